def matmul_kernel(
    a_ptr,
    b_ptr,
    c_ptr,
    M,
    N,
    K,
    stride_am,
    stride_ak,
    stride_bk,
    stride_bn,
    stride_cm,
    stride_cn,
    BLOCK_M: tl.constexpr,
    BLOCK_N: tl.constexpr,
    BLOCK_K: tl.constexpr,
    GROUP_M: tl.constexpr,
):
    pid = tl.program_id(axis=0)
    num_pid_m = tl.cdiv(M, BLOCK_M)
    num_pid_n = tl.cdiv(N, BLOCK_N)
    num_pid_in_group = GROUP_M * num_pid_n
    group_id = pid // num_pid_in_group
    first_pid_m = group_id * GROUP_M
    group_size_m = min(num_pid_m - first_pid_m, GROUP_M)
    pid_m = first_pid_m + ((pid % num_pid_in_group) % group_size_m)
    pid_n = (pid % num_pid_in_group) // group_size_m

    offs_am = (pid_m * BLOCK_M + tl.arange(0, BLOCK_M)) % M
    offs_bn = (pid_n * BLOCK_N + tl.arange(0, BLOCK_N)) % N
    offs_k = tl.arange(0, BLOCK_K)
    a_ptrs = a_ptr + offs_am[:, None] * stride_am + offs_k[None, :] * stride_ak
    b_ptrs = b_ptr + offs_k[:, None] * stride_bk + offs_bn[None, :] * stride_bn

    acc = tl.zeros((BLOCK_M, BLOCK_N), dtype=tl.float32)
    for kk in range(0, tl.cdiv(K, BLOCK_K)):
        a = tl.load(a_ptrs, mask=offs_k[None, :] < K - kk * BLOCK_K, other=0.0)
        b = tl.load(b_ptrs, mask=offs_k[:, None] < K - kk * BLOCK_K, other=0.0)
        acc = tl.dot(a, b, acc)
        a_ptrs += BLOCK_K * stride_ak
        b_ptrs += BLOCK_K * stride_bk

    c = acc.to(c_ptr.dtype.element_ty)
    offs_cm = pid_m * BLOCK_M + tl.arange(0, BLOCK_M)
    offs_cn = pid_n * BLOCK_N + tl.arange(0, BLOCK_N)
    c_ptrs = c_ptr + offs_cm[:, None] * stride_cm + offs_cn[None, :] * stride_cn
    mask = (offs_cm[:, None] < M) & (offs_cn[None, :] < N)
    tl.store(c_ptrs, c, mask=mask)

# config = {"BLOCK_K": 32, "BLOCK_M": 256, "BLOCK_N": 128, "GROUP_M": 8, "arch": "sm_100", "dtype": "fp8e5m2", "num_ctas": 1, "num_stages": 3, "num_warps": 1}
# arch = sm_100


// ===== COMPILED SASS (sm_100a) =====

	.target	sm_100a

	.elftype	@"ET_EXEC"


//--------------------- .note.nv.tkinfo           --------------------------
	.section	.note.nv.tkinfo,"",@"SHT_NOTE"
	.sectionflags	@"SHF_NOTE_NV_TKINFO"
	.tkinfo
        /*0018*/ 	.word	0x00000081
        /*0030*/ 	.string	""
        /*0030*/ 	.string	"ptxas-blackwell"
        /*0030*/ 	.string	"Cuda compilation tools, release 12.9, V12.9.86"
        /*0030*/ 	.string	"Build cuda_12.9.r12.9/compiler.36037853_0"
        /*0030*/ 	.string	"-v  -suppress-debug-info  -lineinfo  -arch sm_100a "



//--------------------- .note.nv.cuver            --------------------------
	.section	.note.nv.cuver,"",@"SHT_NOTE"
	.sectionflags	@"SHF_NOTE_NV_CUVER"
        /*0018*/ 	.short	0x0001
        /*001a*/ 	.short	0x0064
        /*001c*/ 	.short	0x0001
        /*001e*/ 	.short	0x0000
        /*0020*/ 	.short	0x0001
        /*0022*/ 	.short	0x0000


//--------------------- .nv.info                  --------------------------
	.section	.nv.info,"",@"SHT_CUDA_INFO"
	.align	4


	//----- nvinfo : EIATTR_REGCOUNT
	.align		4
        /*0000*/ 	.byte	0x04, 0x2f
        /*0002*/ 	.short	(.L_1 - .L_0)
	.align		4
.L_0:
        /*0004*/ 	.word	index@(matmul_kernel)
        /*0008*/ 	.word	0x00000040


	//----- nvinfo : EIATTR_FRAME_SIZE
	.align		4
.L_1:
        /*000c*/ 	.byte	0x04, 0x11
        /*000e*/ 	.short	(.L_3 - .L_2)
	.align		4
.L_2:
        /*0010*/ 	.word	index@(matmul_kernel)
        /*0014*/ 	.word	0x00003ae0


	//----- nvinfo : EIATTR_MIN_STACK_SIZE
	.align		4
.L_3:
        /*0018*/ 	.byte	0x04, 0x12
        /*001a*/ 	.short	(.L_5 - .L_4)
	.align		4
.L_4:
        /*001c*/ 	.word	index@(matmul_kernel)
        /*0020*/ 	.word	0x00003ae0
.L_5:


//--------------------- .nv.info.matmul_kernel    --------------------------
	.section	.nv.info.matmul_kernel,"",@"SHT_CUDA_INFO"
	.sectionflags	@""
	.align	4


	//----- nvinfo : EIATTR_CUDA_API_VERSION
	.align		4
        /*0000*/ 	.byte	0x04, 0x37
        /*0002*/ 	.short	(.L_7 - .L_6)
.L_6:
        /*0004*/ 	.word	0x00000081


	//----- nvinfo : EIATTR_KPARAM_INFO
	.align		4
.L_7:
        /*0008*/ 	.byte	0x04, 0x17
        /*000a*/ 	.short	(.L_9 - .L_8)
.L_8:
        /*000c*/ 	.word	0x00000000
        /*0010*/ 	.short	0x000d
        /*0012*/ 	.short	0x0048
        /*0014*/ 	.byte	0x00, 0xf4, 0x21, 0x00


	//----- nvinfo : EIATTR_KPARAM_INFO
	.align		4
.L_9:
        /*0018*/ 	.byte	0x04, 0x17
        /*001a*/ 	.short	(.L_11 - .L_10)
.L_10:
        /*001c*/ 	.word	0x00000000
        /*0020*/ 	.short	0x000c
        /*0022*/ 	.short	0x0040
        /*0024*/ 	.byte	0x00, 0xf4, 0x21, 0x00


	//----- nvinfo : EIATTR_KPARAM_INFO
	.align		4
.L_11:
        /*0028*/ 	.byte	0x04, 0x17
        /*002a*/ 	.short	(.L_13 - .L_12)
.L_12:
        /*002c*/ 	.word	0x00000000
        /*0030*/ 	.short	0x000b
        /*0032*/ 	.short	0x0038
        /*0034*/ 	.byte	0x00, 0xf0, 0x11, 0x00


	//----- nvinfo : EIATTR_KPARAM_INFO
	.align		4
.L_13:
        /*0038*/ 	.byte	0x04, 0x17
        /*003a*/ 	.short	(.L_15 - .L_14)
.L_14:
        /*003c*/ 	.word	0x00000000
        /*0040*/ 	.short	0x000a
        /*0042*/ 	.short	0x0034
        /*0044*/ 	.byte	0x00, 0xf0, 0x11, 0x00


	//----- nvinfo : EIATTR_KPARAM_INFO
	.align		4
.L_15:
        /*0048*/ 	.byte	0x04, 0x17
        /*004a*/ 	.short	(.L_17 - .L_16)
.L_16:
        /*004c*/ 	.word	0x00000000
        /*0050*/ 	.short	0x0009
        /*0052*/ 	.short	0x0030
        /*0054*/ 	.byte	0x00, 0xf0, 0x11, 0x00


	//----- nvinfo : EIATTR_KPARAM_INFO
	.align		4
.L_17:
        /*0058*/ 	.byte	0x04, 0x17
        /*005a*/ 	.short	(.L_19 - .L_18)
.L_18:
        /*005c*/ 	.word	0x00000000
        /*0060*/ 	.short	0x0008
        /*0062*/ 	.short	0x002c
        /*0064*/ 	.byte	0x00, 0xf0, 0x11, 0x00


	//----- nvinfo : EIATTR_KPARAM_INFO
	.align		4
.L_19:
        /*0068*/ 	.byte	0x04, 0x17
        /*006a*/ 	.short	(.L_21 - .L_20)
.L_20:
        /*006c*/ 	.word	0x00000000
        /*0070*/ 	.short	0x0007
        /*0072*/ 	.short	0x0028
        /*0074*/ 	.byte	0x00, 0xf0, 0x11, 0x00


	//----- nvinfo : EIATTR_KPARAM_INFO
	.align		4
.L_21:
        /*0078*/ 	.byte	0x04, 0x17
        /*007a*/ 	.short	(.L_23 - .L_22)
.L_22:
        /*007c*/ 	.word	0x00000000
        /*0080*/ 	.short	0x0006
        /*0082*/ 	.short	0x0024
        /*0084*/ 	.byte	0x00, 0xf0, 0x11, 0x00


	//----- nvinfo : EIATTR_KPARAM_INFO
	.align		4
.L_23:
        /*0088*/ 	.byte	0x04, 0x17
        /*008a*/ 	.short	(.L_25 - .L_24)
.L_24:
        /*008c*/ 	.word	0x00000000
        /*0090*/ 	.short	0x0005
        /*0092*/ 	.short	0x0020
        /*0094*/ 	.byte	0x00, 0xf0, 0x11, 0x00


	//----- nvinfo : EIATTR_KPARAM_INFO
	.align		4
.L_25:
        /*0098*/ 	.byte	0x04, 0x17
        /*009a*/ 	.short	(.L_27 - .L_26)
.L_26:
        /*009c*/ 	.word	0x00000000
        /*00a0*/ 	.short	0x0004
        /*00a2*/ 	.short	0x001c
        /*00a4*/ 	.byte	0x00, 0xf0, 0x11, 0x00


	//----- nvinfo : EIATTR_KPARAM_INFO
	.align		4
.L_27:
        /*00a8*/ 	.byte	0x04, 0x17
        /*00aa*/ 	.short	(.L_29 - .L_28)
.L_28:
        /*00ac*/ 	.word	0x00000000
        /*00b0*/ 	.short	0x0003
        /*00b2*/ 	.short	0x0018
        /*00b4*/ 	.byte	0x00, 0xf0, 0x11, 0x00


	//----- nvinfo : EIATTR_KPARAM_INFO
	.align		4
.L_29:
        /*00b8*/ 	.byte	0x04, 0x17
        /*00ba*/ 	.short	(.L_31 - .L_30)
.L_30:
        /*00bc*/ 	.word	0x00000000
        /*00c0*/ 	.short	0x0002
        /*00c2*/ 	.short	0x0010
        /*00c4*/ 	.byte	0x00, 0xf4, 0x21, 0x00


	//----- nvinfo : EIATTR_KPARAM_INFO
	.align		4
.L_31:
        /*00c8*/ 	.byte	0x04, 0x17
        /*00ca*/ 	.short	(.L_33 - .L_32)
.L_32:
        /*00cc*/ 	.word	0x00000000
        /*00d0*/ 	.short	0x0001
        /*00d2*/ 	.short	0x0008
        /*00d4*/ 	.byte	0x00, 0xf4, 0x21, 0x00


	//----- nvinfo : EIATTR_KPARAM_INFO
	.align		4
.L_33:
        /*00d8*/ 	.byte	0x04, 0x17
        /*00da*/ 	.short	(.L_35 - .L_34)
.L_34:
        /*00dc*/ 	.word	0x00000000
        /*00e0*/ 	.short	0x0000
        /*00e2*/ 	.short	0x0000
        /*00e4*/ 	.byte	0x00, 0xf4, 0x21, 0x00


	//----- nvinfo : EIATTR_SPARSE_MMA_MASK
	.align		4
.L_35:
        /*00e8*/ 	.byte	0x03, 0x50
        /*00ea*/ 	.short	0x0000


	//----- nvinfo : EIATTR_MAXREG_COUNT
	.align		4
        /*00ec*/ 	.byte	0x03, 0x1b
        /*00ee*/ 	.short	0x00ff


	//----- nvinfo : EIATTR_NUM_BARRIERS
	.align		4
        /*00f0*/ 	.byte	0x02, 0x4c
        /*00f2*/ 	.byte	0x01
	.zero		1


	//----- nvinfo : EIATTR_ANNOTATIONS
	.align		4
        /*00f4*/ 	.byte	0x04, 0x55
        /*00f6*/ 	.short	(.L_37 - .L_36)


	//   ....[0]....
.L_36:
        /*00f8*/ 	.word	0x00000001
        /*00fc*/ 	.byte	0xa0, 0x00, 0x00, 0x00, 0x01, 0x00, 0x00, 0x00, 0xe0, 0x00, 0x00, 0x00, 0x01, 0x00, 0x00, 0x00
        /* <DEDUP_REMOVED lines=275> */
        /*123c*/ 	.byte	0x80, 0x2a, 0x00, 0x00, 0x01, 0x00, 0x00, 0x00, 0x90, 0x2a, 0x00, 0x00


	//----- nvinfo : EIATTR_COOP_GROUP_MASK_REGIDS
	.align		4
.L_37:
        /*1248*/ 	.byte	0x04, 0x29
        /*124a*/ 	.short	(.L_39 - .L_38)


	//   ....[0]....
.L_38:
        /*124c*/ 	.word	0xffffffff


	//   ....[1]....
        /*1250*/ 	.word	0xffffffff


	//   ....[2]....
        /*1254*/ 	.word	0xffffffff


	//   ....[3]....
        /*1258*/ 	.word	0xffffffff


	//   ....[4]....
        /*125c*/ 	.word	0xffffffff


	//   ....[5]....
        /*1260*/ 	.word	0xffffffff


	//   ....[6]....
        /*1264*/ 	.word	0xffffffff


	//   ....[7]....
        /*1268*/ 	.word	0xffffffff


	//   ....[8]....
        /*126c*/ 	.word	0xffffffff


	//   ....[9]....
        /*1270*/ 	.word	0xffffffff


	//   ....[10]....
        /*1274*/ 	.word	0xffffffff


	//   ....[11]....
        /*1278*/ 	.word	0xffffffff


	//   ....[12]....
        /*127c*/ 	.word	0xffffffff


	//   ....[13]....
        /*1280*/ 	.word	0xffffffff


	//   ....[14]....
        /*1284*/ 	.word	0xffffffff


	//   ....[15]....
        /*1288*/ 	.word	0xffffffff


	//   ....[16]....
        /*128c*/ 	.word	0xffffffff


	//   ....[17]....
        /*1290*/ 	.word	0xffffffff


	//   ....[18]....
        /*1294*/ 	.word	0xffffffff


	//   ....[19]....
        /*1298*/ 	.word	0xffffffff


	//   ....[20]....
        /*129c*/ 	.word	0xffffffff


	//   ....[21]....
        /*12a0*/ 	.word	0xffffffff


	//   ....[22]....
        /*12a4*/ 	.word	0xffffffff


	//   ....[23]....
        /*12a8*/ 	.word	0xffffffff


	//   ....[24]....
        /*12ac*/ 	.word	0xffffffff


	//   ....[25]....
        /*12b0*/ 	.word	0xffffffff


	//   ....[26]....
        /*12b4*/ 	.word	0xffffffff


	//   ....[27]....
        /*12b8*/ 	.word	0xffffffff


	//   ....[28]....
        /*12bc*/ 	.word	0xffffffff


	//   ....[29]....
        /*12c0*/ 	.word	0xffffffff


	//   ....[30]....
        /*12c4*/ 	.word	0xffffffff


	//   ....[31]....
        /*12c8*/ 	.word	0xffffffff


	//   ....[32]....
        /*12cc*/ 	.word	0xffffffff


	//   ....[33]....
        /*12d0*/ 	.word	0xffffffff


	//   ....[34]....
        /*12d4*/ 	.word	0xffffffff


	//   ....[35]....
        /*12d8*/ 	.word	0xffffffff


	//   ....[36]....
        /*12dc*/ 	.word	0xffffffff


	//   ....[37]....
        /*12e0*/ 	.word	0xffffffff


	//   ....[38]....
        /*12e4*/ 	.word	0xffffffff


	//   ....[39]....
        /*12e8*/ 	.word	0xffffffff


	//   ....[40]....
        /*12ec*/ 	.word	0xffffffff


	//   ....[41]....
        /*12f0*/ 	.word	0xffffffff


	//   ....[42]....
        /*12f4*/ 	.word	0xffffffff


	//   ....[43]....
        /*12f8*/ 	.word	0xffffffff


	//   ....[44]....
        /*12fc*/ 	.word	0xffffffff


	//   ....[45]....
        /*1300*/ 	.word	0xffffffff


	//   ....[46]....
        /*1304*/ 	.word	0xffffffff


	//   ....[47]....
        /*1308*/ 	.word	0xffffffff


	//   ....[48]....
        /*130c*/ 	.word	0xffffffff


	//   ....[49]....
        /*1310*/ 	.word	0xffffffff


	//   ....[50]....
        /*1314*/ 	.word	0xffffffff


	//   ....[51]....
        /*1318*/ 	.word	0xffffffff


	//   ....[52]....
        /*131c*/ 	.word	0xffffffff


	//   ....[53]....
        /*1320*/ 	.word	0xffffffff


	//   ....[54]....
        /*1324*/ 	.word	0xffffffff


	//   ....[55]....
        /*1328*/ 	.word	0xffffffff


	//   ....[56]....
        /*132c*/ 	.word	0xffffffff


	//   ....[57]....
        /*1330*/ 	.word	0xffffffff


	//   ....[58]....
        /*1334*/ 	.word	0xffffffff


	//   ....[59]....
        /*1338*/ 	.word	0xffffffff


	//   ....[60]....
        /*133c*/ 	.word	0xffffffff


	//   ....[61]....
        /*1340*/ 	.word	0xffffffff


	//   ....[62]....
        /*1344*/ 	.word	0xffffffff


	//   ....[63]....
        /*1348*/ 	.word	0xffffffff


	//   ....[64]....
        /*134c*/ 	.word	0xffffffff


	//   ....[65]....
        /*1350*/ 	.word	0xffffffff


	//   ....[66]....
        /*1354*/ 	.word	0xffffffff


	//   ....[67]....
        /*1358*/ 	.word	0xffffffff


	//   ....[68]....
        /*135c*/ 	.word	0xffffffff


	//   ....[69]....
        /*1360*/ 	.word	0xffffffff


	//   ....[70]....
        /*1364*/ 	.word	0xffffffff


	//   ....[71]....
        /*1368*/ 	.word	0xffffffff


	//   ....[72]....
        /*136c*/ 	.word	0xffffffff


	//   ....[73]....
        /*1370*/ 	.word	0xffffffff


	//   ....[74]....
        /*1374*/ 	.word	0xffffffff


	//   ....[75]....
        /*1378*/ 	.word	0xffffffff


	//   ....[76]....
        /*137c*/ 	.word	0xffffffff


	//   ....[77]....
        /*1380*/ 	.word	0xffffffff


	//   ....[78]....
        /*1384*/ 	.word	0xffffffff


	//   ....[79]....
        /*1388*/ 	.word	0xffffffff


	//   ....[80]....
        /*138c*/ 	.word	0xffffffff


	//   ....[81]....
        /*1390*/ 	.word	0xffffffff


	//   ....[82]....
        /*1394*/ 	.word	0xffffffff


	//   ....[83]....
        /*1398*/ 	.word	0xffffffff


	//   ....[84]....
        /*139c*/ 	.word	0xffffffff


	//   ....[85]....
        /*13a0*/ 	.word	0xffffffff


	//   ....[86]....
        /*13a4*/ 	.word	0xffffffff


	//   ....[87]....
        /*13a8*/ 	.word	0xffffffff


	//   ....[88]....
        /*13ac*/ 	.word	0xffffffff


	//   ....[89]....
        /*13b0*/ 	.word	0xffffffff


	//   ....[90]....
        /*13b4*/ 	.word	0xffffffff


	//   ....[91]....
        /*13b8*/ 	.word	0xffffffff


	//   ....[92]....
        /*13bc*/ 	.word	0xffffffff


	//   ....[93]....
        /*13c0*/ 	.word	0xffffffff


	//   ....[94]....
        /*13c4*/ 	.word	0xffffffff


	//   ....[95]....
        /*13c8*/ 	.word	0xffffffff


	//   ....[96]....
        /*13cc*/ 	.word	0xffffffff


	//   ....[97]....
        /*13d0*/ 	.word	0xffffffff


	//   ....[98]....
        /*13d4*/ 	.word	0xffffffff


	//   ....[99]....
        /*13d8*/ 	.word	0xffffffff


	//   ....[100]....
        /*13dc*/ 	.word	0xffffffff


	//   ....[101]....
        /*13e0*/ 	.word	0xffffffff


	//   ....[102]....
        /*13e4*/ 	.word	0xffffffff


	//   ....[103]....
        /*13e8*/ 	.word	0xffffffff


	//   ....[104]....
        /*13ec*/ 	.word	0xffffffff


	//   ....[105]....
        /*13f0*/ 	.word	0xffffffff


	//   ....[106]....
        /*13f4*/ 	.word	0xffffffff


	//   ....[107]....
        /*13f8*/ 	.word	0xffffffff


	//   ....[108]....
        /*13fc*/ 	.word	0xffffffff


	//   ....[109]....
        /*1400*/ 	.word	0xffffffff


	//   ....[110]....
        /*1404*/ 	.word	0xffffffff


	//   ....[111]....
        /*1408*/ 	.word	0xffffffff


	//   ....[112]....
        /*140c*/ 	.word	0xffffffff


	//   ....[113]....
        /*1410*/ 	.word	0xffffffff


	//   ....[114]....
        /*1414*/ 	.word	0xffffffff


	//   ....[115]....
        /*1418*/ 	.word	0xffffffff


	//   ....[116]....
        /*141c*/ 	.word	0xffffffff


	//   ....[117]....
        /*1420*/ 	.word	0xffffffff


	//   ....[118]....
        /*1424*/ 	.word	0xffffffff


	//   ....[119]....
        /*1428*/ 	.word	0xffffffff


	//   ....[120]....
        /*142c*/ 	.word	0xffffffff


	//   ....[121]....
        /*1430*/ 	.word	0xffffffff


	//   ....[122]....
        /*1434*/ 	.word	0xffffffff


	//   ....[123]....
        /*1438*/ 	.word	0xffffffff


	//   ....[124]....
        /*143c*/ 	.word	0xffffffff


	//   ....[125]....
        /*1440*/ 	.word	0xffffffff


	//   ....[126]....
        /*1444*/ 	.word	0xffffffff


	//----- nvinfo : EIATTR_COOP_GROUP_INSTR_OFFSETS
	.align		4
.L_39:
        /*1448*/ 	.byte	0x04, 0x28
        /*144a*/ 	.short	(.L_41 - .L_40)


	//   ....[0]....
.L_40:
        /*144c*/ 	.word	0x00066830


	//   ....[1]....
        /*1450*/ 	.word	0x0006f8f0


	//   ....[2]....
        /*1454*/ 	.word	0x0006f950


	//   ....[3]....
        /*1458*/ 	.word	0x0006f970


	//   ....[4]....
        /*145c*/ 	.word	0x0006f9b0


	//   ....[5]....
        /*1460*/ 	.word	0x0006f9d0


	//   ....[6]....
        /*1464*/ 	.word	0x0006faa0


	//   ....[7]....
        /*1468*/ 	.word	0x0006fad0


	//   ....[8]....
        /*146c*/ 	.word	0x0006fb80


	//   ....[9]....
        /*1470*/ 	.word	0x0006fba0


	//   ....[10]....
        /*1474*/ 	.word	0x0006fbe0


	//   ....[11]....
        /*1478*/ 	.word	0x0006fc00


	//   ....[12]....
        /*147c*/ 	.word	0x0006fc20


	//   ....[13]....
        /*1480*/ 	.word	0x0006fc50


	//   ....[14]....
        /*1484*/ 	.word	0x0006fcc0


	//   ....[15]....
        /*1488*/ 	.word	0x0006fd10


	//   ....[16]....
        /*148c*/ 	.word	0x0006fd50


	//   ....[17]....
        /*1490*/ 	.word	0x0006fd70


	//   ....[18]....
        /*1494*/ 	.word	0x0006fdd0


	//   ....[19]....
        /*1498*/ 	.word	0x0006fdf0


	//   ....[20]....
        /*149c*/ 	.word	0x0006fe90


	//   ....[21]....
        /*14a0*/ 	.word	0x0006feb0


	//   ....[22]....
        /*14a4*/ 	.word	0x0006ff00


	//   ....[23]....
        /*14a8*/ 	.word	0x0006ff20


	//   ....[24]....
        /*14ac*/ 	.word	0x0006ff40


	//   ....[25]....
        /*14b0*/ 	.word	0x0006ff60


	//   ....[26]....
        /*14b4*/ 	.word	0x0006ff80


	//   ....[27]....
        /*14b8*/ 	.word	0x0006ffa0


	//   ....[28]....
        /*14bc*/ 	.word	0x0006ffc0


	//   ....[29]....
        /*14c0*/ 	.word	0x00070210


	//   ....[30]....
        /*14c4*/ 	.word	0x00070230


	//   ....[31]....
        /*14c8*/ 	.word	0x00070250


	//   ....[32]....
        /*14cc*/ 	.word	0x000702e0


	//   ....[33]....
        /*14d0*/ 	.word	0x00070310


	//   ....[34]....
        /*14d4*/ 	.word	0x00070350


	//   ....[35]....
        /*14d8*/ 	.word	0x00070370


	//   ....[36]....
        /*14dc*/ 	.word	0x00070400


	//   ....[37]....
        /*14e0*/ 	.word	0x00070420


	//   ....[38]....
        /*14e4*/ 	.word	0x000704b0


	//   ....[39]....
        /*14e8*/ 	.word	0x000704d0


	//   ....[40]....
        /*14ec*/ 	.word	0x000704f0


	//   ....[41]....
        /*14f0*/ 	.word	0x00070520


	//   ....[42]....
        /*14f4*/ 	.word	0x00070620


	//   ....[43]....
        /*14f8*/ 	.word	0x00070650


	//   ....[44]....
        /*14fc*/ 	.word	0x00070750


	//   ....[45]....
        /*1500*/ 	.word	0x00070770


	//   ....[46]....
        /*1504*/ 	.word	0x000707d0


	//   ....[47]....
        /*1508*/ 	.word	0x00070810


	//   ....[48]....
        /*150c*/ 	.word	0x00070880


	//   ....[49]....
        /*1510*/ 	.word	0x000708a0


	//   ....[50]....
        /*1514*/ 	.word	0x000708c0


	//   ....[51]....
        /*1518*/ 	.word	0x00070980


	//   ....[52]....
        /*151c*/ 	.word	0x000709d0


	//   ....[53]....
        /*1520*/ 	.word	0x00070a30


	//   ....[54]....
        /*1524*/ 	.word	0x00070a90


	//   ....[55]....
        /*1528*/ 	.word	0x00070ac0


	//   ....[56]....
        /*152c*/ 	.word	0x00070bc0


	//   ....[57]....
        /*1530*/ 	.word	0x00070be0


	//   ....[58]....
        /*1534*/ 	.word	0x00070c50


	//   ....[59]....
        /*1538*/ 	.word	0x00070c70


	//   ....[60]....
        /*153c*/ 	.word	0x00070cf0


	//   ....[61]....
        /*1540*/ 	.word	0x00070d10


	//   ....[62]....
        /*1544*/ 	.word	0x00070d30


	//   ....[63]....
        /*1548*/ 	.word	0x00070ea0


	//   ....[64]....
        /*154c*/ 	.word	0x00070ed0


	//   ....[65]....
        /*1550*/ 	.word	0x00070fb0


	//   ....[66]....
        /*1554*/ 	.word	0x000744b0


	//   ....[67]....
        /*1558*/ 	.word	0x00074f40


	//   ....[68]....
        /*155c*/ 	.word	0x00075010


	//   ....[69]....
        /*1560*/ 	.word	0x00075050


	//   ....[70]....
        /*1564*/ 	.word	0x000750d0


	//   ....[71]....
        /*1568*/ 	.word	0x000750f0


	//   ....[72]....
        /*156c*/ 	.word	0x000752c0


	//   ....[73]....
        /*1570*/ 	.word	0x00075330


	//   ....[74]....
        /*1574*/ 	.word	0x00075350


	//   ....[75]....
        /*1578*/ 	.word	0x00075370


	//   ....[76]....
        /*157c*/ 	.word	0x00075390


	//   ....[77]....
        /*1580*/ 	.word	0x00075420


	//   ....[78]....
        /*1584*/ 	.word	0x000754a0


	//   ....[79]....
        /*1588*/ 	.word	0x000754c0


	//   ....[80]....
        /*158c*/ 	.word	0x000754e0


	//   ....[81]....
        /*1590*/ 	.word	0x000755e0


	//   ....[82]....
        /*1594*/ 	.word	0x000756c0


	//   ....[83]....
        /*1598*/ 	.word	0x00075740


	//   ....[84]....
        /*159c*/ 	.word	0x000757f0


	//   ....[85]....
        /*15a0*/ 	.word	0x00075810


	//   ....[86]....
        /*15a4*/ 	.word	0x000758a0


	//   ....[87]....
        /*15a8*/ 	.word	0x00075920


	//   ....[88]....
        /*15ac*/ 	.word	0x00075a30


	//   ....[89]....
        /*15b0*/ 	.word	0x00075b20


	//   ....[90]....
        /*15b4*/ 	.word	0x00075b40


	//   ....[91]....
        /*15b8*/ 	.word	0x00075ba0


	//   ....[92]....
        /*15bc*/ 	.word	0x00075c40


	//   ....[93]....
        /*15c0*/ 	.word	0x00075c70


	//   ....[94]....
        /*15c4*/ 	.word	0x00075ca0


	//   ....[95]....
        /*15c8*/ 	.word	0x00075d10


	//   ....[96]....
        /*15cc*/ 	.word	0x00075db0


	//   ....[97]....
        /*15d0*/ 	.word	0x00075f00


	//   ....[98]....
        /*15d4*/ 	.word	0x00075f90


	//   ....[99]....
        /*15d8*/ 	.word	0x00075fc0


	//   ....[100]....
        /*15dc*/ 	.word	0x000760c0


	//   ....[101]....
        /*15e0*/ 	.word	0x000760f0


	//   ....[102]....
        /*15e4*/ 	.word	0x00076110


	//   ....[103]....
        /*15e8*/ 	.word	0x00076200


	//   ....[104]....
        /*15ec*/ 	.word	0x00076250


	//   ....[105]....
        /*15f0*/ 	.word	0x000762c0


	//   ....[106]....
        /*15f4*/ 	.word	0x00076380


	//   ....[107]....
        /*15f8*/ 	.word	0x000763a0


	//   ....[108]....
        /*15fc*/ 	.word	0x000764f0


	//   ....[109]....
        /*1600*/ 	.word	0x00076550


	//   ....[110]....
        /*1604*/ 	.word	0x000765f0


	//   ....[111]....
        /*1608*/ 	.word	0x00076650


	//   ....[112]....
        /*160c*/ 	.word	0x00076670


	//   ....[113]....
        /*1610*/ 	.word	0x00076730


	//   ....[114]....
        /*1614*/ 	.word	0x00076790


	//   ....[115]....
        /*1618*/ 	.word	0x000767b0


	//   ....[116]....
        /*161c*/ 	.word	0x00076940


	//   ....[117]....
        /*1620*/ 	.word	0x000769b0


	//   ....[118]....
        /*1624*/ 	.word	0x00076a80


	//   ....[119]....
        /*1628*/ 	.word	0x00076aa0


	//   ....[120]....
        /*162c*/ 	.word	0x00076b70


	//   ....[121]....
        /*1630*/ 	.word	0x00076b90


	//   ....[122]....
        /*1634*/ 	.word	0x00076c30


	//   ....[123]....
        /*1638*/ 	.word	0x00076cd0


	//   ....[124]....
        /*163c*/ 	.word	0x00076d80


	//   ....[125]....
        /*1640*/ 	.word	0x00076da0


	//   ....[126]....
        /*1644*/ 	.word	0x00076e50


	//----- nvinfo : EIATTR_VRC_CTA_INIT_COUNT
	.align		4
.L_41:
        /*1648*/ 	.byte	0x02, 0x4a
	.zero		1
	.zero		1


	//----- nvinfo : EIATTR_EXIT_INSTR_OFFSETS
	.align		4
        /*164c*/ 	.byte	0x04, 0x1c
        /*164e*/ 	.short	(.L_43 - .L_42)


	//   ....[0]....
.L_42:
        /*1650*/ 	.word	0x0008c9e0


	//   ....[1]....
        /*1654*/ 	.word	0x0008ca10


	//----- nvinfo : EIATTR_REQNTID
	.align		4
.L_43:
        /*1658*/ 	.byte	0x04, 0x10
        /*165a*/ 	.short	(.L_45 - .L_44)
.L_44:
        /*165c*/ 	.word	0x00000020
        /*1660*/ 	.word	0x00000001
        /*1664*/ 	.word	0x00000001


	//----- nvinfo : EIATTR_CBANK_PARAM_SIZE
	.align		4
.L_45:
        /*1668*/ 	.byte	0x03, 0x19
        /*166a*/ 	.short	0x0050


	//----- nvinfo : EIATTR_PARAM_CBANK
	.align		4
        /*166c*/ 	.byte	0x04, 0x0a
        /*166e*/ 	.short	(.L_47 - .L_46)
	.align		4
.L_46:
        /*1670*/ 	.word	index@(.nv.constant0.matmul_kernel)
        /*1674*/ 	.short	0x0380
        /*1676*/ 	.short	0x0050


	//----- nvinfo : EIATTR_SW_WAR
	.align		4
.L_47:
        /*1678*/ 	.byte	0x04, 0x36
        /*167a*/ 	.short	(.L_49 - .L_48)
.L_48:
        /*167c*/ 	.word	0x00000008
.L_49:


//--------------------- .nv.compat                --------------------------
	.section	.nv.compat,"",@"SHT_CUDA_COMPAT_INFO"
	.align	4
        /*0000*/ 	.byte	0x02, 0x02, 0x02, 0x00, 0x02, 0x05, 0x05, 0x00, 0x02, 0x03, 0x00, 0x00, 0x02, 0x06, 0x01, 0x00


//--------------------- .nv.callgraph             --------------------------
	.section	.nv.callgraph,"",@"SHT_CUDA_CALLGRAPH"
	.align	4
	.sectionentsize	8
	.align		4
        /*0000*/ 	.word	0x00000000
	.align		4
        /*0004*/ 	.word	0xffffffff
	.align		4
        /*0008*/ 	.word	0x00000000
	.align		4
        /*000c*/ 	.word	0xfffffffe
	.align		4
        /*0010*/ 	.word	0x00000000
	.align		4
        /*0014*/ 	.word	0xfffffffd
	.align		4
        /*0018*/ 	.word	0x00000000
	.align		4
        /*001c*/ 	.word	0xfffffffc


//--------------------- .text.matmul_kernel       --------------------------
	.section	.text.matmul_kernel,"ax",@progbits
	.align	128
        .global         matmul_kernel
        .type           matmul_kernel,@function
        .size           matmul_kernel,(.L_x_3 - matmul_kernel)
        .other          matmul_kernel,@"STO_CUDA_ENTRY STV_DEFAULT"
matmul_kernel:
.text.matmul_kernel:
[----:B------:R-:W0:Y:S08]  /*0000*/  LDC R1, c[0x0][0x37c] ;  /* 0x0000df00ff017b82 */ /* 0x000e300000000800 */
[----:B------:R-:W1:Y:S01]  /*0010*/  LDC.64 R2, c[0x0][0x398] ;  /* 0x0000e600ff027b82 */ /* 0x000e620000000a00 */
[----:B0-----:R-:W-:Y:S01]  /*0020*/  VIADD R1, R1, 0xffffc520 ;  /* 0xffffc52001017836 */ /* 0x001fe20000000000 */
[----:B------:R-:W0:Y:S01]  /*0030*/  S2R R5, SR_CTAID.X ;  /* 0x0000000000057919 */ /* 0x000e220000002500 */
[----:B------:R-:W2:Y:S01]  /*0040*/  LDCU UR20, c[0x0][0x3a0] ;  /* 0x00007400ff1477ac */ /* 0x000ea20008000800 */
[----:B------:R-:W3:Y:S01]  /*0050*/  S2R R12, SR_TID.X ;  /* 0x00000000000c7919 */ /* 0x000ee20000002100 */
[----:B------:R-:W-:-:S03]  /*0060*/  UMOV UR5, 0x400 ;  /* 0x0000040000057882 */ /* 0x000fc60000000000 */
[----:B------:R-:W4:Y:S01]  /*0070*/  S2UR UR4, SR_CgaCtaId ;  /* 0x00000000000479c3 */ /* 0x000f220000008800 */
[----:B------:R-:W0:Y:S01]  /*0080*/  LDCU.64 UR34, c[0x0][0x358] ;  /* 0x00006b00ff2277ac */ /* 0x000e220008000a00 */
[----:B--2---:R-:W-:Y:S01]  /*0090*/  UIADD3 UR20, UPT, UPT, UR20, 0x1f, URZ ;  /* 0x0000001f14147890 */ /* 0x004fe2000fffe0ff */
[----:B-1----:R1:W-:Y:S01]  /*00a0*/  STL.64 [R1+0x1038], R2 ;  /* 0x0010380201007387 */ /* 0x0023e20000100a00 */
[----:B------:R-:W-:Y:S02]  /*00b0*/  IMAD.MOV.U32 R22, RZ, RZ, R3 ;  /* 0x000000ffff167224 */ /* 0x000fe400078e0003 */
[----:B------:R-:W-:Y:S01]  /*00c0*/  UISETP.GE.AND UP0, UPT, UR20, 0x20, UPT ;  /* 0x000000201400788c */ /* 0x000fe2000bf06270 */
[----:B------:R-:W-:Y:S01]  /*00d0*/  IMAD.MOV.U32 R21, RZ, RZ, R2 ;  /* 0x000000ffff157224 */ /* 0x000fe200078e0002 */
[----:B------:R-:W-:Y:S01]  /*00e0*/  STL [R1+0x50], RZ ;  /* 0x000050ff01007387 */ /* 0x000fe20000100800 */
[----:B------:R-:W-:-:S03]  /*00f0*/  VIADD R0, R22, 0x7f ;  /* 0x0000007f16007836 */ /* 0x000fc60000000000 */
[----:B------:R-:W-:Y:S01]  /*0100*/  STL [R1+0x54], RZ ;  /* 0x000054ff01007387 */ /* 0x000fe20000100800 */
[----:B----4-:R-:W-:Y:S01]  /*0110*/  ULEA UR5, UR4, UR5, 0x18 ;  /* 0x0000000504057291 */ /* 0x010fe2000f8ec0ff */
[----:B0-----:R-:W-:Y:S02]  /*0120*/  IABS R8, R5 ;  /* 0x0000000500087213 */ /* 0x001fe40000000000 */
[----:B------:R-:W-:Y:S01]  /*0130*/  STL [R1+0x58], RZ ;  /* 0x000058ff01007387 */ /* 0x000fe20000100800 */
[----:B-1----:R-:W-:-:S03]  /*0140*/  SHF.R.S32.HI R3, RZ, 0x1f, R0 ;  /* 0x0000001fff037819 */ /* 0x002fc60000011400 */
[----:B------:R-:W-:Y:S01]  /*0150*/  STL [R1+0x5c], RZ ;  /* 0x00005cff01007387 */ /* 0x000fe20000100800 */
[----:B------:R-:W-:-:S03]  /*0160*/  LEA.HI R3, R3, R0, RZ, 0x7 ;  /* 0x0000000003037211 */ /* 0x000fc600078f38ff */
[----:B------:R-:W-:Y:S01]  /*0170*/  STL [R1+0x70], RZ ;  /* 0x000070ff01007387 */ /* 0x000fe20000100800 */
[----:B------:R-:W-:-:S03]  /*0180*/  SHF.R.S32.HI R3, RZ, 0x7, R3 ;  /* 0x00000007ff037819 */ /* 0x000fc60000011403 */
[----:B------:R-:W-:Y:S02]  /*0190*/  STL [R1+0x74], RZ ;  /* 0x000074ff01007387 */ /* 0x000fe40000100800 */
[----:B------:R-:W-:Y:S02]  /*01a0*/  IMAD.SHL.U32 R4, R3, 0x8, RZ ;  /* 0x0000000803047824 */ /* 0x000fe400078e00ff */
[----:B------:R-:W-:Y:S03]  /*01b0*/  STL [R1+0x78], RZ ;  /* 0x000078ff01007387 */ /* 0x000fe60000100800 */
[-C--:B------:R-:W-:Y:S01]  /*01c0*/  IABS R7, R4.reuse ;  /* 0x0000000400077213 */ /* 0x080fe20000000000 */
[----:B------:R-:W-:Y:S01]  /*01d0*/  STL [R1+0x7c], RZ ;  /* 0x00007cff01007387 */ /* 0x000fe20000100800 */
[----:B------:R-:W-:Y:S02]  /*01e0*/  IABS R10, R4 ;  /* 0x00000004000a7213 */ /* 0x000fe40000000000 */
[----:B------:R-:W0:Y:S01]  /*01f0*/  I2F.RP R0, R7 ;  /* 0x0000000700007306 */ /* 0x000e220000209400 */
[----:B------:R-:W-:Y:S04]  /*0200*/  STL [R1+0x90], RZ ;  /* 0x000090ff01007387 */ /* 0x000fe80000100800 */
[----:B------:R-:W-:Y:S04]  /*0210*/  STL [R1+0x94], RZ ;  /* 0x000094ff01007387 */ /* 0x000fe80000100800 */
[----:B------:R-:W-:Y:S04]  /*0220*/  STL [R1+0x98], RZ ;  /* 0x000098ff01007387 */ /* 0x000fe80000100800 */
[----:B------:R-:W-:Y:S01]  /*0230*/  STL [R1+0x9c], RZ ;  /* 0x00009cff01007387 */ /* 0x000fe20000100800 */
[----:B0-----:R-:W0:Y:S03]  /*0240*/  MUFU.RCP R0, R0 ;  /* 0x0000000000007308 */ /* 0x001e260000001000 */
[----:B------:R-:W-:Y:S04]  /*0250*/  STL [R1+0xb0], RZ ;  /* 0x0000b0ff01007387 */ /* 0x000fe80000100800 */
[----:B------:R-:W-:Y:S04]  /*0260*/  STL [R1+0xb4], RZ ;  /* 0x0000b4ff01007387 */ /* 0x000fe80000100800 */
[----:B------:R-:W-:Y:S04]  /*0270*/  STL [R1+0xb8], RZ ;  /* 0x0000b8ff01007387 */ /* 0x000fe80000100800 */
[----:B------:R-:W-:Y:S01]  /*0280*/  STL [R1+0xbc], RZ ;  /* 0x0000bcff01007387 */ /* 0x000fe20000100800 */
[----:B0-----:R-:W-:-:S03]  /*0290*/  VIADD R2, R0, 0xffffffe ;  /* 0x0ffffffe00027836 */ /* 0x001fc60000000000 */
[----:B------:R-:W-:Y:S01]  /*02a0*/  STL [R1+0xd0], RZ ;  /* 0x0000d0ff01007387 */ /* 0x000fe20000100800 */
[----:B------:R-:W-:Y:S01]  /*02b0*/  IMAD.MOV R0, RZ, RZ, -R10 ;  /* 0x000000ffff007224 */ /* 0x000fe200078e0a0a */
[----:B------:R0:W1:Y:S02]  /*02c0*/  F2I.FTZ.U32.TRUNC.NTZ R3, R2 ;  /* 0x0000000200037305 */ /* 0x000064000021f000 */
[----:B------:R-:W-:Y:S04]  /*02d0*/  STL [R1+0xd4], RZ ;  /* 0x0000d4ff01007387 */ /* 0x000fe80000100800 */
[----:B------:R-:W-:Y:S04]  /*02e0*/  STL [R1+0xd8], RZ ;  /* 0x0000d8ff01007387 */ /* 0x000fe80000100800 */
[----:B------:R-:W-:Y:S01]  /*02f0*/  STL [R1+0xdc], RZ ;  /* 0x0000dcff01007387 */ /* 0x000fe20000100800 */
[----:B0-----:R-:W-:-:S03]  /*0300*/  IMAD.MOV.U32 R2, RZ, RZ, RZ ;  /* 0x000000ffff027224 */ /* 0x001fc600078e00ff */
[----:B------:R-:W-:Y:S01]  /*0310*/  STL [R1+0xf0], RZ ;  /* 0x0000f0ff01007387 */ /* 0x000fe20000100800 */
[----:B-1----:R-:W-:-:S03]  /*0320*/  IMAD.MOV R6, RZ, RZ, -R3 ;  /* 0x000000ffff067224 */ /* 0x002fc600078e0a03 */
[----:B------:R-:W-:Y:S01]  /*0330*/  STL [R1+0xf4], RZ ;  /* 0x0000f4ff01007387 */ /* 0x000fe20000100800 */
[----:B------:R-:W-:-:S03]  /*0340*/  IMAD R9, R6, R7, RZ ;  /* 0x0000000706097224 */ /* 0x000fc600078e02ff */
[----:B------:R-:W-:Y:S01]  /*0350*/  STL [R1+0xf8], RZ ;  /* 0x0000f8ff01007387 */ /* 0x000fe20000100800 */
[----:B------:R-:W-:Y:S02]  /*0360*/  IMAD.MOV.U32 R6, RZ, RZ, R8 ;  /* 0x000000ffff067224 */ /* 0x000fe400078e0008 */
[----:B------:R-:W-:Y:S01]  /*0370*/  IMAD.HI.U32 R3, R3, R9, R2 ;  /* 0x0000000903037227 */ /* 0x000fe200078e0002 */
[----:B------:R-:W-:Y:S04]  /*0380*/  STL [R1+0xfc], RZ ;  /* 0x0000fcff01007387 */ /* 0x000fe80000100800 */
[----:B------:R-:W-:Y:S01]  /*0390*/  STL [R1+0x110], RZ ;  /* 0x000110ff01007387 */ /* 0x000fe20000100800 */
[----:B------:R-:W-:-:S03]  /*03a0*/  IMAD.HI.U32 R3, R3, R6, RZ ;  /* 0x0000000603037227 */ /* 0x000fc600078e00ff */
[----:B------:R-:W-:Y:S01]  /*03b0*/  STL [R1+0x114], RZ ;  /* 0x000114ff01007387 */ /* 0x000fe20000100800 */
[----:B------:R-:W-:-:S03]  /*03c0*/  IMAD R0, R3, R0, R6 ;  /* 0x0000000003007224 */ /* 0x000fc600078e0206 */
[----:B------:R-:W-:Y:S02]  /*03d0*/  STL [R1+0x118], RZ ;  /* 0x000118ff01007387 */ /* 0x000fe40000100800 */
[----:B------:R-:W-:Y:S02]  /*03e0*/  ISETP.GT.U32.AND P1, PT, R7, R0, PT ;  /* 0x000000000700720c */ /* 0x000fe40003f24070 */
[----:B------:R-:W-:Y:S04]  /*03f0*/  STL [R1+0x11c], RZ ;  /* 0x00011cff01007387 */ /* 0x000fe80000100800 */
[----:B------:R-:W-:Y:S04]  /*0400*/  STL [R1+0x130], RZ ;  /* 0x000130ff01007387 */ /* 0x000fe80000100800 */
[----:B------:R-:W-:Y:S03]  /*0410*/  STL [R1+0x134], RZ ;  /* 0x000134ff01007387 */ /* 0x000fe60000100800 */
[----:B------:R-:W-:Y:S01]  /*0420*/  @!P1 IMAD.IADD R0, R0, 0x1, -R7 ;  /* 0x0000000100009824 */ /* 0x000fe200078e0a07 */
[----:B------:R-:W-:Y:S01]  /*0430*/  STL [R1+0x138], RZ ;  /* 0x000138ff01007387 */ /* 0x000fe20000100800 */
[----:B------:R-:W-:Y:S01]  /*0440*/  @!P1 VIADD R3, R3, 0x1 ;  /* 0x0000000103039836 */ /* 0x000fe20000000000 */
[----:B------:R-:W-:-:S02]  /*0450*/  ISETP.NE.AND P1, PT, R4, RZ, PT ;  /* 0x000000ff0400720c */ /* 0x000fc40003f25270 */
[----:B------:R-:W-:Y:S01]  /*0460*/  STL [R1+0x13c], RZ ;  /* 0x00013cff01007387 */ /* 0x000fe20000100800 */
[----:B------:R-:W-:Y:S02]  /*0470*/  ISETP.GE.U32.AND P0, PT, R0, R7, PT ;  /* 0x000000070000720c */ /* 0x000fe40003f06070 */
[----:B------:R-:W-:Y:S01]  /*0480*/  LOP3.LUT R0, R5, R4, RZ, 0x3c, !PT ;  /* 0x0000000405007212 */ /* 0x000fe200078e3cff */
[----:B------:R-:W-:Y:S03]  /*0490*/  STL [R1+0x150], RZ ;  /* 0x000150ff01007387 */ /* 0x000fe60000100800 */
[----:B------:R-:W-:Y:S01]  /*04a0*/  ISETP.GE.AND P2, PT, R0, RZ, PT ;  /* 0x000000ff0000720c */ /* 0x000fe20003f46270 */
[----:B------:R-:W-:Y:S01]  /*04b0*/  STL [R1+0x154], RZ ;  /* 0x000154ff01007387 */ /* 0x000fe20000100800 */
[----:B------:R-:W-:-:S03]  /*04c0*/  VIADD R0, R21, 0xff ;  /* 0x000000ff15007836 */ /* 0x000fc60000000000 */
[----:B------:R-:W-:Y:S02]  /*04d0*/  STL [R1+0x158], RZ ;  /* 0x000158ff01007387 */ /* 0x000fe40000100800 */
[----:B------:R-:W-:Y:S02]  /*04e0*/  @P0 VIADD R3, R3, 0x1 ;  /* 0x0000000103030836 */ /* 0x000fe40000000000 */
[----:B------:R-:W-:Y:S02]  /*04f0*/  STL [R1+0x15c], RZ ;  /* 0x00015cff01007387 */ /* 0x000fe40000100800 */
[----:B------:R-:W-:Y:S01]  /*0500*/  IMAD.MOV.U32 R2, RZ, RZ, R3 ;  /* 0x000000ffff027224 */ /* 0x000fe200078e0003 */
[----:B------:R-:W-:Y:S01]  /*0510*/  SHF.R.S32.HI R3, RZ, 0x1f, R0 ;  /* 0x0000001fff037819 */ /* 0x000fe20000011400 */
[----:B------:R-:W-:Y:S02]  /*0520*/  STL [R1+0x170], RZ ;  /* 0x000170ff01007387 */ /* 0x000fe40000100800 */
[----:B------:R-:W-:Y:S01]  /*0530*/  @!P2 IMAD.MOV R2, RZ, RZ, -R2 ;  /* 0x000000ffff02a224 */ /* 0x000fe200078e0a02 */
[----:B------:R-:W-:Y:S01]  /*0540*/  @!P1 LOP3.LUT R2, RZ, R4, RZ, 0x33, !PT ;  /* 0x00000004ff029212 */ /* 0x000fe200078e33ff */
[----:B------:R-:W-:Y:S01]  /*0550*/  STL [R1+0x174], RZ ;  /* 0x000174ff01007387 */ /* 0x000fe20000100800 */
[----:B------:R-:W-:-:S03]  /*0560*/  LEA.HI R3, R3, R0, RZ, 0x8 ;  /* 0x0000000003037211 */ /* 0x000fc600078f40ff */
[----:B------:R-:W-:Y:S01]  /*0570*/  STL [R1+0x178], RZ ;  /* 0x000178ff01007387 */ /* 0x000fe20000100800 */
[----:B------:R-:W-:Y:S02]  /*0580*/  IMAD.SHL.U32 R6, R2, 0x8, RZ ;  /* 0x0000000802067824 */ /* 0x000fe400078e00ff */
[----:B------:R-:W-:Y:S01]  /*0590*/  IMAD.MOV R2, RZ, RZ, -R2 ;  /* 0x000000ffff027224 */ /* 0x000fe200078e0a02 */
[----:B------:R-:W-:Y:S02]  /*05a0*/  STL [R1+0x17c], RZ ;  /* 0x00017cff01007387 */ /* 0x000fe40000100800 */
[----:B------:R-:W-:Y:S01]  /*05b0*/  LEA.HI.SX32 R3, R3, -R6, 0x18 ;  /* 0x8000000603037211 */ /* 0x000fe200078fc2ff */
[----:B------:R-:W-:Y:S01]  /*05c0*/  IMAD R4, R4, R2, R5 ;  /* 0x0000000204047224 */ /* 0x000fe200078e0205 */
[----:B------:R-:W-:Y:S02]  /*05d0*/  STL [R1+0x190], RZ ;  /* 0x000190ff01007387 */ /* 0x000fe40000100800 */
[----:B------:R-:W-:-:S02]  /*05e0*/  VIMNMX R11, PT, PT, R3, 0x8, PT ;  /* 0x00000008030b7848 */ /* 0x000fc40003fe0100 */
[----:B------:R-:W-:Y:S01]  /*05f0*/  STL [R1+0x194], RZ ;  /* 0x000194ff01007387 */ /* 0x000fe20000100800 */
[----:B------:R-:W-:Y:S02]  /*0600*/  IABS R9, R4 ;  /* 0x0000000400097213 */ /* 0x000fe40000000000 */
[----:B------:R-:W-:Y:S01]  /*0610*/  IABS R7, R11 ;  /* 0x0000000b00077213 */ /* 0x000fe20000000000 */
[----:B------:R-:W-:Y:S03]  /*0620*/  STL [R1+0x198], RZ ;  /* 0x000198ff01007387 */ /* 0x000fe60000100800 */
        /* <DEDUP_REMOVED lines=11> */
[----:B------:R-:W-:Y:S04]  /*06e0*/  STL [R1+0x1dc], RZ ;  /* 0x0001dcff01007387 */ /* 0x000fe80000100800 */
[----:B------:R-:W-:Y:S01]  /*06f0*/  STL [R1+0x1e0], RZ ;  /* 0x0001e0ff01007387 */ /* 0x000fe20000100800 */
[----:B------:R-:W0:Y:S03]  /*0700*/  F2I.FTZ.U32.TRUNC.NTZ R3, R3 ;  /* 0x0000000300037305 */ /* 0x000e26000021f000 */
[----:B------:R-:W-:Y:S04]  /*0710*/  STL [R1+0x1e4], RZ ;  /* 0x0001e4ff01007387 */ /* 0x000fe80000100800 */
[----:B------:R-:W-:Y:S04]  /*0720*/  STL [R1+0x1e8], RZ ;  /* 0x0001e8ff01007387 */ /* 0x000fe80000100800 */
[----:B------:R-:W-:Y:S04]  /*0730*/  STL [R1+0x1ec], RZ ;  /* 0x0001ecff01007387 */ /* 0x000fe80000100800 */
[----:B------:R-:W-:Y:S01]  /*0740*/  STL [R1+0x210], RZ ;  /* 0x000210ff01007387 */ /* 0x000fe20000100800 */
[----:B0-----:R-:W-:-:S03]  /*0750*/  IMAD.MOV R8, RZ, RZ, -R3 ;  /* 0x000000ffff087224 */ /* 0x001fc600078e0a03 */
[----:B------:R-:W-:Y:S01]  /*0760*/  STL [R1+0x214], RZ ;  /* 0x000214ff01007387 */ /* 0x000fe20000100800 */
[----:B------:R-:W-:Y:S01]  /*0770*/  IMAD.MOV.U32 R2, RZ, RZ, R8 ;  /* 0x000000ffff027224 */ /* 0x000fe200078e0008 */
[----:B------:R-:W-:Y:S02]  /*0780*/  IABS R8, R11 ;  /* 0x0000000b00087213 */ /* 0x000fe40000000000 */
[----:B------:R-:W-:Y:S01]  /*0790*/  STL [R1+0x218], RZ ;  /* 0x000218ff01007387 */ /* 0x000fe20000100800 */
[----:B------:R-:W-:Y:S02]  /*07a0*/  IMAD R5, R2, R7, RZ ;  /* 0x0000000702057224 */ /* 0x000fe400078e02ff */
[----:B------:R-:W-:Y:S01]  /*07b0*/  IMAD.MOV.U32 R2, RZ, RZ, RZ ;  /* 0x000000ffff027224 */ /* 0x000fe200078e00ff */
[----:B------:R-:W-:Y:S03]  /*07c0*/  STL [R1+0x21c], RZ ;  /* 0x00021cff01007387 */ /* 0x000fe60000100800 */
[----:B------:R-:W-:Y:S01]  /*07d0*/  IMAD.HI.U32 R2, R3, R5, R2 ;  /* 0x0000000503027227 */ /* 0x000fe200078e0002 */
[----:B------:R-:W-:Y:S03]  /*07e0*/  STL [R1+0x200], RZ ;  /* 0x000200ff01007387 */ /* 0x000fe60000100800 */
[----:B------:R-:W-:Y:S01]  /*07f0*/  IMAD.MOV R3, RZ, RZ, -R8 ;  /* 0x000000ffff037224 */ /* 0x000fe200078e0a08 */
[----:B------:R-:W-:Y:S01]  /*0800*/  STL [R1+0x204], RZ ;  /* 0x000204ff01007387 */ /* 0x000fe20000100800 */
[----:B------:R-:W-:-:S03]  /*0810*/  IMAD.HI.U32 R0, R2, R9, RZ ;  /* 0x0000000902007227 */ /* 0x000fc600078e00ff */
[----:B------:R-:W-:Y:S01]  /*0820*/  STL [R1+0x208], RZ ;  /* 0x000208ff01007387 */ /* 0x000fe20000100800 */
[----:B------:R-:W-:Y:S01]  /*0830*/  IMAD R2, R0, R3, R9 ;  /* 0x0000000300027224 */ /* 0x000fe200078e0209 */
[----:B---3--:R-:W-:Y:S02]  /*0840*/  LOP3.LUT R3, R12, 0x1f, RZ, 0xc0, !PT ;  /* 0x0000001f0c037812 */ /* 0x008fe400078ec0ff */
        /* <DEDUP_REMOVED lines=14> */
[----:B------:R-:W-:Y:S04]  /*0930*/  STL [R1+0x3e8], RZ ;  /* 0x0003e8ff01007387 */ /* 0x000fe80000100800 */
[----:B------:R-:W-:Y:S02]  /*0940*/  STL [R1+0x3ec], RZ ;  /* 0x0003ecff01007387 */ /* 0x000fe40000100800 */
[----:B------:R-:W-:-:S02]  /*0950*/  @P0 VIADD R0, R0, 0x1 ;  /* 0x0000000100000836 */ /* 0x000fc40000000000 */
[----:B------:R-:W-:Y:S04]  /*0960*/  STL [R1+0x3d0], RZ ;  /* 0x0003d0ff01007387 */ /* 0x000fe80000100800 */
[----:B------:R-:W-:Y:S01]  /*0970*/  STL [R1+0x3d4], RZ ;  /* 0x0003d4ff01007387 */ /* 0x000fe20000100800 */
[----:B------:R-:W-:Y:S01]  /*0980*/  @!P2 IMAD.MOV R0, RZ, RZ, -R0 ;  /* 0x000000ffff00a224 */ /* 0x000fe200078e0a00 */
[----:B------:R-:W-:Y:S02]  /*0990*/  @!P1 LOP3.LUT R0, RZ, R11, RZ, 0x33, !PT ;  /* 0x0000000bff009212 */ /* 0x000fe400078e33ff */
[----:B------:R-:W-:Y:S03]  /*09a0*/  STL [R1+0x3d8], RZ ;  /* 0x0003d8ff01007387 */ /* 0x000fe60000100800 */
[----:B------:R-:W-:Y:S01]  /*09b0*/  IMAD.SHL.U32 R20, R0, 0x80, RZ ;  /* 0x0000008000147824 */ /* 0x000fe200078e00ff */
[----:B------:R-:W-:Y:S01]  /*09c0*/  STL [R1+0x3dc], RZ ;  /* 0x0003dcff01007387 */ /* 0x000fe20000100800 */
[----:B------:R-:W-:-:S02]  /*09d0*/  IMAD.MOV R2, RZ, RZ, -R0 ;  /* 0x000000ffff027224 */ /* 0x000fc400078e0a00 */
[C---:B------:R-:W-:Y:S01]  /*09e0*/  VIADD R0, R20.reuse, 0x1 ;  /* 0x0000000114007836 */ /* 0x040fe20000000000 */
[----:B------:R-:W-:Y:S01]  /*09f0*/  STL [R1+0x3c0], RZ ;  /* 0x0003c0ff01007387 */ /* 0x000fe20000100800 */
[----:B------:R-:W-:Y:S02]  /*0a00*/  IMAD R2, R11, R2, R4 ;  /* 0x000000020b027224 */ /* 0x000fe400078e0204 */
[C---:B------:R-:W-:Y:S01]  /*0a10*/  VIADD R5, R20.reuse, 0x2 ;  /* 0x0000000214057836 */ /* 0x040fe20000000000 */
[----:B------:R-:W-:Y:S01]  /*0a20*/  STL [R1+0x3c4], RZ ;  /* 0x0003c4ff01007387 */ /* 0x000fe20000100800 */
[C---:B------:R-:W-:Y:S02]  /*0a30*/  VIADD R4, R20.reuse, 0x3 ;  /* 0x0000000314047836 */ /* 0x040fe40000000000 */
[C---:B------:R-:W-:Y:S01]  /*0a40*/  VIADD R16, R20.reuse, 0x5c ;  /* 0x0000005c14107836 */ /* 0x040fe20000000000 */
[----:B------:R-:W-:Y:S01]  /*0a50*/  STL [R1+0x3c8], RZ ;  /* 0x0003c8ff01007387 */ /* 0x000fe20000100800 */
[----:B------:R-:W-:-:S02]  /*0a60*/  VIADD R14, R20, 0x5d ;  /* 0x0000005d140e7836 */ /* 0x000fc40000000000 */
[C---:B------:R-:W-:Y:S01]  /*0a70*/  VIADD R44, R20.reuse, 0x5f ;  /* 0x0000005f142c7836 */ /* 0x040fe20000000000 */
[----:B------:R-:W-:Y:S01]  /*0a80*/  STL [R1+0x3cc], RZ ;  /* 0x0003ccff01007387 */ /* 0x000fe20000100800 */
[C---:B------:R-:W-:Y:S02]  /*0a90*/  VIADD R45, R20.reuse, 0x60 ;  /* 0x00000060142d7836 */ /* 0x040fe40000000000 */
        /* <DEDUP_REMOVED lines=15> */
[----:B------:R-:W-:Y:S01]  /*0b90*/  VIADD R36, R20, 0x6b ;  /* 0x0000006b14247836 */ /* 0x000fe20000000000 */
[----:B------:R-:W-:Y:S01]  /*0ba0*/  STL [R1+0x3a4], RZ ;  /* 0x0003a4ff01007387 */ /* 0x000fe20000100800 */
[----:B------:R-:W-:Y:S02]  /*0bb0*/  IMAD.IADD R2, R6, 0x1, R2 ;  /* 0x0000000106027824 */ /* 0x000fe400078e0202 */
        /* <DEDUP_REMOVED lines=8> */
[----:B------:R-:W-:Y:S02]  /*0c40*/  IMAD R15, R2, 0x100, R3 ;  /* 0x00000100020f7824 */ /* 0x000fe400078e0203 */
[C---:B------:R-:W-:Y:S01]  /*0c50*/  VIADD R43, R20.reuse, 0x71 ;  /* 0x00000071142b7836 */ /* 0x040fe20000000000 */
[----:B------:R-:W-:Y:S01]  /*0c60*/  STL [R1+0x394], RZ ;  /* 0x000394ff01007387 */ /* 0x000fe20000100800 */
[----:B------:R-:W-:Y:S02]  /*0c70*/  VIADD R35, R20, 0x72 ;  /* 0x0000007214237836 */ /* 0x000fe40000000000 */
        /* <DEDUP_REMOVED lines=9> */
[----:B------:R-:W-:Y:S01]  /*0d10*/  VIADD R19, R15, 0xe0 ;  /* 0x000000e00f137836 */ /* 0x000fe20000000000 */
        /* <DEDUP_REMOVED lines=18> */
[----:B------:R-:W-:Y:S04]  /*0e40*/  STL [R1+0x37c], RZ ;  /* 0x00037cff01007387 */ /* 0x000fe80000100800 */
        /* <DEDUP_REMOVED lines=924> */
[----:B------:R-:W-:Y:S04]  /*4810*/  STL [R1+0x1030], R20 ;  /* 0x0010301401007387 */ /* 0x000fe80000100800 */
[----:B------:R0:W-:Y:S04]  /*4820*/  STL [R1+0x279c], R0 ;  /* 0x00279c0001007387 */ /* 0x0001e80000100800 */
[----:B------:R1:W-:Y:S04]  /*4830*/  STL [R1+0x27a0], R5 ;  /* 0x0027a00501007387 */ /* 0x0003e80000100800 */
[----:B------:R2:W-:Y:S01]  /*4840*/  STL [R1+0x27a4], R4 ;  /* 0x0027a40401007387 */ /* 0x0005e20000100800 */
[----:B0-----:R-:W-:-:S02]  /*4850*/  VIADD R0, R20, 0x4 ;  /* 0x0000000414007836 */ /* 0x001fc40000000000 */
[----:B-1----:R-:W-:-:S03]  /*4860*/  VIADD R5, R20, 0x5 ;  /* 0x0000000514057836 */ /* 0x002fc60000000000 */
[----:B------:R0:W-:Y:S01]  /*4870*/  STL [R1+0x27a8], R0 ;  /* 0x0027a80001007387 */ /* 0x0001e20000100800 */
[----:B--2---:R-:W-:-:S03]  /*4880*/  VIADD R4, R20, 0x6 ;  /* 0x0000000614047836 */ /* 0x004fc60000000000 */
[----:B------:R1:W-:Y:S04]  /*4890*/  STL [R1+0x27ac], R5 ;  /* 0x0027ac0501007387 */ /* 0x0003e80000100800 */
[----:B------:R2:W-:Y:S01]  /*48a0*/  STL [R1+0x27b0], R4 ;  /* 0x0027b00401007387 */ /* 0x0005e20000100800 */
[C---:B0-----:R-:W-:Y:S02]  /*48b0*/  VIADD R0, R20.reuse, 0x7 ;  /* 0x0000000714007836 */ /* 0x041fe40000000000 */
        /* <DEDUP_REMOVED lines=165> */
[----:B------:R-:W-:Y:S04]  /*5310*/  STL [R1+0x1098], R5 ;  /* 0x0010980501007387 */ /* 0x000fe80000100800 */
[----:B------:R-:W-:Y:S01]  /*5320*/  STL [R1+0x1094], R4 ;  /* 0x0010940401007387 */ /* 0x000fe20000100800 */
[----:B0-----:R-:W-:-:S05]  /*5330*/  VIADD R0, R20, 0x5b ;  /* 0x0000005b14007836 */ /* 0x001fca0000000000 */
[----:B------:R0:W-:Y:S04]  /*5340*/  STL [R1+0x1090], R0 ;  /* 0x0010900001007387 */ /* 0x0001e80000100800 */
[----:B------:R-:W-:Y:S01]  /*5350*/  STL [R1+0x108c], R16 ;  /* 0x00108c1001007387 */ /* 0x000fe20000100800 */
[----:B0-----:R-:W-:-:S05]  /*5360*/  VIADD R0, R20, 0x5e ;  /* 0x0000005e14007836 */ /* 0x001fca0000000000 */
[----:B------:R0:W-:Y:S04]  /*5370*/  STL [R1+0x1084], R0 ;  /* 0x0010840001007387 */ /* 0x0001e80000100800 */
[----:B------:R1:W-:Y:S04]  /*5380*/  STL [R1+0x1088], R14 ;  /* 0x0010880e01007387 */ /* 0x0003e80000100800 */
[----:B------:R1:W-:Y:S01]  /*5390*/  STL [R1+0x1080], R44 ;  /* 0x0010802c01007387 */ /* 0x0003e20000100800 */
[----:B0-----:R-:W-:-:S03]  /*53a0*/  VIADD R0, R20, 0x7f ;  /* 0x0000007f14007836 */ /* 0x001fc60000000000 */
[----:B------:R1:W-:Y:S04]  /*53b0*/  STL [R1+0x107c], R45 ;  /* 0x00107c2d01007387 */ /* 0x0003e80000100800 */
        /* <DEDUP_REMOVED lines=25> */
[----:B------:R1:W-:Y:S01]  /*5550*/  STL [R1+0x118c], R19 ;  /* 0x00118c1301007387 */ /* 0x0003e20000100800 */
[----:B------:R-:W-:Y:S05]  /*5560*/  BRA.U !UP0, `(.L_x_0) ;  /* 0x0000042108f47547 */ /* 0x000fea000b800000 */
[----:B------:R-:W-:Y:S01]  /*5570*/  IABS R61, R22 ;  /* 0x00000016003d7213 */ /* 0x000fe20000000000 */
[----:B------:R-:W-:Y:S01]  /*5580*/  IMAD.MOV.U32 R6, RZ, RZ, RZ ;  /* 0x000000ffff067224 */ /* 0x000fe200078e00ff */
[----:B------:R-:W-:Y:S01]  /*5590*/  IABS R11, R21 ;  /* 0x00000015000b7213 */ /* 0x000fe20000000000 */
[----:B------:R0:W-:Y:S01]  /*55a0*/  STL [R1+0x2b00], R46 ;  /* 0x002b002e01007387 */ /* 0x0001e20000100800 */
[----:B------:R-:W2:Y:S01]  /*55b0*/  I2F.RP R4, R61 ;  /* 0x0000003d00047306 */ /* 0x000ea20000209400 */
[----:B------:R-:W-:Y:S01]  /*55c0*/  ISETP.GE.AND P5, PT, R0, RZ, PT ;  /* 0x000000ff0000720c */ /* 0x000fe20003fa6270 */
[----:B------:R-:W3:Y:S01]  /*55d0*/  LDCU UR4, c[0x0][0x3ac] ;  /* 0x00007580ff0477ac */ /* 0x000ee20008000800 */
[----:B------:R-:W-:Y:S01]  /*55e0*/  STL [R1+0x2b04], R47 ;  /* 0x002b042f01007387 */ /* 0x000fe20000100800 */
[----:B------:R-:W-:Y:S02]  /*55f0*/  ISETP.GE.AND P3, PT, R2, RZ, PT ;  /* 0x000000ff0200720c */ /* 0x000fe40003f66270 */
[----:B------:R-:W-:Y:S01]  /*5600*/  IABS R28, R58 ;  /* 0x0000003a001c7213 */ /* 0x000fe20000000000 */
[----:B------:R4:W-:Y:S01]  /*5610*/  STL [R1+0x2b08], R48 ;  /* 0x002b083001007387 */ /* 0x0009e20000100800 */
[----:B------:R-:W5:Y:S01]  /*5620*/  I2F.RP R3, R11 ;  /* 0x0000000b00037306 */ /* 0x000f620000209400 */
[----:B-1----:R-:W-:Y:S01]  /*5630*/  IABS R35, R35 ;  /* 0x0000002300237213 */ /* 0x002fe20000000000 */
[----:B------:R-:W1:Y:S01]  /*5640*/  LDCU.64 UR30, c[0x0][0x388] ;  /* 0x00007100ff1e77ac */ /* 0x000e620008000a00 */
[----:B------:R-:W-:Y:S01]  /*5650*/  STL [R1+0x2b0c], R49 ;  /* 0x002b0c3101007387 */ /* 0x000fe20000100800 */
[----:B------:R-:W-:-:S02]  /*5660*/  IABS R31, R31 ;  /* 0x0000001f001f7213 */ /* 0x000fc40000000000 */
[----:B------:R-:W-:Y:S01]  /*5670*/  IABS R43, R43 ;  /* 0x0000002b002b7213 */ /* 0x000fe20000000000 */
[----:B------:R0:W-:Y:S01]  /*5680*/  STL [R1+0x2b10], R51 ;  /* 0x002b103301007387 */ /* 0x0001e20000100800 */
[----:B--2---:R-:W2:Y:S01]  /*5690*/  MUFU.RCP R4, R4 ;  /* 0x0000000400047308 */ /* 0x004ea20000001000 */
[----:B------:R-:W-:Y:S01]  /*56a0*/  IABS R32, R32 ;  /* 0x0000002000207213 */ /* 0x000fe20000000000 */
[----:B------:R-:W0:Y:S01]  /*56b0*/  LDCU UR21, c[0x0][0x3b0] ;  /* 0x00007600ff1577ac */ /* 0x000e220008000800 */
[----:B------:R0:W-:Y:S01]  /*56c0*/  STL [R1+0x2b14], R52 ;  /* 0x002b143401007387 */ /* 0x0001e20000100800 */
[----:B------:R-:W-:Y:S02]  /*56d0*/  IABS R41, R41 ;  /* 0x0000002900297213 */ /* 0x000fe40000000000 */
[----:B------:R-:W-:Y:S01]  /*56e0*/  IABS R36, R36 ;  /* 0x0000002400247213 */ /* 0x000fe20000000000 */
[----:B------:R-:W-:Y:S01]  /*56f0*/  STL [R1+0x2b18], R53 ;  /* 0x002b183501007387 */ /* 0x000fe20000100800 */
[----:B-----5:R-:W5:Y:S01]  /*5700*/  MUFU.RCP R3, R3 ;  /* 0x0000000300037308 */ /* 0x020f620000001000 */
[----:B------:R-:W-:Y:S01]  /*5710*/  IABS R34, R34 ;  /* 0x0000002200227213 */ /* 0x000fe20000000000 */
[----:B------:R-:W0:Y:S01]  /*5720*/  LDCU UR32, c[0x0][0x3a4] ;  /* 0x00007480ff2077ac */ /* 0x000e220008000800 */
[----:B------:R0:W-:Y:S01]  /*5730*/  STL [R1+0x2b1c], R54 ;  /* 0x002b1c3601007387 */ /* 0x0001e20000100800 */
[----:B------:R-:W-:-:S02]  /*5740*/  IABS R40, R40 ;  /* 0x0000002800287213 */ /* 0x000fc40000000000 */
[----:B------:R-:W-:Y:S01]  /*5750*/  IABS R38, R38 ;  /* 0x0000002600267213 */ /* 0x000fe20000000000 */
[----:B------:R-:W-:Y:S01]  /*5760*/  STL [R1+0x2b20], R56 ;  /* 0x002b203801007387 */ /* 0x000fe20000100800 */
[----:B------:R-:W-:Y:S01]  /*5770*/  IABS R50, R50 ;  /* 0x0000003200327213 */ /* 0x000fe20000000000 */
[----:B--2---:R-:W-:Y:S01]  /*5780*/  VIADD R4, R4, 0xffffffe ;  /* 0x0ffffffe04047836 */ /* 0x004fe20000000000 */
[----:B------:R-:W-:Y:S01]  /*5790*/  IABS R39, R39 ;  /* 0x0000002700277213 */ /* 0x000fe20000000000 */
[----:B------:R-:W-:Y:S01]  /*57a0*/  STL [R1+0x2b24], R58 ;  /* 0x002b243a01007387 */ /* 0x000fe20000100800 */
[----:B------:R-:W-:Y:S01]  /*57b0*/  IABS R55, R55 ;  /* 0x0000003700377213 */ /* 0x000fe20000000000 */
[----:B------:R2:W0:Y:S01]  /*57c0*/  F2I.FTZ.U32.TRUNC.NTZ R7, R4 ;  /* 0x0000000400077305 */ /* 0x000422000021f000 */
[----:B------:R-:W-:Y:S01]  /*57d0*/  IABS R33, R33 ;  /* 0x0000002100217213 */ /* 0x000fe20000000000 */
[----:B------:R-:W-:Y:S01]  /*57e0*/  STL [R1+0x2b28], R60 ;  /* 0x002b283c01007387 */ /* 0x000fe20000100800 */
[----:B------:R-:W-:Y:S01]  /*57f0*/  IABS R30, R30 ;  /* 0x0000001e001e7213 */ /* 0x000fe20000000000 */
[----:B-----5:R-:W-:Y:S01]  /*5800*/  VIADD R3, R3, 0xffffffe ;  /* 0x0ffffffe03037836 */ /* 0x020fe20000000000 */
[----:B------:R-:W-:Y:S01]  /*5810*/  IABS R29, R29 ;  /* 0x0000001d001d7213 */ /* 0x000fe20000000000 */
[----:B------:R-:W5:Y:S01]  /*5820*/  LDCU UR6, c[0x0][0x3a8] ;  /* 0x00007500ff0677ac */ /* 0x000f620008000800 */
[----:B------:R-:W-:Y:S01]  /*5830*/  IABS R25, R60 ;  /* 0x0000003c00197213 */ /* 0x000fe20000000000 */
[----:B------:R1:W3:Y:S01]  /*5840*/  F2I.FTZ.U32.TRUNC.NTZ R5, R3 ;  /* 0x0000000300057305 */ /* 0x0002e2000021f000 */
[----:B--2---:R-:W-:Y:S01]  /*5850*/  IMAD.MOV.U32 R4, RZ, RZ, RZ ;  /* 0x000000ffff047224 */ /* 0x004fe200078e00ff */
[----:B------:R-:W-:Y:S01]  /*5860*/  IABS R42, R42 ;  /* 0x0000002a002a7213 */ /* 0x000fe20000000000 */
[----:B------:R-:W2:Y:S01]  /*5870*/  LDCU UR7, c[0x0][0x3a8] ;  /* 0x00007500ff0777ac */ /* 0x000ea20008000800 */
[----:B------:R-:W-:-:S02]  /*5880*/  IABS R37, R37 ;  /* 0x0000002500257213 */ /* 0x000fc40000000000 */
[----:B------:R-:W-:Y:S01]  /*5890*/  IABS R57, R57 ;  /* 0x0000003900397213 */ /* 0x000fe20000000000 */
[----:B0-----:R-:W-:Y:S01]  /*58a0*/  IMAD.MOV R59, RZ, RZ, -R7 ;  /* 0x000000ffff3b7224 */ /* 0x001fe200078e0a07 */
[----:B------:R-:W0:Y:S01]  /*58b0*/  LDCU UR8, c[0x0][0x3a8] ;  /* 0x00007500ff0877ac */ /* 0x000e220008000800 */
[----:B-1----:R-:W-:Y:S02]  /*58c0*/  IABS R3, R20 ;  /* 0x0000001400037213 */ /* 0x002fe40000000000 */
[----:B------:R-:W-:Y:S01]  /*58d0*/  IMAD R59, R59, R61, RZ ;  /* 0x0000003d3b3b7224 */ /* 0x000fe200078e02ff */
[----:B------:R-:W-:Y:S01]  /*58e0*/  IABS R20, R18 ;  /* 0x0000001200147213 */ /* 0x000fe20000000000 */
[----:B------:R-:W1:Y:S01]  /*58f0*/  LDCU UR9, c[0x0][0x3a8] ;  /* 0x00007500ff0977ac */ /* 0x000e620008000800 */
[----:B------:R-:W-:Y:S01]  /*5900*/  IABS R18, R49 ;  /* 0x0000003100127213 */ /* 0x000fe20000000000 */
[----:B---3--:R-:W-:Y:S02]  /*5910*/  IMAD.MOV R8, RZ, RZ, -R5 ;  /* 0x000000ffff087224 */ /* 0x008fe400078e0a05 */
[----:B------:R-:W-:Y:S01]  /*5920*/  IMAD.HI.U32 R59, R7, R59, R6 ;  /* 0x0000003b073b7227 */ /* 0x000fe200078e0006 */
[----:B------:R-:W-:Y:S01]  /*5930*/  IABS R6, R19 ;  /* 0x0000001300067213 */ /* 0x000fe20000000000 */
[----:B------:R-:W3:Y:S01]  /*5940*/  LDCU UR10, c[0x0][0x3a8] ;  /* 0x00007500ff0a77ac */ /* 0x000ee20008000800 */
[----:B------:R-:W-:Y:S01]  /*5950*/  IABS R19, R13 ;  /* 0x0000000d00137213 */ /* 0x000fe20000000000 */
[----:B------:R-:W-:Y:S01]  /*5960*/  IMAD R8, R8, R11, RZ ;  /* 0x0000000b08087224 */ /* 0x000fe200078e02ff */
[----:B------:R-:W-:Y:S01]  /*5970*/  IABS R13, R12 ;  /* 0x0000000c000d7213 */ /* 0x000fe20000000000 */
[----:B------:R-:W0:Y:S01]  /*5980*/  LDCU UR11, c[0x0][0x3a8] ;  /* 0x00007500ff0b77ac */ /* 0x000e220008000800 */
[----:B------:R-:W-:Y:S01]  /*5990*/  IABS R12, R10 ;  /* 0x0000000a000c7213 */ /* 0x000fe20000000000 */
[----:B------:R-:W-:Y:S01]  /*59a0*/  IMAD.HI.U32 R4, R5, R8, R4 ;  /* 0x0000000805047227 */ /* 0x000fe200078e0004 */
[----:B------:R-:W-:Y:S01]  /*59b0*/  IABS R10, R9 ;  /* 0x00000009000a7213 */ /* 0x000fe20000000000 */
[----:B------:R-:W0:Y:S02]  /*59c0*/  LDCU UR12, c[0x0][0x3a8] ;  /* 0x00007500ff0c77ac */ /* 0x000e240008000800 */
[----:B------:R-:W-:Y:S01]  /*59d0*/  IMAD.HI.U32 R5, R59, R3, RZ ;  /* 0x000000033b057227 */ /* 0x000fe200078e00ff */
[----:B------:R-:W0:Y:S03]  /*59e0*/  LDCU UR13, c[0x0][0x3a8] ;  /* 0x00007500ff0d77ac */ /* 0x000e260008000800 */
[----:B------:R-:W-:Y:S01]  /*59f0*/  IMAD.HI.U32 R21, R4, R6, RZ ;  /* 0x0000000604157227 */ /* 0x000fe200078e00ff */
[----:B------:R-:W0:Y:S03]  /*5a00*/  LDCU UR14, c[0x0][0x3a8] ;  /* 0x00007500ff0e77ac */ /* 0x000e260008000800 */
[----:B------:R-:W-:-:S02]  /*5a10*/  IMAD.MOV R21, RZ, RZ, -R21 ;  /* 0x000000ffff157224 */ /* 0x000fc400078e0a15 */
[C---:B------:R-:W-:Y:S01]  /*5a20*/  IMAD.HI.U32 R9, R4.reuse, R20, RZ ;  /* 0x0000001404097227 */ /* 0x040fe200078e00ff */
[----:B------:R-:W0:Y:S03]  /*5a30*/  LDCU UR15, c[0x0][0x3a8] ;  /* 0x00007500ff0f77ac */ /* 0x000e260008000800 */
[C---:B------:R-:W-:Y:S01]  /*5a40*/  IMAD R21, R11.reuse, R21, R6 ;  /* 0x000000150b157224 */ /* 0x040fe200078e0206 */
[----:B------:R-:W0:Y:S01]  /*5a50*/  LDCU UR16, c[0x0][0x3a8] ;  /* 0x00007500ff1077ac */ /* 0x000e220008000800 */
[----:B------:R-:W-:Y:S02]  /*5a60*/  IMAD.MOV R9, RZ, RZ, -R9 ;  /* 0x000000ffff097224 */ /* 0x000fe400078e0a09 */
[C---:B------:R-:W-:Y:S01]  /*5a70*/  IMAD.HI.U32 R6, R4.reuse, R12, RZ ;  /* 0x0000000c04067227 */ /* 0x040fe200078e00ff */
[----:B------:R-:W0:Y:S03]  /*5a80*/  LDCU UR17, c[0x0][0x3a8] ;  /* 0x00007500ff1177ac */ /* 0x000e260008000800 */
[----:B------:R-:W-:Y:S01]  /*5a90*/  IMAD R20, R11, R9, R20 ;  /* 0x000000090b147224 */ /* 0x000fe200078e0214 */
[----:B------:R-:W-:Y:S01]  /*5aa0*/  IABS R9, R0 ;  /* 0x0000000000097213 */ /* 0x000fe20000000000 */
[----:B------:R-:W-:Y:S01]  /*5ab0*/  IMAD.HI.U32 R7, R4, R13, RZ ;  /* 0x0000000d04077227 */ /* 0x000fe200078e00ff */
[----:B------:R-:W-:Y:S01]  /*5ac0*/  IABS R0, R15 ;  /* 0x0000000f00007213 */ /* 0x000fe20000000000 */
[----:B------:R-:W0:Y:S02]  /*5ad0*/  LDCU UR18, c[0x0][0x3a8] ;  /* 0x00007500ff1277ac */ /* 0x000e240008000800 */
[----:B------:R-:W-:-:S02]  /*5ae0*/  IMAD.MOV R6, RZ, RZ, -R6 ;  /* 0x000000ffff067224 */ /* 0x000fc400078e0a06 */
[----:B------:R-:W-:Y:S01]  /*5af0*/  IMAD.MOV R7, RZ, RZ, -R7 ;  /* 0x000000ffff077224 */ /* 0x000fe200078e0a07 */
[----:B------:R-:W0:Y:S01]  /*5b00*/  LDCU UR22, c[0x0][0x3a8] ;  /* 0x00007500ff1677ac */ /* 0x000e220008000800 */
[----:B------:R-:W-:Y:S02]  /*5b10*/  IMAD R12, R11, R6, R12 ;  /* 0x000000060b0c7224 */ /* 0x000fe400078e020c */
[----:B------:R-:W-:Y:S01]  /*5b20*/  IMAD.HI.U32 R6, R59, R9, RZ ;  /* 0x000000093b067227 */ /* 0x000fe200078e00ff */
[----:B------:R-:W0:Y:S03]  /*5b30*/  LDCU UR23, c[0x0][0x3a8] ;  /* 0x00007500ff1777ac */ /* 0x000e260008000800 */
[----:B------:R-:W-:Y:S01]  /*5b40*/  IMAD R13, R11, R7, R13 ;  /* 0x000000070b0d7224 */ /* 0x000fe200078e020d */
[----:B------:R-:W-:Y:S01]  /*5b50*/  IABS R7, R46 ;  /* 0x0000002e00077213 */ /* 0x000fe20000000000 */
[----:B------:R-:W-:Y:S01]  /*5b60*/  IMAD.MOV R6, RZ, RZ, -R6 ;  /* 0x000000ffff067224 */ /* 0x000fe200078e0a06 */
[----:B------:R-:W0:Y:S01]  /*5b70*/  LDCU UR24, c[0x0][0x3a8] ;  /* 0x00007500ff1877ac */ /* 0x000e220008000800 */
[----:B------:R-:W-:-:S02]  /*5b80*/  IMAD.MOV.U32 R46, RZ, RZ, R14 ;  /* 0x000000ffff2e7224 */ /* 0x000fc400078e000e */
[C---:B------:R-:W-:Y:S01]  /*5b90*/  IMAD R9, R61.reuse, R6, R9 ;  /* 0x000000063d097224 */ /* 0x040fe200078e0209 */
[----:B------:R-:W-:Y:S01]  /*5ba0*/  IABS R6, R48 ;  /* 0x0000003000067213 */ /* 0x000fe20000000000 */
[----:B----4-:R-:W-:Y:S01]  /*5bb0*/  IMAD.MOV.U32 R48, RZ, RZ, R46 ;  /* 0x000000ffff307224 */ /* 0x010fe200078e002e */
[----:B------:R-:W4:Y:S01]  /*5bc0*/  LDCU UR25, c[0x0][0x3a8] ;  /* 0x00007500ff1977ac */ /* 0x000f220008000800 */
[----:B------:R-:W2:Y:S01]  /*5bd0*/  LDL R46, [R1+0x1084] ;  /* 0x00108400012e7983 */ /* 0x000ea20000100800 */
[----:B------:R-:W-:Y:S02]  /*5be0*/  IMAD.MOV R5, RZ, RZ, -R5 ;  /* 0x000000ffff057224 */ /* 0x000fe400078e0a05 */
[C---:B------:R-:W-:Y:S01]  /*5bf0*/  IMAD.HI.U32 R8, R4.reuse, R19, RZ ;  /* 0x0000001304087227 */ /* 0x040fe200078e00ff */
[----:B------:R-:W0:Y:S03]  /*5c00*/  LDCU UR26, c[0x0][0x3a8] ;  /* 0x00007500ff1a77ac */ /* 0x000e260008000800 */
[----:B------:R-:W-:Y:S01]  /*5c10*/  IMAD R5, R61, R5, R3 ;  /* 0x000000053d057224 */ /* 0x000fe200078e0203 */
[----:B------:R-:W0:Y:S01]  /*5c20*/  LDCU UR19, c[0x0][0x3a8] ;  /* 0x00007500ff1377ac */ /* 0x000e220008000800 */
[----:B------:R-:W-:Y:S01]  /*5c30*/  IMAD.HI.U32 R3, R4, R10, RZ ;  /* 0x0000000a04037227 */ /* 0x000fe200078e00ff */
[----:B------:R-:W0:Y:S03]  /*5c40*/  LDCU UR27, c[0x0][0x3a8] ;  /* 0x00007500ff1b77ac */ /* 0x000e260008000800 */
[----:B------:R-:W-:-:S02]  /*5c50*/  IMAD.MOV R8, RZ, RZ, -R8 ;  /* 0x000000ffff087224 */ /* 0x000fc400078e0a08 */
[----:B------:R-:W-:Y:S01]  /*5c60*/  IMAD.MOV R3, RZ, RZ, -R3 ;  /* 0x000000ffff037224 */ /* 0x000fe200078e0a03 */
[----:B------:R-:W0:Y:S01]  /*5c70*/  LDCU UR28, c[0x0][0x3a8] ;  /* 0x00007500ff1c77ac */ /* 0x000e220008000800 */
[C---:B------:R-:W-:Y:S01]  /*5c80*/  IMAD R19, R11.reuse, R8, R19 ;  /* 0x000000080b137224 */ /* 0x040fe200078e0213 */
[----:B------:R-:W-:Y:S01]  /*5c90*/  IABS R8, R2 ;  /* 0x0000000200087213 */ /* 0x000fe20000000000 */
[----:B------:R-:W-:Y:S01]  /*5ca0*/  IMAD R10, R11, R3, R10 ;  /* 0x000000030b0a7224 */ /* 0x000fe200078e020a */
[----:B------:R-:W-:Y:S01]  /*5cb0*/  IABS R3, R17 ;  /* 0x0000001100037213 */ /* 0x000fe20000000000 */
[----:B------:R-:W-:Y:S01]  /*5cc0*/  IMAD.MOV.U32 R2, RZ, RZ, R0 ;  /* 0x000000ffff027224 */ /* 0x000fe200078e0000 */
[----:B------:R-:W0:Y:S01]  /*5cd0*/  LDCU UR29, c[0x0][0x3a8] ;  /* 0x00007500ff1d77ac */ /* 0x000e220008000800 */
[----:B------:R-:W-:-:S04]  /*5ce0*/  IMAD.HI.U32 R17, R59, R18, RZ ;  /* 0x000000123b117227 */ /* 0x000fc800078e00ff */
[----:B------:R-:W-:-:S04]  /*5cf0*/  IMAD.HI.U32 R15, R4, R3, RZ ;  /* 0x00000003040f7227 */ /* 0x000fc800078e00ff */
[----:B------:R-:W-:-:S04]  /*5d00*/  IMAD.HI.U32 R14, R4, R2, RZ ;  /* 0x00000002040e7227 */ /* 0x000fc800078e00ff */
[----:B------:R-:W-:-:S04]  /*5d10*/  IMAD.HI.U32 R4, R59, R8, RZ ;  /* 0x000000083b047227 */ /* 0x000fc800078e00ff */
[----:B------:R-:W-:Y:S02]  /*5d20*/  IMAD.MOV R14, RZ, RZ, -R14 ;  /* 0x000000ffff0e7224 */ /* 0x000fe400078e0a0e */
[----:B------:R-:W-:Y:S02]  /*5d30*/  IMAD.MOV R4, RZ, RZ, -R4 ;  /* 0x000000ffff047224 */ /* 0x000fe400078e0a04 */
[----:B------:R-:W-:Y:S01]  /*5d40*/  IMAD R2, R11, R14, R2 ;  /* 0x0000000e0b027224 */ /* 0x000fe200078e0202 */
[----:B------:R-:W-:Y:S01]  /*5d50*/  IABS R14, R51 ;  /* 0x00000033000e7213 */ /* 0x000fe20000000000 */
[----:B------:R-:W-:Y:S01]  /*5d60*/  IMAD.MOV R15, RZ, RZ, -R15 ;  /* 0x000000ffff0f7224 */ /* 0x000fe200078e0a0f */
[----:B------:R-:W3:Y:S01]  /*5d70*/  LDL R51, [R1+0x1094] ;  /* 0x0010940001337983 */ /* 0x000ee20000100800 */
[----:B------:R-:W-:Y:S01]  /*5d80*/  IMAD R8, R61, R4, R8 ;  /* 0x000000043d087224 */ /* 0x000fe200078e0208 */
[----:B------:R-:W-:Y:S01]  /*5d90*/  IABS R4, R47 ;  /* 0x0000002f00047213 */ /* 0x000fe20000000000 */
[----:B------:R-:W-:-:S02]  /*5da0*/  IMAD R3, R11, R15, R3 ;  /* 0x0000000f0b037224 */ /* 0x000fc400078e0203 */
[----:B------:R-:W-:-:S04]  /*5db0*/  IMAD.HI.U32 R15, R59, R14, RZ ;  /* 0x0000000e3b0f7227 */ /* 0x000fc800078e00ff */
[----:B------:R-:W-:-:S04]  /*5dc0*/  IMAD.HI.U32 R23, R59, R4, RZ ;  /* 0x000000043b177227 */ /* 0x000fc800078e00ff */
[----:B------:R-:W-:Y:S02]  /*5dd0*/  IMAD.MOV R15, RZ, RZ, -R15 ;  /* 0x000000ffff0f7224 */ /* 0x000fe400078e0a0f */
[----:B------:R-:W-:Y:S02]  /*5de0*/  IMAD.MOV R23, RZ, RZ, -R23 ;  /* 0x000000ffff177224 */ /* 0x000fe400078e0a17 */
[----:B------:R-:W-:Y:S02]  /*5df0*/  IMAD.MOV R17, RZ, RZ, -R17 ;  /* 0x000000ffff117224 */ /* 0x000fe400078e0a11 */
[C---:B------:R-:W-:Y:S01]  /*5e00*/  IMAD R14, R61.reuse, R15, R14 ;  /* 0x0000000f3d0e7224 */ /* 0x040fe200078e020e */
[----:B------:R-:W-:Y:S01]  /*5e10*/  IABS R15, R53 ;  /* 0x00000035000f7213 */ /* 0x000fe20000000000 */
[----:B------:R-:W-:Y:S01]  /*5e20*/  IMAD R4, R61, R23, R4 ;  /* 0x000000173d047224 */ /* 0x000fe200078e0204 */
[----:B------:R-:W-:Y:S01]  /*5e30*/  IABS R23, R56 ;  /* 0x0000003800177213 */ /* 0x000fe20000000000 */
[----:B------:R-:W-:-:S04]  /*5e40*/  IMAD.HI.U32 R22, R59, R6, RZ ;  /* 0x000000063b167227 */ /* 0x000fc800078e00ff */
[----:B------:R-:W-:Y:S01]  /*5e50*/  IMAD R18, R61, R17, R18 ;  /* 0x000000113d127224 */ /* 0x000fe200078e0212 */
[----:B------:R-:W-:Y:S01]  /*5e60*/  IABS R17, R54 ;  /* 0x0000003600117213 */ /* 0x000fe20000000000 */
[----:B------:R-:W-:Y:S02]  /*5e70*/  IMAD.MOV R22, RZ, RZ, -R22 ;  /* 0x000000ffff167224 */ /* 0x000fe400078e0a16 */
[----:B------:R-:W-:-:S04]  /*5e80*/  IMAD.HI.U32 R27, R59, R15, RZ ;  /* 0x0000000f3b1b7227 */ /* 0x000fc800078e00ff */
[----:B------:R-:W-:-:S04]  /*5e90*/  IMAD.HI.U32 R24, R59, R23, RZ ;  /* 0x000000173b187227 */ /* 0x000fc800078e00ff */
[----:B------:R-:W-:-:S04]  /*5ea0*/  IMAD.HI.U32 R26, R59, R17, RZ ;  /* 0x000000113b1a7227 */ /* 0x000fc800078e00ff */
[----:B------:R-:W-:Y:S02]  /*5eb0*/  IMAD R6, R61, R22, R6 ;  /* 0x000000163d067224 */ /* 0x000fe400078e0206 */
[----:B------:R-:W-:Y:S02]  /*5ec0*/  IMAD.MOV R27, RZ, RZ, -R27 ;  /* 0x000000ffff1b7224 */ /* 0x000fe400078e0a1b */
[----:B------:R-:W-:-:S04]  /*5ed0*/  IMAD.HI.U32 R22, R59, R28, RZ ;  /* 0x0000001c3b167227 */ /* 0x000fc800078e00ff */
[----:B------:R-:W-:Y:S02]  /*5ee0*/  IMAD.MOV R24, RZ, RZ, -R24 ;  /* 0x000000ffff187224 */ /* 0x000fe400078e0a18 */
[----:B------:R-:W-:Y:S02]  /*5ef0*/  IMAD.MOV R26, RZ, RZ, -R26 ;  /* 0x000000ffff1a7224 */ /* 0x000fe400078e0a1a */
[C---:B------:R-:W-:Y:S02]  /*5f00*/  IMAD R15, R61.reuse, R27, R15 ;  /* 0x0000001b3d0f7224 */ /* 0x040fe400078e020f */
[----:B------:R-:W-:Y:S02]  /*5f10*/  IMAD.MOV R22, RZ, RZ, -R22 ;  /* 0x000000ffff167224 */ /* 0x000fe400078e0a16 */
[----:B------:R-:W-:Y:S02]  /*5f20*/  IMAD R23, R61, R24, R23 ;  /* 0x000000183d177224 */ /* 0x000fe400078e0217 */
[----:B------:R-:W-:-:S04]  /*5f30*/  IMAD.HI.U32 R27, R59, R35, RZ ;  /* 0x000000233b1b7227 */ /* 0x000fc800078e00ff */
[----:B------:R-:W-:Y:S02]  /*5f40*/  IMAD R17, R61, R26, R17 ;  /* 0x0000001a3d117224 */ /* 0x000fe400078e0211 */
        /* <DEDUP_REMOVED lines=30> */
[----:B------:R-:W-:Y:S01]  /*6130*/  IMAD.MOV.U32 R47, RZ, RZ, R16 ;  /* 0x000000ffff2f7224 */ /* 0x000fe200078e0010 */
[----:B------:R-:W-:Y:S01]  /*6140*/  IABS R16, R52 ;  /* 0x0000003400107213 */ /* 0x000fe20000000000 */
[----:B------:R-:W-:Y:S01]  /*6150*/  IMAD.MOV R26, RZ, RZ, -R26 ;  /* 0x000000ffff1a7224 */ /* 0x000fe200078e0a1a */
[----:B------:R-:W4:Y:S01]  /*6160*/  LDL R52, [R1+0x1090] ;  /* 0x0010900001347983 */ /* 0x000f220000100800 */
[C---:B------:R-:W-:Y:S01]  /*6170*/  IMAD R38, R61.reuse, R27, R38 ;  /* 0x0000001b3d267224 */ /* 0x040fe200078e0226 */
[----:B------:R-:W-:Y:S01]  /*6180*/  IABS R27, R45 ;  /* 0x0000002d001b7213 */ /* 0x000fe20000000000 */
[----:B------:R-:W-:Y:S02]  /*6190*/  IMAD.MOV R22, RZ, RZ, -R22 ;  /* 0x000000ffff167224 */ /* 0x000fe400078e0a16 */
[----:B------:R-:W-:-:S02]  /*61a0*/  IMAD R50, R61, R24, R50 ;  /* 0x000000183d327224 */ /* 0x000fc400078e0232 */
[----:B------:R-:W-:Y:S01]  /*61b0*/  IMAD R39, R61, R26, R39 ;  /* 0x0000001a3d277224 */ /* 0x000fe200078e0227 */
[----:B------:R-:W-:Y:S01]  /*61c0*/  IABS R26, R44 ;  /* 0x0000002c001a7213 */ /* 0x000fe20000000000 */
        /* <DEDUP_REMOVED lines=10> */
[C---:B------:R-:W-:Y:S02]  /*6270*/  IMAD R30, R61.reuse, R45, R30 ;  /* 0x0000002d3d1e7224 */ /* 0x040fe400078e021e */
[C---:B------:R-:W-:Y:S01]  /*6280*/  IMAD R29, R61.reuse, R44, R29 ;  /* 0x0000002c3d1d7224 */ /* 0x040fe200078e021d */
[----:B------:R2:W-:Y:S01]  /*6290*/  STL [R1+0x6c], R24 ;  /* 0x00006c1801007387 */ /* 0x0005e20000100800 */
[----:B------:R-:W-:-:S02]  /*62a0*/  IMAD R22, R61, R22, R27 ;  /* 0x000000163d167224 */ /* 0x000fc400078e021b */
[----:B------:R-:W-:Y:S01]  /*62b0*/  IMAD.MOV.U32 R54, RZ, RZ, R48 ;  /* 0x000000ffff367224 */ /* 0x000fe200078e0030 */
[----:B------:R0:W-:Y:S01]  /*62c0*/  STL [R1+0x68], R30 ;  /* 0x0000681e01007387 */ /* 0x0001e20000100800 */
[----:B------:R-:W-:-:S03]  /*62d0*/  IMAD.HI.U32 R0, R59, R7, RZ ;  /* 0x000000073b007227 */ /* 0x000fc600078e00ff */
[----:B------:R-:W-:Y:S01]  /*62e0*/  STL [R1+0x64], R29 ;  /* 0x0000641d01007387 */ /* 0x000fe20000100800 */
[----:B------:R-:W-:Y:S02]  /*62f0*/  IMAD.MOV.U32 R53, RZ, RZ, R47 ;  /* 0x000000ffff357224 */ /* 0x000fe400078e002f */
[----:B------:R-:W-:Y:S01]  /*6300*/  IMAD.MOV R0, RZ, RZ, -R0 ;  /* 0x000000ffff007224 */ /* 0x000fe200078e0a00 */
[----:B------:R-:W5:Y:S03]  /*6310*/  LDL R49, [R1+0x1098] ;  /* 0x0010980001317983 */ /* 0x000f660000100800 */
[----:B------:R-:W-:Y:S01]  /*6320*/  IMAD R7, R61, R0, R7 ;  /* 0x000000003d077224 */ /* 0x000fe200078e0207 */
[----:B------:R-:W5:Y:S01]  /*6330*/  LDL R48, [R1+0x109c] ;  /* 0x00109c0001307983 */ /* 0x000f620000100800 */
[----:B------:R-:W-:-:S03]  /*6340*/  IMAD.HI.U32 R0, R59, R16, RZ ;  /* 0x000000103b007227 */ /* 0x000fc600078e00ff */
[----:B------:R-:W-:Y:S01]  /*6350*/  STL [R1+0x60], R22 ;  /* 0x0000601601007387 */ /* 0x000fe20000100800 */
[----:B------:R-:W-:-:S03]  /*6360*/  IMAD.MOV R0, RZ, RZ, -R0 ;  /* 0x000000ffff007224 */ /* 0x000fc600078e0a00 */
[----:B------:R-:W5:Y:S01]  /*6370*/  LDL R47, [R1+0x10a0] ;  /* 0x0010a000012f7983 */ /* 0x000f620000100800 */
[----:B------:R-:W-:Y:S02]  /*6380*/  IMAD R16, R61, R0, R16 ;  /* 0x000000003d107224 */ /* 0x000fe400078e0210 */
[----:B------:R-:W-:-:S04]  /*6390*/  IMAD.HI.U32 R0, R59, R25, RZ ;  /* 0x000000193b007227 */ /* 0x000fc800078e00ff */
[----:B------:R-:W-:-:S04]  /*63a0*/  IMAD.MOV R0, RZ, RZ, -R0 ;  /* 0x000000ffff007224 */ /* 0x000fc800078e0a00 */
[----:B------:R-:W-:Y:S02]  /*63b0*/  IMAD R25, R61, R0, R25 ;  /* 0x000000003d197224 */ /* 0x000fe400078e0219 */
[----:B------:R-:W-:-:S04]  /*63c0*/  IMAD.HI.U32 R0, R59, R42, RZ ;  /* 0x0000002a3b007227 */ /* 0x000fc800078e00ff */
[----:B------:R-:W-:-:S04]  /*63d0*/  IMAD.MOV R0, RZ, RZ, -R0 ;  /* 0x000000ffff007224 */ /* 0x000fc800078e0a00 */
[----:B------:R-:W-:Y:S02]  /*63e0*/  IMAD R42, R61, R0, R42 ;  /* 0x000000003d2a7224 */ /* 0x000fe400078e022a */
[----:B------:R-:W-:-:S04]  /*63f0*/  IMAD.HI.U32 R0, R59, R37, RZ ;  /* 0x000000253b007227 */ /* 0x000fc800078e00ff */
[----:B------:R-:W-:-:S04]  /*6400*/  IMAD.MOV R0, RZ, RZ, -R0 ;  /* 0x000000ffff007224 */ /* 0x000fc800078e0a00 */
[----:B------:R-:W-:Y:S01]  /*6410*/  IMAD R37, R61, R0, R37 ;  /* 0x000000003d257224 */ /* 0x000fe200078e0225 */
[----:B--2---:R-:W-:Y:S02]  /*6420*/  IABS R24, R46 ;  /* 0x0000002e00187213 */ /* 0x004fe40000000000 */
[----:B------:R-:W2:Y:S01]  /*6430*/  LDL R46, [R1+0x2484] ;  /* 0x00248400012e7983 */ /* 0x000ea20000100800 */
[----:B------:R-:W-:-:S04]  /*6440*/  IMAD.HI.U32 R0, R59, R57, RZ ;  /* 0x000000393b007227 */ /* 0x000fc800078e00ff */
[----:B------:R-:W-:-:S04]  /*6450*/  IMAD.MOV R0, RZ, RZ, -R0 ;  /* 0x000000ffff007224 */ /* 0x000fc800078e0a00 */
[----:B------:R-:W-:Y:S02]  /*6460*/  IMAD R57, R61, R0, R57 ;  /* 0x000000003d397224 */ /* 0x000fe400078e0239 */
[----:B------:R-:W-:-:S04]  /*6470*/  IMAD.HI.U32 R0, R59, R26, RZ ;  /* 0x0000001a3b007227 */ /* 0x000fc800078e00ff */
[----:B------:R-:W-:-:S04]  /*6480*/  IMAD.MOV R0, RZ, RZ, -R0 ;  /* 0x000000ffff007224 */ /* 0x000fc800078e0a00 */
[----:B------:R-:W-:Y:S01]  /*6490*/  IMAD R0, R61, R0, R26 ;  /* 0x000000003d007224 */ /* 0x000fe200078e021a */
[----:B------:R-:W-:-:S04]  /*64a0*/  IABS R26, R53 ;  /* 0x00000035001a7213 */ /* 0x000fc80000000000 */
[----:B------:R1:W-:Y:S01]  /*64b0*/  STL [R1+0x5c], R0 ;  /* 0x00005c0001007387 */ /* 0x0003e20000100800 */
[----:B0-----:R-:W-:-:S04]  /*64c0*/  IMAD.HI.U32 R30, R59, R26, RZ ;  /* 0x0000001a3b1e7227 */ /* 0x001fc800078e00ff */
[----:B-1----:R-:W-:-:S04]  /*64d0*/  IMAD.MOV.U32 R0, RZ, RZ, R24 ;  /* 0x000000ffff007224 */ /* 0x002fc800078e0018 */
[----:B------:R-:W-:Y:S01]  /*64e0*/  IMAD.HI.U32 R29, R59, R0, RZ ;  /* 0x000000003b1d7227 */ /* 0x000fe200078e00ff */
[----:B---3--:R-:W-:-:S03]  /*64f0*/  IABS R22, R51 ;  /* 0x0000003300167213 */ /* 0x008fc60000000000 */
[----:B------:R-:W-:Y:S02]  /*6500*/  IMAD.MOV R29, RZ, RZ, -R29 ;  /* 0x000000ffff1d7224 */ /* 0x000fe400078e0a1d */
[----:B------:R-:W-:Y:S02]  /*6510*/  IMAD.MOV R30, RZ, RZ, -R30 ;  /* 0x000000ffff1e7224 */ /* 0x000fe400078e0a1e */
[----:B------:R-:W-:-:S04]  /*6520*/  IMAD.HI.U32 R44, R59, R22, RZ ;  /* 0x000000163b2c7227 */ /* 0x000fc800078e00ff */
[----:B------:R-:W-:Y:S02]  /*6530*/  IMAD.MOV R44, RZ, RZ, -R44 ;  /* 0x000000ffff2c7224 */ /* 0x000fe400078e0a2c */
[C---:B------:R-:W-:Y:S02]  /*6540*/  IMAD R0, R61.reuse, R29, R0 ;  /* 0x0000001d3d007224 */ /* 0x040fe400078e0200 */
[C---:B------:R-:W-:Y:S02]  /*6550*/  IMAD R26, R61.reuse, R30, R26 ;  /* 0x0000001e3d1a7224 */ /* 0x040fe400078e021a */
[----:B------:R-:W-:Y:S01]  /*6560*/  IMAD R22, R61, R44, R22 ;  /* 0x0000002c3d167224 */ /* 0x000fe200078e0216 */
[----:B------:R0:W-:Y:S04]  /*6570*/  STL [R1+0x58], R0 ;  /* 0x0000580001007387 */ /* 0x0001e80000100800 */
[----:B------:R-:W-:Y:S01]  /*6580*/  STL [R1+0x54], R26 ;  /* 0x0000541a01007387 */ /* 0x000fe20000100800 */
[----:B------:R-:W-:-:S05]  /*6590*/  IABS R27, R54 ;  /* 0x00000036001b7213 */ /* 0x000fca0000000000 */
[----:B------:R-:W-:-:S04]  /*65a0*/  IMAD.HI.U32 R45, R59, R27, RZ ;  /* 0x0000001b3b2d7227 */ /* 0x000fc800078e00ff */
[----:B------:R-:W-:-:S04]  /*65b0*/  IMAD.MOV R45, RZ, RZ, -R45 ;  /* 0x000000ffff2d7224 */ /* 0x000fc800078e0a2d */
[----:B0-----:R-:W-:Y:S01]  /*65c0*/  IMAD R0, R61, R45, R27 ;  /* 0x0000002d3d007224 */ /* 0x001fe200078e021b */
[----:B----4-:R-:W-:-:S05]  /*65d0*/  IABS R24, R52 ;  /* 0x0000003400187213 */ /* 0x010fca0000000000 */
[----:B------:R-:W-:-:S04]  /*65e0*/  IMAD.HI.U32 R33, R59, R24, RZ ;  /* 0x000000183b217227 */ /* 0x000fc800078e00ff */
[----:B------:R-:W-:-:S04]  /*65f0*/  IMAD.MOV R33, RZ, RZ, -R33 ;  /* 0x000000ffff217224 */ /* 0x000fc800078e0a21 */
[----:B------:R-:W-:-:S05]  /*6600*/  IMAD R24, R61, R33, R24 ;  /* 0x000000213d187224 */ /* 0x000fca00078e0218 */
[----:B------:R-:W-:Y:S04]  /*6610*/  STL [R1+0x50], R24 ;  /* 0x0000501801007387 */ /* 0x000fe80000100800 */
[----:B------:R2:W-:Y:S04]  /*6620*/  STL [R1+0x4c], R22 ;  /* 0x00004c1601007387 */ /* 0x0005e80000100800 */
[----:B------:R-:W3:Y:S04]  /*6630*/  LDL R52, [R1+0x1198] ;  /* 0x0011980001347983 */ /* 0x000ee80000100800 */
[----:B------:R-:W4:Y:S01]  /*6640*/  LDL R45, [R1+0x1190] ;  /* 0x00119000012d7983 */ /* 0x000f220000100800 */
[----:B------:R-:W-:-:S02]  /*6650*/  ISETP.GT.U32.AND P1, PT, R11, R19, PT ;  /* 0x000000130b00720c */ /* 0x000fc40003f24070 */
[C---:B------:R-:W-:Y:S01]  /*6660*/  ISETP.GT.U32.AND P0, PT, R11.reuse, R12, PT ;  /* 0x0000000c0b00720c */ /* 0x040fe20003f04070 */
[----:B------:R-:W4:Y:S01]  /*6670*/  LDL R53, [R1+0x119c] ;  /* 0x00119c0001357983 */ /* 0x000f220000100800 */
[C---:B------:R-:W-:Y:S02]  /*6680*/  ISETP.GT.U32.AND P2, PT, R11.reuse, R20, PT ;  /* 0x000000140b00720c */ /* 0x040fe40003f44070 */
[C---:B------:R-:W-:Y:S01]  /*6690*/  ISETP.GT.U32.AND P6, PT, R11.reuse, R13, PT ;  /* 0x0000000d0b00720c */ /* 0x040fe20003fc4070 */
[----:B------:R-:W4:Y:S01]  /*66a0*/  LDL R54, [R1+0x1194] ;  /* 0x0011940001367983 */ /* 0x000f220000100800 */
[----:B------:R-:W-:-:S03]  /*66b0*/  ISETP.GT.U32.AND P4, PT, R11, R21, PT ;  /* 0x000000150b00720c */ /* 0x000fc60003f84070 */
[----:B------:R-:W4:Y:S01]  /*66c0*/  LDL R51, [R1+0x2158] ;  /* 0x0021580001337983 */ /* 0x000f220000100800 */
[----:B--2---:R-:W-:-:S03]  /*66d0*/  IABS R22, R46 ;  /* 0x0000002e00167213 */ /* 0x004fc60000000000 */
[----:B------:R-:W2:Y:S01]  /*66e0*/  LDL R46, [R1+0x118c] ;  /* 0x00118c00012e7983 */ /* 0x000ea20000100800 */
[----:B-----5:R-:W-:-:S03]  /*66f0*/  IABS R26, R47 ;  /* 0x0000002f001a7213 */ /* 0x020fc60000000000 */
[----:B------:R-:W5:Y:S01]  /*6700*/  LDL R47, [R1+0x11a8] ;  /* 0x0011a800012f7983 */ /* 0x000f620000100800 */
[--C-:B------:R-:W-:Y:S01]  /*6710*/  @!P1 IMAD.IADD R19, R19, 0x1, -R11.reuse ;  /* 0x0000000113139824 */ /* 0x100fe200078e0a0b */
[----:B------:R-:W-:Y:S01]  /*6720*/  ISETP.GT.U32.AND P1, PT, R11, R2, PT ;  /* 0x000000020b00720c */ /* 0x000fe20003f24070 */
[----:B------:R-:W-:-:S12]  /*6730*/  @!P0 IMAD.IADD R12, R12, 0x1, -R11 ;  /* 0x000000010c0c8824 */ /* 0x000fd800078e0a0b */
[--C-:B------:R-:W-:Y:S01]  /*6740*/  @!P1 IMAD.IADD R2, R2, 0x1, -R11.reuse ;  /* 0x0000000102029824 */ /* 0x100fe200078e0a0b */
[C---:B------:R-:W-:Y:S01]  /*6750*/  ISETP.GT.U32.AND P1, PT, R11.reuse, R12, PT ;  /* 0x0000000c0b00720c */ /* 0x040fe20003f24070 */
[----:B------:R-:W-:Y:S01]  /*6760*/  @!P2 IMAD.IADD R20, R20, 0x1, -R11 ;  /* 0x000000011414a824 */ /* 0x000fe200078e0a0b */
[----:B------:R-:W-:-:S11]  /*6770*/  ISETP.GT.U32.AND P2, PT, R11, R3, PT ;  /* 0x000000030b00720c */ /* 0x000fd60003f44070 */
[--C-:B------:R-:W-:Y:S02]  /*6780*/  @!P1 IMAD.IADD R12, R12, 0x1, -R11.reuse ;  /* 0x000000010c0c9824 */ /* 0x100fe400078e0a0b */
[--C-:B------:R-:W-:Y:S02]  /*6790*/  @!P6 IMAD.IADD R13, R13, 0x1, -R11.reuse ;  /* 0x000000010d0de824 */ /* 0x100fe400078e0a0b */
[--C-:B------:R-:W-:Y:S01]  /*67a0*/  @!P4 IMAD.IADD R21, R21, 0x1, -R11.reuse ;  /* 0x000000011515c824 */ /* 0x100fe200078e0a0b */
[----:B------:R-:W-:Y:S01]  /*67b0*/  ISETP.GT.U32.AND P4, PT, R11, R10, PT ;  /* 0x0000000a0b00720c */ /* 0x000fe20003f84070 */
[----:B------:R-:W-:Y:S01]  /*67c0*/  @!P2 IMAD.IADD R3, R3, 0x1, -R11 ;  /* 0x000000010303a824 */ /* 0x000fe200078e0a0b */
[C---:B------:R-:W-:Y:S02]  /*67d0*/  ISETP.GT.U32.AND P2, PT, R11.reuse, R13, PT ;  /* 0x0000000d0b00720c */ /* 0x040fe40003f44070 */
[----:B------:R-:W-:Y:S02]  /*67e0*/  ISETP.GT.U32.AND P0, PT, R11, R20, PT ;  /* 0x000000140b00720c */ /* 0x000fe40003f04070 */
[----:B------:R-:W-:-:S02]  /*67f0*/  IABS R29, R48 ;  /* 0x00000030001d7213 */ /* 0x000fc40000000000 */
[----:B------:R-:W5:Y:S01]  /*6800*/  LDL R48, [R1+0x11a0] ;  /* 0x0011a00001307983 */ /* 0x000f620000100800 */
[----:B------:R-:W-:-:S03]  /*6810*/  IABS R33, R49 ;  /* 0x0000003100217213 */ /* 0x000fc60000000000 */
[----:B------:R-:W5:Y:S01]  /*6820*/  LDL R49, [R1+0x215c] ;  /* 0x00215c0001317983 */ /* 0x000f620000100800 */
[--C-:B------:R-:W-:Y:S02]  /*6830*/  @!P4 IMAD.IADD R10, R10, 0x1, -R11.reuse ;  /* 0x000000010a0ac824 */ /* 0x100fe400078e0a0b */
[--C-:B------:R-:W-:Y:S01]  /*6840*/  @!P2 IMAD.IADD R13, R13, 0x1, -R11.reuse ;  /* 0x000000010d0da824 */ /* 0x100fe200078e0a0b */
[----:B------:R-:W-:Y:S01]  /*6850*/  ISETP.GT.U32.AND P2, PT, R61, R5, PT ;  /* 0x000000053d00720c */ /* 0x000fe20003f44070 */
[----:B------:R-:W-:Y:S01]  /*6860*/  @!P0 IMAD.IADD R20, R20, 0x1, -R11 ;  /* 0x0000000114148824 */ /* 0x000fe200078e0a0b */
[----:B------:R-:W-:-:S11]  /*6870*/  ISETP.GT.U32.AND P0, PT, R11, R10, PT ;  /* 0x0000000a0b00720c */ /* 0x000fd60003f04070 */
[----:B------:R-:W-:Y:S02]  /*6880*/  @!P2 IMAD.IADD R5, R5, 0x1, -R61 ;  /* 0x000000010505a824 */ /* 0x000fe400078e0a3d */
[----:B------:R-:W-:Y:S01]  /*6890*/  @!P0 IMAD.IADD R10, R10, 0x1, -R11 ;  /* 0x000000010a0a8824 */ /* 0x000fe200078e0a0b */
[----:B---3--:R-:W-:Y:S02]  /*68a0*/  ISETP.GE.AND P2, PT, R52, RZ, PT ;  /* 0x000000ff3400720c */ /* 0x008fe40003f46270 */
[----:B----4-:R-:W-:-:S13]  /*68b0*/  ISETP.GE.AND P0, PT, R45, RZ, PT ;  /* 0x000000ff2d00720c */ /* 0x010fda0003f06270 */
[----:B------:R-:W-:Y:S01]  /*68c0*/  @!P0 IMAD.MOV R20, RZ, RZ, -R20 ;  /* 0x000000ffff148224 */ /* 0x000fe200078e0a14 */
[----:B--2---:R-:W-:Y:S02]  /*68d0*/  ISETP.GE.AND P1, PT, R46, RZ, PT ;  /* 0x000000ff2e00720c */ /* 0x004fe40003f26270 */
[----:B------:R-:W2:Y:S04]  /*68e0*/  LDL R46, [R1+0x10fc] ;  /* 0x0010fc00012e7983 */ /* 0x000ea80000100800 */
[----:B------:R-:W3:Y:S01]  /*68f0*/  LDL.LU R52, [R1+0x1038] ;  /* 0x0010380001347983 */ /* 0x000ee20000300800 */
[----:B-----5:R-:W-:-:S03]  /*6900*/  ISETP.GE.AND P0, PT, R47, RZ, PT ;  /* 0x000000ff2f00720c */ /* 0x020fc60003f06270 */
[----:B------:R-:W4:Y:S01]  /*6910*/  LDL R47, [R1+0x216c] ;  /* 0x00216c00012f7983 */ /* 0x000f220000100800 */
[----:B------:R-:W-:Y:S01]  /*6920*/  @!P2 IMAD.MOV R13, RZ, RZ, -R13 ;  /* 0x000000ffff0da224 */ /* 0x000fe200078e0a0d */
[C---:B------:R-:W-:Y:S02]  /*6930*/  ISETP.GT.U32.AND P6, PT, R11.reuse, R21, PT ;  /* 0x000000150b00720c */ /* 0x040fe40003fc4070 */
[----:B------:R-:W-:Y:S01]  /*6940*/  ISETP.GT.U32.AND P4, PT, R11, R19, PT ;  /* 0x000000130b00720c */ /* 0x000fe20003f84070 */
[----:B------:R-:W-:-:S10]  /*6950*/  IMAD.HI.U32 R27, R59, R26, RZ ;  /* 0x0000001a3b1b7227 */ /* 0x000fd400078e00ff */
[--C-:B------:R-:W-:Y:S01]  /*6960*/  @!P6 IMAD.IADD R21, R21, 0x1, -R11.reuse ;  /* 0x000000011515e824 */ /* 0x100fe200078e0a0b */
[----:B------:R-:W-:Y:S01]  /*6970*/  ISETP.GT.U32.AND P6, PT, R11, R2, PT ;  /* 0x000000020b00720c */ /* 0x000fe20003fc4070 */
[----:B------:R-:W-:Y:S01]  /*6980*/  @!P4 IMAD.IADD R19, R19, 0x1, -R11 ;  /* 0x000000011313c824 */ /* 0x000fe200078e0a0b */
[----:B------:R-:W-:Y:S01]  /*6990*/  ISETP.GT.U32.AND P4, PT, R11, R3, PT ;  /* 0x000000030b00720c */ /* 0x000fe20003f84070 */
[----:B------:R-:W-:Y:S02]  /*69a0*/  @!P1 IMAD.MOV R21, RZ, RZ, -R21 ;  /* 0x000000ffff159224 */ /* 0x000fe400078e0a15 */
[----:B------:R-:W-:-:S04]  /*69b0*/  IMAD.HI.U32 R24, R59, R22, RZ ;  /* 0x000000163b187227 */ /* 0x000fc800078e00ff */
[----:B------:R-:W-:Y:S02]  /*69c0*/  IMAD.MOV R27, RZ, RZ, -R27 ;  /* 0x000000ffff1b7224 */ /* 0x000fe400078e0a1b */
[----:B------:R-:W-:Y:S02]  /*69d0*/  IMAD.MOV R24, RZ, RZ, -R24 ;  /* 0x000000ffff187224 */ /* 0x000fe400078e0a18 */
[--C-:B------:R-:W-:Y:S02]  /*69e0*/  @!P6 IMAD.IADD R2, R2, 0x1, -R11.reuse ;  /* 0x000000010202e824 */ /* 0x100fe400078e0a0b */
[----:B------:R-:W-:Y:S01]  /*69f0*/  @!P4 IMAD.IADD R3, R3, 0x1, -R11 ;  /* 0x000000010303c824 */ /* 0x000fe200078e0a0b */
[----:B------:R-:W-:Y:S02]  /*6a00*/  ISETP.GE.AND P1, PT, R48, RZ, PT ;  /* 0x000000ff3000720c */ /* 0x000fe40003f26270 */
[----:B------:R-:W5:Y:S01]  /*6a10*/  LDL R48, [R1+0x2168] ;  /* 0x0021680001307983 */ /* 0x000f620000100800 */
[----:B------:R-:W-:-:S02]  /*6a20*/  ISETP.GE.AND P4, PT, R53, RZ, PT ;  /* 0x000000ff3500720c */ /* 0x000fc40003f86270 */
[----:B------:R-:W-:Y:S01]  /*6a30*/  IABS R11, R49 ;  /* 0x00000031000b7213 */ /* 0x000fe20000000000 */
[C---:B------:R-:W-:Y:S01]  /*6a40*/  IMAD R56, R61.reuse, R27, R26 ;  /* 0x0000001b3d387224 */ /* 0x040fe200078e021a */
[----:B------:R-:W-:Y:S01]  /*6a50*/  ISETP.GE.AND P6, PT, R54, RZ, PT ;  /* 0x000000ff3600720c */ /* 0x000fe20003fc6270 */
[----:B------:R-:W-:Y:S01]  /*6a60*/  IMAD R27, R61, R24, R22 ;  /* 0x000000183d1b7224 */ /* 0x000fe200078e0216 */
[----:B------:R-:W-:Y:S01]  /*6a70*/  IABS R22, R51 ;  /* 0x0000003300167213 */ /* 0x000fe20000000000 */
[C---:B------:R-:W-:Y:S01]  /*6a80*/  IMAD.HI.U32 R24, R59.reuse, R11, RZ ;  /* 0x0000000b3b187227 */ /* 0x040fe200078e00ff */
[----:B------:R-:W5:Y:S03]  /*6a90*/  LDL R51, [R1+0x2160] ;  /* 0x0021600001337983 */ /* 0x000f660000100800 */
[----:B------:R-:W-:Y:S01]  /*6aa0*/  IMAD.HI.U32 R26, R59, R22, RZ ;  /* 0x000000163b1a7227 */ /* 0x000fe200078e00ff */
[----:B------:R-:W5:Y:S03]  /*6ab0*/  LDL R49, [R1+0x2164] ;  /* 0x0021640001317983 */ /* 0x000f660000100800 */
[----:B------:R-:W-:-:S02]  /*6ac0*/  IMAD.MOV R24, RZ, RZ, -R24 ;  /* 0x000000ffff187224 */ /* 0x000fc400078e0a18 */
[----:B------:R-:W-:Y:S01]  /*6ad0*/  @!P1 IMAD.MOV R10, RZ, RZ, -R10 ;  /* 0x000000ffff0a9224 */ /* 0x000fe200078e0a0a */
[C---:B------:R-:W-:Y:S01]  /*6ae0*/  ISETP.GT.U32.AND P1, PT, R61.reuse, R5, PT ;  /* 0x000000053d00720c */ /* 0x040fe20003f24070 */
[----:B------:R-:W-:Y:S02]  /*6af0*/  IMAD.MOV R26, RZ, RZ, -R26 ;  /* 0x000000ffff1a7224 */ /* 0x000fe400078e0a1a */
[C---:B------:R-:W-:Y:S02]  /*6b00*/  IMAD R24, R61.reuse, R24, R11 ;  /* 0x000000183d187224 */ /* 0x040fe400078e020b */
[----:B------:R-:W-:Y:S02]  /*6b10*/  @!P4 IMAD.MOV R12, RZ, RZ, -R12 ;  /* 0x000000ffff0cc224 */ /* 0x000fe400078e0a0c */
[----:B------:R-:W-:Y:S02]  /*6b20*/  @!P6 IMAD.MOV R19, RZ, RZ, -R19 ;  /* 0x000000ffff13e224 */ /* 0x000fe400078e0a13 */
[----:B------:R-:W-:-:S02]  /*6b30*/  IMAD R26, R61, R26, R22 ;  /* 0x0000001a3d1a7224 */ /* 0x000fc400078e0216 */
[----:B------:R-:W-:Y:S02]  /*6b40*/  @!P0 IMAD.MOV R3, RZ, RZ, -R3 ;  /* 0x000000ffff038224 */ /* 0x000fe400078e0a03 */
[----:B------:R-:W-:Y:S01]  /*6b50*/  @!P1 IMAD.IADD R5, R5, 0x1, -R61 ;  /* 0x0000000105059824 */ /* 0x000fe200078e0a3d */
[----:B--2---:R-:W-:Y:S02]  /*6b60*/  ISETP.GE.AND P2, PT, R46, RZ, PT ;  /* 0x000000ff2e00720c */ /* 0x004fe40003f46270 */
[----:B------:R-:W2:Y:S01]  /*6b70*/  LDL R46, [R1+0x23b0] ;  /* 0x0023b000012e7983 */ /* 0x000ea20000100800 */
[----:B---3--:R-:W-:Y:S02]  /*6b80*/  ISETP.NE.AND P4, PT, R52, RZ, PT ;  /* 0x000000ff3400720c */ /* 0x008fe40003f85270 */
[----:B------:R-:W-:-:S04]  /*6b90*/  LOP3.LUT R11, RZ, R52, RZ, 0x33, !PT ;  /* 0x00000034ff0b7212 */ /* 0x000fc800078e33ff */
[C---:B------:R-:W-:Y:S02]  /*6ba0*/  SEL R22, R11.reuse, R21, !P4 ;  /* 0x000000150b167207 */ /* 0x040fe40006000000 */
[C---:B------:R-:W-:Y:S02]  /*6bb0*/  SEL R21, R11.reuse, R20, !P4 ;  /* 0x000000140b157207 */ /* 0x040fe40006000000 */
[----:B------:R-:W-:Y:S01]  /*6bc0*/  @!P2 IMAD.MOV R2, RZ, RZ, -R2 ;  /* 0x000000ffff02a224 */ /* 0x000fe200078e0a02 */
[C---:B------:R-:W-:Y:S01]  /*6bd0*/  SEL R20, R11.reuse, R19, !P4 ;  /* 0x000000130b147207 */ /* 0x040fe20006000000 */
[----:B------:R-:W-:Y:S01]  /*6be0*/  STL [R1+0x2b30], R26 ;  /* 0x002b301a01007387 */ /* 0x000fe20000100800 */
[C---:B------:R-:W-:Y:S02]  /*6bf0*/  SEL R19, R11.reuse, R13, !P4 ;  /* 0x0000000d0b137207 */ /* 0x040fe40006000000 */
[C---:B------:R-:W-:Y:S01]  /*6c00*/  SEL R13, R11.reuse, R12, !P4 ;  /* 0x0000000c0b0d7207 */ /* 0x040fe20006000000 */
[----:B------:R-:W-:Y:S01]  /*6c10*/  STL [R1+0x1b0], R22 ;  /* 0x0001b01601007387 */ /* 0x000fe20000100800 */
[----:B------:R-:W-:-:S02]  /*6c20*/  SEL R12, R11, R10, !P4 ;  /* 0x0000000a0b0c7207 */ /* 0x000fc40006000000 */
[C---:B------:R-:W-:Y:S01]  /*6c30*/  SEL R10, R11.reuse, R3, !P4 ;  /* 0x000000030b0a7207 */ /* 0x040fe20006000000 */
[----:B------:R-:W-:Y:S01]  /*6c40*/  STL [R1+0x1ac], R21 ;  /* 0x0001ac1501007387 */ /* 0x000fe20000100800 */
[----:B------:R-:W-:-:S03]  /*6c50*/  SEL R2, R11, R2, !P4 ;  /* 0x000000020b027207 */ /* 0x000fc60006000000 */
[----:B------:R-:W-:Y:S04]  /*6c60*/  STL [R1+0x1a8], R20 ;  /* 0x0001a81401007387 */ /* 0x000fe80000100800 */
[----:B------:R-:W-:Y:S04]  /*6c70*/  STL [R1+0x1a4], R19 ;  /* 0x0001a41301007387 */ /* 0x000fe80000100800 */
[----:B------:R-:W-:Y:S04]  /*6c80*/  STL [R1+0x1a0], R13 ;  /* 0x0001a00d01007387 */ /* 0x000fe80000100800 */
[----:B------:R-:W-:Y:S04]  /*6c90*/  STL [R1+0x19c], R12 ;  /* 0x00019c0c01007387 */ /* 0x000fe80000100800 */
[----:B------:R4:W-:Y:S04]  /*6ca0*/  STL [R1+0x198], R10 ;  /* 0x0001980a01007387 */ /* 0x0009e80000100800 */
[----:B------:R2:W-:Y:S04]  /*6cb0*/  STL [R1+0x194], R2 ;  /* 0x0001940201007387 */ /* 0x0005e80000100800 */
[----:B------:R0:W-:Y:S01]  /*6cc0*/  STL [R1+0x2b2c], R5 ;  /* 0x002b2c0501007387 */ /* 0x0001e20000100800 */
[----:B----4-:R-:W-:-:S03]  /*6cd0*/  IABS R10, R47 ;  /* 0x0000002f000a7213 */ /* 0x010fc60000000000 */
[----:B------:R-:W3:Y:S04]  /*6ce0*/  LDL R47, [R1+0x23b8] ;  /* 0x0023b800012f7983 */ /* 0x000ee80000100800 */
[----:B------:R-:W4:Y:S01]  /*6cf0*/  LDL R45, [R1+0x23c4] ;  /* 0x0023c400012d7983 */ /* 0x000f220000100800 */
[----:B-----5:R-:W-:-:S03]  /*6d00*/  IABS R12, R48 ;  /* 0x00000030000c7213 */ /* 0x020fc60000000000 */
[----:B------:R-:W5:Y:S01]  /*6d10*/  LDL R48, [R1+0x23b4] ;  /* 0x0023b40001307983 */ /* 0x000f620000100800 */
[----:B------:R-:W-:Y:S01]  /*6d20*/  IMAD.HI.U32 R44, R59, R33, RZ ;  /* 0x000000213b2c7227 */ /* 0x000fe200078e00ff */
[----:B------:R-:W-:-:S03]  /*6d30*/  IABS R3, R51 ;  /* 0x0000003300037213 */ /* 0x000fc60000000000 */
[----:B------:R-:W-:-:S04]  /*6d40*/  IMAD.MOV R44, RZ, RZ, -R44 ;  /* 0x000000ffff2c7224 */ /* 0x000fc800078e0a2c */
[----:B------:R-:W-:Y:S02]  /*6d50*/  IMAD R60, R61, R44, R33 ;  /* 0x0000002c3d3c7224 */ /* 0x000fe400078e0221 */
[----:B------:R-:W4:Y:S01]  /*6d60*/  LDL R33, [R1+0x23c0] ;  /* 0x0023c00001217983 */ /* 0x000f220000100800 */
        /* <DEDUP_REMOVED lines=8> */
[----:B---3--:R-:W-:-:S03]  /*6df0*/  IABS R10, R47 ;  /* 0x0000002f000a7213 */ /* 0x008fc60000000000 */
[----:B------:R-:W3:Y:S01]  /*6e00*/  LDL R47, [R1+0x23c8] ;  /* 0x0023c800012f7983 */ /* 0x000ee20000100800 */
[----:B------:R-:W-:Y:S01]  /*6e10*/  IABS R19, R49 ;  /* 0x0000003100137213 */ /* 0x000fe20000000000 */
[----:B------:R-:W-:-:S04]  /*6e20*/  IMAD.HI.U32 R3, R59, R2, RZ ;  /* 0x000000023b037227 */ /* 0x000fc800078e00ff */
[----:B------:R-:W-:-:S04]  /*6e30*/  IMAD.HI.U32 R11, R59, R10, RZ ;  /* 0x0000000a3b0b7227 */ /* 0x000fc800078e00ff */
[----:B------:R-:W-:-:S04]  /*6e40*/  IMAD.HI.U32 R20, R59, R19, RZ ;  /* 0x000000133b147227 */ /* 0x000fc800078e00ff */
[----:B------:R-:W-:Y:S02]  /*6e50*/  IMAD.MOV R3, RZ, RZ, -R3 ;  /* 0x000000ffff037224 */ /* 0x000fe400078e0a03 */
[----:B------:R-:W-:Y:S02]  /*6e60*/  IMAD.MOV R11, RZ, RZ, -R11 ;  /* 0x000000ffff0b7224 */ /* 0x000fe400078e0a0b */
[----:B------:R-:W-:Y:S02]  /*6e70*/  IMAD.MOV R20, RZ, RZ, -R20 ;  /* 0x000000ffff147224 */ /* 0x000fe400078e0a14 */
[C---:B------:R-:W-:Y:S02]  /*6e80*/  IMAD R49, R61.reuse, R3, R2 ;  /* 0x000000033d317224 */ /* 0x040fe400078e0202 */
[C---:B------:R-:W-:Y:S01]  /*6e90*/  IMAD R21, R61.reuse, R11, R10 ;  /* 0x0000000b3d157224 */ /* 0x040fe200078e020a */
[----:B----4-:R-:W-:Y:S01]  /*6ea0*/  IABS R10, R45 ;  /* 0x0000002d000a7213 */ /* 0x010fe20000000000 */
[----:B------:R-:W-:-:S02]  /*6eb0*/  IMAD R53, R61, R20, R19 ;  /* 0x000000143d357224 */ /* 0x000fc400078e0213 */
[----:B------:R-:W-:-:S04]  /*6ec0*/  IMAD.HI.U32 R30, R59, R29, RZ ;  /* 0x0000001d3b1e7227 */ /* 0x000fc800078e00ff */
[----:B------:R-:W-:-:S04]  /*6ed0*/  IMAD.MOV R30, RZ, RZ, -R30 ;  /* 0x000000ffff1e7224 */ /* 0x000fc800078e0a1e */
[----:B------:R-:W-:Y:S02]  /*6ee0*/  IMAD R58, R61, R30, R29 ;  /* 0x0000001e3d3a7224 */ /* 0x000fe400078e021d */
[----:B------:R-:W-:-:S04]  /*6ef0*/  IMAD.HI.U32 R13, R59, R12, RZ ;  /* 0x0000000c3b0d7227 */ /* 0x000fc800078e00ff */
[----:B------:R-:W-:-:S04]  /*6f00*/  IMAD.MOV R13, RZ, RZ, -R13 ;  /* 0x000000ffff0d7224 */ /* 0x000fc800078e0a0d */
[----:B------:R-:W-:Y:S01]  /*6f10*/  IMAD R52, R61, R13, R12 ;  /* 0x0000000d3d347224 */ /* 0x000fe200078e020c */
[----:B-----5:R-:W-:-:S05]  /*6f20*/  IABS R12, R48 ;  /* 0x00000030000c7213 */ /* 0x020fca0000000000 */
[----:B------:R-:W-:-:S04]  /*6f30*/  IMAD.HI.U32 R13, R59, R12, RZ ;  /* 0x0000000c3b0d7227 */ /* 0x000fc800078e00ff */
[----:B------:R-:W-:-:S04]  /*6f40*/  IMAD.MOV R13, RZ, RZ, -R13 ;  /* 0x000000ffff0d7224 */ /* 0x000fc800078e0a0d */
[----:B------:R-:W-:Y:S01]  /*6f50*/  IMAD R22, R61, R13, R12 ;  /* 0x0000000d3d167224 */ /* 0x000fe200078e020c */
[----:B------:R-:W-:-:S05]  /*6f60*/  IABS R12, R33 ;  /* 0x00000021000c7213 */ /* 0x000fca0000000000 */
[----:B------:R-:W-:-:S04]  /*6f70*/  IMAD.HI.U32 R13, R59, R12, RZ ;  /* 0x0000000c3b0d7227 */ /* 0x000fc800078e00ff */
[----:B------:R-:W-:Y:S01]  /*6f80*/  IMAD.MOV R13, RZ, RZ, -R13 ;  /* 0x000000ffff0d7224 */ /* 0x000fe200078e0a0d */
[C---:B------:R-:W-:Y:S02]  /*6f90*/  ISETP.GT.U32.AND P6, PT, R61.reuse, R9, PT ;  /* 0x000000093d00720c */ /* 0x040fe40003fc4070 */
[C---:B------:R-:W-:Y:S02]  /*6fa0*/  ISETP.GT.U32.AND P0, PT, R61.reuse, R8, PT ;  /* 0x000000083d00720c */ /* 0x040fe40003f04070 */
[----:B------:R-:W-:-:S09]  /*6fb0*/  ISETP.GT.U32.AND P4, PT, R61, R7, PT ;  /* 0x000000073d00720c */ /* 0x000fd20003f84070 */
[----:B------:R-:W-:Y:S01]  /*6fc0*/  @!P6 IMAD.IADD R9, R9, 0x1, -R61 ;  /* 0x000000010909e824 */ /* 0x000fe200078e0a3d */
[----:B------:R-:W-:-:S04]  /*6fd0*/  ISETP.GT.U32.AND P2, PT, R61, R4, PT ;  /* 0x000000043d00720c */ /* 0x000fc80003f44070 */
[----:B------:R-:W-:Y:S02]  /*6fe0*/  ISETP.GT.U32.AND P6, PT, R61, R9, PT ;  /* 0x000000093d00720c */ /* 0x000fe40003fc4070 */
[----:B--2---:R-:W-:Y:S02]  /*6ff0*/  IABS R2, R46 ;  /* 0x0000002e00027213 */ /* 0x004fe40000000000 */
[----:B------:R-:W2:Y:S04]  /*7000*/  LDL R46, [R1+0x23cc] ;  /* 0x0023cc00012e7983 */ /* 0x000ea80000100800 */
[----:B------:R-:W4:Y:S04]  /*7010*/  LDL.LU R45, [R1+0x6c] ;  /* 0x00006c00012d7983 */ /* 0x000f280000300800 */
[----:B------:R-:W5:Y:S04]  /*7020*/  LDL.LU R20, [R1+0x68] ;  /* 0x0000680001147983 */ /* 0x000f680000300800 */
[----:B------:R-:W2:Y:S04]  /*7030*/  LDL.LU R30, [R1+0x64] ;  /* 0x00006400011e7983 */ /* 0x000ea80000300800 */
[----:B------:R-:W2:Y:S04]  /*7040*/  LDL.LU R44, [R1+0x60] ;  /* 0x00006000012c7983 */ /* 0x000ea80000300800 */
[----:B------:R-:W2:Y:S04]  /*7050*/  LDL R19, [R1+0x23d4] ;  /* 0x0023d40001137983 */ /* 0x000ea80000100800 */
[----:B------:R-:W2:Y:S04]  /*7060*/  LDL.LU R29, [R1+0x5c] ;  /* 0x00005c00011d7983 */ /* 0x000ea80000300800 */
[----:B------:R-:W2:Y:S04]  /*7070*/  LDL.LU R33, [R1+0x58] ;  /* 0x0000580001217983 */ /* 0x000ea80000300800 */
[----:B------:R-:W2:Y:S01]  /*7080*/  LDL.LU R26, [R1+0x54] ;  /* 0x00005400011a7983 */ /* 0x000ea20000300800 */
[----:B------:R-:W-:-:S03]  /*7090*/  IMAD.HI.U32 R3, R59, R2, RZ ;  /* 0x000000023b037227 */ /* 0x000fc600078e00ff */
[----:B0-----:R-:W2:Y:S01]  /*70a0*/  LDL.LU R5, [R1+0x50] ;  /* 0x0000500001057983 */ /* 0x001ea20000300800 */
[----:B------:R-:W-:-:S04]  /*70b0*/  IMAD.MOV R3, RZ, RZ, -R3 ;  /* 0x000000ffff037224 */ /* 0x000fc800078e0a03 */
[C---:B------:R-:W-:Y:S01]  /*70c0*/  IMAD R48, R61.reuse, R3, R2 ;  /* 0x000000033d307224 */ /* 0x040fe200078e0202 */
[----:B---3--:R-:W-:Y:S01]  /*70d0*/  IABS R2, R47 ;  /* 0x0000002f00027213 */ /* 0x008fe20000000000 */
[C---:B------:R-:W-:Y:S02]  /*70e0*/  IMAD R47, R61.reuse, R13, R12 ;  /* 0x0000000d3d2f7224 */ /* 0x040fe400078e020c */
[----:B------:R-:W3:Y:S01]  /*70f0*/  LDL R12, [R1+0x23d0] ;  /* 0x0023d000010c7983 */ /* 0x000ee20000100800 */
[----:B------:R-:W-:Y:S01]  /*7100*/  ISETP.GT.U32.AND P1, PT, R61, R6, PT ;  /* 0x000000063d00720c */ /* 0x000fe20003f24070 */
[--C-:B------:R-:W-:Y:S01]  /*7110*/  @!P6 IMAD.IADD R9, R9, 0x1, -R61.reuse ;  /* 0x000000010909e824 */ /* 0x100fe200078e0a3d */
[C---:B------:R-:W-:Y:S01]  /*7120*/  ISETP.GT.U32.AND P6, PT, R61.reuse, R18, PT ;  /* 0x000000123d00720c */ /* 0x040fe20003fc4070 */
[--C-:B------:R-:W-:Y:S01]  /*7130*/  @!P0 IMAD.IADD R8, R8, 0x1, -R61.reuse ;  /* 0x0000000108088824 */ /* 0x100fe200078e0a3d */
[----:B------:R-:W-:Y:S01]  /*7140*/  ISETP.GT.U32.AND P0, PT, R61, R14, PT ;  /* 0x0000000e3d00720c */ /* 0x000fe20003f04070 */
[--C-:B------:R-:W-:Y:S01]  /*7150*/  @!P4 IMAD.IADD R7, R7, 0x1, -R61.reuse ;  /* 0x000000010707c824 */ /* 0x100fe200078e0a3d */
[C---:B------:R-:W-:Y:S01]  /*7160*/  ISETP.GT.U32.AND P4, PT, R61.reuse, R16, PT ;  /* 0x000000103d00720c */ /* 0x040fe20003f84070 */
[----:B------:R-:W-:Y:S01]  /*7170*/  @!P2 IMAD.IADD R4, R4, 0x1, -R61 ;  /* 0x000000010404a824 */ /* 0x000fe200078e0a3d */
[----:B------:R-:W-:-:S05]  /*7180*/  ISETP.GT.U32.AND P2, PT, R61, R15, PT ;  /* 0x0000000f3d00720c */ /* 0x000fca0003f44070 */
[--C-:B------:R-:W-:Y:S01]  /*7190*/  @!P1 IMAD.IADD R6, R6, 0x1, -R61.reuse ;  /* 0x0000000106069824 */ /* 0x100fe200078e0a3d */
[C---:B------:R-:W-:Y:S01]  /*71a0*/  ISETP.GT.U32.AND P1, PT, R61.reuse, R17, PT ;  /* 0x000000113d00720c */ /* 0x040fe20003f24070 */
[--C-:B------:R-:W-:Y:S01]  /*71b0*/  @!P6 IMAD.IADD R18, R18, 0x1, -R61.reuse ;  /* 0x000000011212e824 */ /* 0x100fe200078e0a3d */
[C---:B------:R-:W-:Y:S01]  /*71c0*/  ISETP.GT.U32.AND P6, PT, R61.reuse, R8, PT ;  /* 0x000000083d00720c */ /* 0x040fe20003fc4070 */
[--C-:B------:R-:W-:Y:S01]  /*71d0*/  @!P0 IMAD.IADD R14, R14, 0x1, -R61.reuse ;  /* 0x000000010e0e8824 */ /* 0x100fe200078e0a3d */
[C---:B------:R-:W-:Y:S01]  /*71e0*/  ISETP.GT.U32.AND P0, PT, R61.reuse, R7, PT ;  /* 0x000000073d00720c */ /* 0x040fe20003f04070 */
[--C-:B------:R-:W-:Y:S01]  /*71f0*/  @!P4 IMAD.IADD R16, R16, 0x1, -R61.reuse ;  /* 0x000000011010c824 */ /* 0x100fe200078e0a3d */
[----:B------:R-:W-:Y:S01]  /*7200*/  ISETP.GT.U32.AND P4, PT, R61, R4, PT ;  /* 0x000000043d00720c */ /* 0x000fe20003f84070 */
[----:B------:R-:W-:Y:S01]  /*7210*/  @!P2 IMAD.IADD R15, R15, 0x1, -R61 ;  /* 0x000000010f0fa824 */ /* 0x000fe200078e0a3d */
[----:B------:R-:W-:-:S05]  /*7220*/  ISETP.GT.U32.AND P2, PT, R61, R6, PT ;  /* 0x000000063d00720c */ /* 0x000fca0003f44070 */
[--C-:B------:R-:W-:Y:S01]  /*7230*/  @!P1 IMAD.IADD R17, R17, 0x1, -R61.reuse ;  /* 0x0000000111119824 */ /* 0x100fe200078e0a3d */
[C---:B------:R-:W-:Y:S01]  /*7240*/  ISETP.GT.U32.AND P1, PT, R61.reuse, R18, PT ;  /* 0x000000123d00720c */ /* 0x040fe20003f24070 */
[--C-:B------:R-:W-:Y:S01]  /*7250*/  @!P6 IMAD.IADD R8, R8, 0x1, -R61.reuse ;  /* 0x000000010808e824 */ /* 0x100fe200078e0a3d */
[----:B------:R-:W-:Y:S01]  /*7260*/  ISETP.GT.U32.AND P6, PT, R61, R16, PT ;  /* 0x000000103d00720c */ /* 0x000fe20003fc4070 */
[--C-:B------:R-:W-:Y:S01]  /*7270*/  @!P0 IMAD.IADD R7, R7, 0x1, -R61.reuse ;  /* 0x0000000107078824 */ /* 0x100fe200078e0a3d */
[C---:B------:R-:W-:Y:S01]  /*7280*/  ISETP.GT.U32.AND P0, PT, R61.reuse, R14, PT ;  /* 0x0000000e3d00720c */ /* 0x040fe20003f04070 */
        /* <DEDUP_REMOVED lines=9> */
[----:B------:R-:W-:Y:S01]  /*7320*/  ISETP.GT.U32.AND P0, PT, R61, R28, PT ;  /* 0x0000001c3d00720c */ /* 0x000fe20003f04070 */
[--C-:B------:R-:W-:Y:S01]  /*7330*/  @!P4 IMAD.IADD R15, R15, 0x1, -R61.reuse ;  /* 0x000000010f0fc824 */ /* 0x100fe200078e0a3d */
[----:B------:R-:W-:Y:S01]  /*7340*/  ISETP.GT.U32.AND P4, PT, R61, R35, PT ;  /* 0x000000233d00720c */ /* 0x000fe20003f84070 */
[----:B------:R-:W-:Y:S01]  /*7350*/  @!P2 IMAD.IADD R17, R17, 0x1, -R61 ;  /* 0x000000011111a824 */ /* 0x000fe200078e0a3d */
[----:B------:R-:W-:-:S05]  /*7360*/  ISETP.GT.U32.AND P2, PT, R61, R43, PT ;  /* 0x0000002b3d00720c */ /* 0x000fca0003f44070 */
[--C-:B------:R-:W-:Y:S01]  /*7370*/  @!P1 IMAD.IADD R23, R23, 0x1, -R61.reuse ;  /* 0x0000000117179824 */ /* 0x100fe200078e0a3d */
[----:B------:R-:W-:Y:S01]  /*7380*/  ISETP.GT.U32.AND P1, PT, R61, R31, PT ;  /* 0x0000001f3d00720c */ /* 0x000fe20003f24070 */
[--C-:B------:R-:W-:Y:S02]  /*7390*/  @!P6 IMAD.IADD R25, R25, 0x1, -R61.reuse ;  /* 0x000000011919e824 */ /* 0x100fe400078e0a3d */
[--C-:B------:R-:W-:Y:S01]  /*73a0*/  @!P0 IMAD.IADD R28, R28, 0x1, -R61.reuse ;  /* 0x000000011c1c8824 */ /* 0x100fe200078e0a3d */
[C---:B------:R-:W-:Y:S02]  /*73b0*/  ISETP.GT.U32.AND P0, PT, R61.reuse, R32, PT ;  /* 0x000000203d00720c */ /* 0x040fe40003f04070 */
[----:B------:R-:W-:Y:S01]  /*73c0*/  ISETP.GT.U32.AND P6, PT, R61, R23, PT ;  /* 0x000000173d00720c */ /* 0x000fe20003fc4070 */
[--C-:B------:R-:W-:Y:S01]  /*73d0*/  @!P4 IMAD.IADD R35, R35, 0x1, -R61.reuse ;  /* 0x000000012323c824 */ /* 0x100fe200078e0a3d */
[----:B------:R-:W-:Y:S01]  /*73e0*/  ISETP.GT.U32.AND P4, PT, R61, R28, PT ;  /* 0x0000001c3d00720c */ /* 0x000fe20003f84070 */
[----:B------:R-:W-:Y:S01]  /*73f0*/  @!P2 IMAD.IADD R43, R43, 0x1, -R61 ;  /* 0x000000012b2ba824 */ /* 0x000fe200078e0a3d */
[----:B------:R-:W-:-:S03]  /*7400*/  ISETP.GT.U32.AND P2, PT, R61, R25, PT ;  /* 0x000000193d00720c */ /* 0x000fc60003f44070 */
[----:B------:R-:W-:Y:S01]  /*7410*/  @!P1 IMAD.IADD R31, R31, 0x1, -R61 ;  /* 0x000000011f1f9824 */ /* 0x000fe200078e0a3d */
[----:B------:R-:W-:-:S03]  /*7420*/  ISETP.GT.U32.AND P1, PT, R61, R35, PT ;  /* 0x000000233d00720c */ /* 0x000fc60003f24070 */
[--C-:B------:R-:W-:Y:S01]  /*7430*/  @!P0 IMAD.IADD R32, R32, 0x1, -R61.reuse ;  /* 0x0000000120208824 */ /* 0x100fe200078e0a3d */
[----:B------:R-:W-:Y:S01]  /*7440*/  ISETP.GT.U32.AND P0, PT, R61, R43, PT ;  /* 0x0000002b3d00720c */ /* 0x000fe20003f04070 */
[--C-:B------:R-:W-:Y:S01]  /*7450*/  @!P6 IMAD.IADD R23, R23, 0x1, -R61.reuse ;  /* 0x000000011717e824 */ /* 0x100fe200078e0a3d */
[C---:B------:R-:W-:Y:S01]  /*7460*/  ISETP.GT.U32.AND P6, PT, R61.reuse, R31, PT ;  /* 0x0000001f3d00720c */ /* 0x040fe20003fc4070 */
        /* <DEDUP_REMOVED lines=11> */
[C---:B------:R-:W-:Y:S01]  /*7520*/  ISETP.GT.U32.AND P4, PT, R61.reuse, R40, PT ;  /* 0x000000283d00720c */ /* 0x040fe20003f84070 */
[----:B------:R-:W-:Y:S01]  /*7530*/  @!P2 IMAD.IADD R42, R42, 0x1, -R61 ;  /* 0x000000012a2aa824 */ /* 0x000fe200078e0a3d */
[----:B------:R-:W-:-:S03]  /*7540*/  ISETP.GT.U32.AND P2, PT, R61, R37, PT ;  /* 0x000000253d00720c */ /* 0x000fc60003f44070 */
[----:B------:R-:W-:Y:S01]  /*7550*/  @!P1 IMAD.IADD R41, R41, 0x1, -R61 ;  /* 0x0000000129299824 */ /* 0x000fe200078e0a3d */
[----:B------:R-:W-:-:S03]  /*7560*/  ISETP.GT.U32.AND P1, PT, R61, R38, PT ;  /* 0x000000263d00720c */ /* 0x000fc60003f24070 */
[--C-:B------:R-:W-:Y:S01]  /*7570*/  @!P0 IMAD.IADD R34, R34, 0x1, -R61.reuse ;  /* 0x0000000122228824 */ /* 0x100fe200078e0a3d */
[C---:B------:R-:W-:Y:S01]  /*7580*/  ISETP.GT.U32.AND P0, PT, R61.reuse, R39, PT ;  /* 0x000000273d00720c */ /* 0x040fe20003f04070 */
        /* <DEDUP_REMOVED lines=9> */
[C---:B------:R-:W-:Y:S01]  /*7620*/  ISETP.GT.U32.AND P0, PT, R61.reuse, R40, PT ;  /* 0x000000283d00720c */ /* 0x040fe20003f04070 */
[--C-:B------:R-:W-:Y:S01]  /*7630*/  @!P6 IMAD.IADD R42, R42, 0x1, -R61.reuse ;  /* 0x000000012a2ae824 */ /* 0x100fe200078e0a3d */
[----:B------:R-:W-:Y:S01]  /*7640*/  ISETP.GT.U32.AND P6, PT, R61, R37, PT ;  /* 0x000000253d00720c */ /* 0x000fe20003fc4070 */
[--C-:B------:R-:W-:Y:S01]  /*7650*/  @!P4 IMAD.IADD R41, R41, 0x1, -R61.reuse ;  /* 0x000000012929c824 */ /* 0x100fe200078e0a3d */
[C---:B------:R-:W-:Y:S01]  /*7660*/  ISETP.GT.U32.AND P4, PT, R61.reuse, R39, PT ;  /* 0x000000273d00720c */ /* 0x040fe20003f84070 */
[----:B------:R-:W-:Y:S01]  /*7670*/  @!P2 IMAD.IADD R34, R34, 0x1, -R61 ;  /* 0x000000012222a824 */ /* 0x000fe200078e0a3d */
[----:B------:R-:W-:-:S03]  /*7680*/  ISETP.GT.U32.AND P2, PT, R61, R38, PT ;  /* 0x000000263d00720c */ /* 0x000fc60003f44070 */
[----:B------:R-:W-:Y:S01]  /*7690*/  @!P1 IMAD.IADD R36, R36, 0x1, -R61 ;  /* 0x0000000124249824 */ /* 0x000fe200078e0a3d */
[----:B------:R-:W-:-:S03]  /*76a0*/  ISETP.GT.U32.AND P1, PT, R61, R50, PT ;  /* 0x000000323d00720c */ /* 0x000fc60003f24070 */
[--C-:B------:R-:W-:Y:S01]  /*76b0*/  @!P0 IMAD.IADD R40, R40, 0x1, -R61.reuse ;  /* 0x0000000128288824 */ /* 0x100fe200078e0a3d */
[----:B------:R-:W-:Y:S01]  /*76c0*/  ISETP.GT.U32.AND P0, PT, R61, R55, PT ;  /* 0x000000373d00720c */ /* 0x000fe20003f04070 */
[--C-:B------:R-:W-:Y:S01]  /*76d0*/  @!P6 IMAD.IADD R37, R37, 0x1, -R61.reuse ;  /* 0x000000012525e824 */ /* 0x100fe200078e0a3d */
[----:B------:R-:W-:Y:S01]  /*76e0*/  ISETP.GT.U32.AND P6, PT, R61, R57, PT ;  /* 0x000000393d00720c */ /* 0x000fe20003fc4070 */
[--C-:B------:R-:W-:Y:S02]  /*76f0*/  @!P4 IMAD.IADD R39, R39, 0x1, -R61.reuse ;  /* 0x000000012727c824 */ /* 0x100fe400078e0a3d */
[----:B------:R-:W-:-:S04]  /*7700*/  @!P2 IMAD.IADD R38, R38, 0x1, -R61 ;  /* 0x000000012626a824 */ /* 0x000fc800078e0a3d */
[----:B------:R-:W-:-:S04]  /*7710*/  @!P1 IMAD.IADD R50, R50, 0x1, -R61 ;  /* 0x0000000132329824 */ /* 0x000fc800078e0a3d */
[--C-:B------:R-:W-:Y:S02]  /*7720*/  @!P0 IMAD.IADD R55, R55, 0x1, -R61.reuse ;  /* 0x0000000137378824 */ /* 0x100fe400078e0a3d */
[----:B------:R-:W-:Y:S01]  /*7730*/  @!P6 IMAD.IADD R57, R57, 0x1, -R61 ;  /* 0x000000013939e824 */ /* 0x000fe200078e0a3d */
[----:B------:R-:W-:Y:S01]  /*7740*/  ISETP.GT.U32.AND P6, PT, R61, R50, PT ;  /* 0x000000323d00720c */ /* 0x000fe20003fc4070 */
[----:B------:R-:W-:-:S12]  /*7750*/  IMAD.HI.U32 R11, R59, R10, RZ ;  /* 0x0000000a3b0b7227 */ /* 0x000fd800078e00ff */
[----:B------:R-:W-:Y:S02]  /*7760*/  @!P6 IMAD.IADD R50, R50, 0x1, -R61 ;  /* 0x000000013232e824 */ /* 0x000fe400078e0a3d */
[----:B------:R-:W-:Y:S02]  /*7770*/  IMAD.MOV R11, RZ, RZ, -R11 ;  /* 0x000000ffff0b7224 */ /* 0x000fe400078e0a0b */
[----:B------:R-:W-:-:S04]  /*7780*/  IMAD.HI.U32 R13, R59, R2, RZ ;  /* 0x000000023b0d7227 */ /* 0x000fc800078e00ff */
[----:B------:R-:W-:Y:S01]  /*7790*/  IMAD.MOV R13, RZ, RZ, -R13 ;  /* 0x000000ffff0d7224 */ /* 0x000fe200078e0a0d */
[C---:B----4-:R-:W-:Y:S02]  /*77a0*/  ISETP.GT.U32.AND P2, PT, R61.reuse, R45, PT ;  /* 0x0000002d3d00720c */ /* 0x050fe40003f44070 */
[C---:B-----5:R-:W-:Y:S02]  /*77b0*/  ISETP.GT.U32.AND P4, PT, R61.reuse, R20, PT ;  /* 0x000000143d00720c */ /* 0x060fe40003f84070 */
[C---:B--2---:R-:W-:Y:S02]  /*77c0*/  ISETP.GT.U32.AND P1, PT, R61.reuse, R30, PT ;  /* 0x0000001e3d00720c */ /* 0x044fe40003f24070 */
[----:B------:R-:W-:-:S07]  /*77d0*/  ISETP.GT.U32.AND P0, PT, R61, R44, PT ;  /* 0x0000002c3d00720c */ /* 0x000fce0003f04070 */
[--C-:B------:R-:W-:Y:S01]  /*77e0*/  @!P2 IMAD.IADD R45, R45, 0x1, -R61.reuse ;  /* 0x000000012d2da824 */ /* 0x100fe200078e0a3d */
[C---:B------:R-:W-:Y:S01]  /*77f0*/  ISETP.GT.U32.AND P2, PT, R61.reuse, R55, PT ;  /* 0x000000373d00720c */ /* 0x040fe20003f44070 */
[--C-:B------:R-:W-:Y:S01]  /*7800*/  @!P4 IMAD.IADD R20, R20, 0x1, -R61.reuse ;  /* 0x000000011414c824 */ /* 0x100fe200078e0a3d */
[C---:B------:R-:W-:Y:S01]  /*7810*/  ISETP.GT.U32.AND P4, PT, R61.reuse, R57, PT ;  /* 0x000000393d00720c */ /* 0x040fe20003f84070 */
[--C-:B------:R-:W-:Y:S01]  /*7820*/  @!P1 IMAD.IADD R30, R30, 0x1, -R61.reuse ;  /* 0x000000011e1e9824 */ /* 0x100fe200078e0a3d */
[----:B------:R-:W-:Y:S01]  /*7830*/  ISETP.GT.U32.AND P1, PT, R61, R45, PT ;  /* 0x0000002d3d00720c */ /* 0x000fe20003f24070 */
[----:B------:R-:W-:-:S08]  /*7840*/  @!P0 IMAD.IADD R44, R44, 0x1, -R61 ;  /* 0x000000012c2c8824 */ /* 0x000fd000078e0a3d */
[--C-:B------:R-:W-:Y:S01]  /*7850*/  @!P2 IMAD.IADD R55, R55, 0x1, -R61.reuse ;  /* 0x000000013737a824 */ /* 0x100fe200078e0a3d */
[----:B------:R-:W-:Y:S01]  /*7860*/  ISETP.GT.U32.AND P2, PT, R61, R30, PT ;  /* 0x0000001e3d00720c */ /* 0x000fe20003f44070 */
[--C-:B------:R-:W-:Y:S01]  /*7870*/  @!P4 IMAD.IADD R57, R57, 0x1, -R61.reuse ;  /* 0x000000013939c824 */ /* 0x100fe200078e0a3d */
[C---:B------:R-:W-:Y:S02]  /*7880*/  ISETP.GT.U32.AND P4, PT, R61.reuse, R29, PT ;  /* 0x0000001d3d00720c */ /* 0x040fe40003f84070 */
[----:B------:R-:W-:Y:S01]  /*7890*/  ISETP.GT.U32.AND P6, PT, R61, R44, PT ;  /* 0x0000002c3d00720c */ /* 0x000fe20003fc4070 */
[----:B------:R-:W-:Y:S01]  /*78a0*/  @!P1 IMAD.IADD R45, R45, 0x1, -R61 ;  /* 0x000000012d2d9824 */ /* 0x000fe200078e0a3d */
[----:B------:R-:W-:-:S07]  /*78b0*/  ISETP.GT.U32.AND P1, PT, R61, R33, PT ;  /* 0x000000213d00720c */ /* 0x000fce0003f24070 */
[--C-:B------:R-:W-:Y:S01]  /*78c0*/  @!P2 IMAD.IADD R30, R30, 0x1, -R61.reuse ;  /* 0x000000011e1ea824 */ /* 0x100fe200078e0a3d */
[----:B------:R-:W-:Y:S01]  /*78d0*/  ISETP.GT.U32.AND P2, PT, R61, R26, PT ;  /* 0x0000001a3d00720c */ /* 0x000fe20003f44070 */
[--C-:B------:R-:W-:Y:S01]  /*78e0*/  @!P4 IMAD.IADD R29, R29, 0x1, -R61.reuse ;  /* 0x000000011d1dc824 */ /* 0x100fe200078e0a3d */
[----:B------:R-:W-:Y:S01]  /*78f0*/  IABS R3, R46 ;  /* 0x0000002e00037213 */ /* 0x000fe20000000000 */
[--C-:B------:R-:W-:Y:S01]  /*7900*/  @!P6 IMAD.IADD R44, R44, 0x1, -R61.reuse ;  /* 0x000000012c2ce824 */ /* 0x100fe200078e0a3d */
[C---:B------:R-:W-:Y:S01]  /*7910*/  ISETP.GT.U32.AND P0, PT, R61.reuse, R20, PT ;  /* 0x000000143d00720c */ /* 0x040fe20003f04070 */
[C---:B------:R-:W-:Y:S01]  /*7920*/  IMAD R46, R61.reuse, R11, R10 ;  /* 0x0000000b3d2e7224 */ /* 0x040fe200078e020a */
[----:B------:R-:W-:Y:S02]  /*7930*/  ISETP.GT.U32.AND P6, PT, R61, R29, PT ;  /* 0x0000001d3d00720c */ /* 0x000fe40003fc4070 */
[----:B------:R-:W-:Y:S02]  /*7940*/  IABS R10, R19 ;  /* 0x00000013000a7213 */ /* 0x000fe40000000000 */
[----:B------:R-:W2:Y:S01]  /*7950*/  LDL.LU R19, [R1+0x4c] ;  /* 0x00004c0001137983 */ /* 0x000ea20000300800 */
[----:B------:R-:W-:-:S02]  /*7960*/  @!P1 IMAD.IADD R33, R33, 0x1, -R61 ;  /* 0x0000000121219824 */ /* 0x000fc400078e0a3d */
[----:B------:R-:W-:-:S03]  /*7970*/  @!P2 IMAD.IADD R26, R26, 0x1, -R61 ;  /* 0x000000011a1aa824 */ /* 0x000fc600078e0a3d */
[----:B------:R-:W-:Y:S01]  /*7980*/  ISETP.GT.U32.AND P1, PT, R61, R33, PT ;  /* 0x000000213d00720c */ /* 0x000fe20003f24070 */
[----:B------:R-:W-:Y:S01]  /*7990*/  @!P0 IMAD.IADD R20, R20, 0x1, -R61 ;  /* 0x0000000114148824 */ /* 0x000fe200078e0a3d */
[----:B------:R0:W-:Y:S01]  /*79a0*/  STL [R1+0x6c], R45 ;  /* 0x00006c2d01007387 */ /* 0x0001e20000100800 */
[----:B------:R-:W-:Y:S01]  /*79b0*/  IMAD.HI.U32 R11, R59, R3, RZ ;  /* 0x000000033b0b7227 */ /* 0x000fe200078e00ff */
[----:B---3--:R-:W-:-:S03]  /*79c0*/  IABS R12, R12 ;  /* 0x0000000c000c7213 */ /* 0x008fc60000000000 */
[----:B------:R-:W-:Y:S01]  /*79d0*/  @!P6 IMAD.IADD R29, R29, 0x1, -R61 ;  /* 0x000000011d1de824 */ /* 0x000fe200078e0a3d */
[C---:B------:R-:W-:Y:S01]  /*79e0*/  ISETP.GT.U32.AND P6, PT, R61.reuse, R26, PT ;  /* 0x0000001a3d00720c */ /* 0x040fe20003fc4070 */
[----:B------:R-:W-:Y:S02]  /*79f0*/  IMAD.MOV R11, RZ, RZ, -R11 ;  /* 0x000000ffff0b7224 */ /* 0x000fe400078e0a0b */
[----:B0-----:R-:W-:Y:S02]  /*7a00*/  IMAD R45, R61, R13, R2 ;  /* 0x0000000d3d2d7224 */ /* 0x001fe400078e0202 */
[----:B------:R-:W3:Y:S04]  /*7a10*/  LDL R2, [R1+0x23e0] ;  /* 0x0023e00001027983 */ /* 0x000ee80000100800 */
[----:B------:R0:W-:Y:S01]  /*7a20*/  STL [R1+0x68], R20 ;  /* 0x0000681401007387 */ /* 0x0001e20000100800 */
[----:B------:R-:W-:-:S03]  /*7a30*/  IMAD.HI.U32 R13, R59, R12, RZ ;  /* 0x0000000c3b0d7227 */ /* 0x000fc600078e00ff */
[----:B------:R-:W-:Y:S01]  /*7a40*/  STL [R1+0x64], R30 ;  /* 0x0000641e01007387 */ /* 0x000fe20000100800 */
[----:B------:R-:W-:-:S03]  /*7a50*/  @!P1 IMAD.IADD R33, R33, 0x1, -R61 ;  /* 0x0000000121219824 */ /* 0x000fc600078e0a3d */
[----:B0-----:R-:W4:Y:S04]  /*7a60*/  LDL R20, [R1+0x23f8] ;  /* 0x0023f80001147983 */ /* 0x001f280000100800 */
[----:B------:R0:W-:Y:S01]  /*7a70*/  STL [R1+0x60], R44 ;  /* 0x0000602c01007387 */ /* 0x0001e20000100800 */
[----:B------:R-:W-:Y:S02]  /*7a80*/  IMAD.MOV R13, RZ, RZ, -R13 ;  /* 0x000000ffff0d7224 */ /* 0x000fe400078e0a0d */
[----:B------:R-:W-:Y:S02]  /*7a90*/  @!P6 IMAD.IADD R26, R26, 0x1, -R61 ;  /* 0x000000011a1ae824 */ /* 0x000fe400078e0a3d */
[----:B0-----:R-:W-:Y:S02]  /*7aa0*/  IMAD R44, R61, R11, R3 ;  /* 0x0000000b3d2c7224 */ /* 0x001fe400078e0203 */
[----:B------:R-:W-:Y:S01]  /*7ab0*/  IMAD.HI.U32 R11, R59, R10, RZ ;  /* 0x0000000a3b0b7227 */ /* 0x000fe200078e00ff */
[----:B------:R-:W-:Y:S03]  /*7ac0*/  STL [R1+0x5c], R29 ;  /* 0x00005c1d01007387 */ /* 0x000fe60000100800 */
[----:B------:R-:W-:Y:S01]  /*7ad0*/  IMAD.MOV R11, RZ, RZ, -R11 ;  /* 0x000000ffff0b7224 */ /* 0x000fe200078e0a0b */
[----:B------:R0:W-:Y:S03]  /*7ae0*/  STL [R1+0x58], R33 ;  /* 0x0000582101007387 */ /* 0x0001e60000100800 */
[----:B------:R-:W-:-:S02]  /*7af0*/  IMAD R30, R61, R11, R10 ;  /* 0x0000000b3d1e7224 */ /* 0x000fc400078e020a */
[----:B------:R-:W5:Y:S01]  /*7b00*/  LDL R10, [R1+0x23e4] ;  /* 0x0023e400010a7983 */ /* 0x000f620000100800 */
[----:B0-----:R-:W-:-:S03]  /*7b10*/  IMAD R33, R61, R13, R12 ;  /* 0x0000000d3d217224 */ /* 0x001fc600078e020c */
[----:B------:R-:W4:Y:S04]  /*7b20*/  LDL R13, [R1+0x23f0] ;  /* 0x0023f000010d7983 */ /* 0x000f280000100800 */
[----:B------:R-:W4:Y:S04]  /*7b30*/  LDL R12, [R1+0x23f4] ;  /* 0x0023f400010c7983 */ /* 0x000f280000100800 */
[----:B------:R0:W-:Y:S04]  /*7b40*/  STL [R1+0x54], R26 ;  /* 0x0000541a01007387 */ /* 0x0001e80000100800 */
[----:B0-----:R-:W4:Y:S01]  /*7b50*/  LDL.LU R26, [R1+0x2b30] ;  /* 0x002b3000011a7983 */ /* 0x001f220000300800 */
[----:B------:R-:W-:-:S02]  /*7b60*/  ISETP.GT.U32.AND P0, PT, R61, R0, PT ;  /* 0x000000003d00720c */ /* 0x000fc40003f04070 */
[----:B------:R-:W-:-:S11]  /*7b70*/  ISETP.GT.U32.AND P4, PT, R61, R5, PT ;  /* 0x000000053d00720c */ /* 0x000fd60003f84070 */
[----:B------:R-:W-:-:S05]  /*7b80*/  @!P0 IMAD.IADD R0, R0, 0x1, -R61 ;  /* 0x0000000100008824 */ /* 0x000fca00078e0a3d */
[----:B------:R-:W-:Y:S01]  /*7b90*/  ISETP.GT.U32.AND P2, PT, R61, R0, PT ;  /* 0x000000003d00720c */ /* 0x000fe20003f44070 */
[----:B------:R-:W-:Y:S01]  /*7ba0*/  @!P4 IMAD.IADD R5, R5, 0x1, -R61 ;  /* 0x000000010505c824 */ /* 0x000fe200078e0a3d */
[C---:B------:R-:W-:Y:S02]  /*7bb0*/  ISETP.GT.U32.AND P1, PT, R61.reuse, R60, PT ;  /* 0x0000003c3d00720c */ /* 0x040fe40003f24070 */
[C---:B------:R-:W-:Y:S02]  /*7bc0*/  ISETP.GT.U32.AND P6, PT, R61.reuse, R56, PT ;  /* 0x000000383d00720c */ /* 0x040fe40003fc4070 */
[----:B------:R-:W-:-:S07]  /*7bd0*/  ISETP.GT.U32.AND P4, PT, R61, R5, PT ;  /* 0x000000053d00720c */ /* 0x000fce0003f84070 */
[--C-:B------:R-:W-:Y:S02]  /*7be0*/  @!P2 IMAD.IADD R0, R0, 0x1, -R61.reuse ;  /* 0x000000010000a824 */ /* 0x100fe400078e0a3d */
[--C-:B------:R-:W-:Y:S01]  /*7bf0*/  @!P1 IMAD.IADD R60, R60, 0x1, -R61.reuse ;  /* 0x000000013c3c9824 */ /* 0x100fe200078e0a3d */
[----:B------:R-:W-:Y:S01]  /*7c00*/  ISETP.GT.U32.AND P1, PT, R61, R27, PT ;  /* 0x0000001b3d00720c */ /* 0x000fe20003f24070 */
[--C-:B------:R-:W-:Y:S02]  /*7c10*/  @!P6 IMAD.IADD R56, R56, 0x1, -R61.reuse ;  /* 0x000000013838e824 */ /* 0x100fe400078e0a3d */
[----:B------:R-:W-:Y:S01]  /*7c20*/  @!P4 IMAD.IADD R5, R5, 0x1, -R61 ;  /* 0x000000010505c824 */ /* 0x000fe200078e0a3d */
[----:B------:R-:W-:-:S09]  /*7c30*/  ISETP.GT.U32.AND P4, PT, R61, R60, PT ;  /* 0x0000003c3d00720c */ /* 0x000fd20003f84070 */
[----:B------:R-:W-:Y:S01]  /*7c40*/  @!P1 IMAD.IADD R27, R27, 0x1, -R61 ;  /* 0x000000011b1b9824 */ /* 0x000fe200078e0a3d */
[----:B------:R-:W-:-:S03]  /*7c50*/  ISETP.GT.U32.AND P1, PT, R61, R56, PT ;  /* 0x000000383d00720c */ /* 0x000fc60003f24070 */
[--C-:B------:R-:W-:Y:S01]  /*7c60*/  @!P4 IMAD.IADD R60, R60, 0x1, -R61.reuse ;  /* 0x000000013c3cc824 */ /* 0x100fe200078e0a3d */
[----:B------:R-:W-:Y:S01]  /*7c70*/  ISETP.GT.U32.AND P4, PT, R61, R27, PT ;  /* 0x0000001b3d00720c */ /* 0x000fe20003f84070 */
[----:B------:R0:W-:Y:S08]  /*7c80*/  STL [R1+0x50], R5 ;  /* 0x0000500501007387 */ /* 0x0001f00000100800 */
[--C-:B------:R-:W-:Y:S01]  /*7c90*/  @!P1 IMAD.IADD R56, R56, 0x1, -R61.reuse ;  /* 0x0000000138389824 */ /* 0x100fe200078e0a3d */
[----:B0-----:R-:W5:Y:S03]  /*7ca0*/  LDL.LU R5, [R1+0x2b2c] ;  /* 0x002b2c0001057983 */ /* 0x001f660000300800 */
[----:B------:R-:W-:Y:S01]  /*7cb0*/  @!P4 IMAD.IADD R27, R27, 0x1, -R61 ;  /* 0x000000011b1bc824 */ /* 0x000fe200078e0a3d */
[----:B--2---:R-:W-:-:S13]  /*7cc0*/  ISETP.GT.U32.AND P0, PT, R61, R19, PT ;  /* 0x000000133d00720c */ /* 0x004fda0003f04070 */
[----:B------:R-:W-:Y:S01]  /*7cd0*/  @!P0 IMAD.IADD R19, R19, 0x1, -R61 ;  /* 0x0000000113138824 */ /* 0x000fe200078e0a3d */
[----:B------:R-:W-:-:S04]  /*7ce0*/  ISETP.GT.U32.AND P0, PT, R61, R58, PT ;  /* 0x0000003a3d00720c */ /* 0x000fc80003f04070 */
[----:B------:R-:W-:-:S09]  /*7cf0*/  ISETP.GT.U32.AND P2, PT, R61, R19, PT ;  /* 0x000000133d00720c */ /* 0x000fd20003f44070 */
[----:B------:R-:W-:-:S04]  /*7d00*/  @!P0 IMAD.IADD R58, R58, 0x1, -R61 ;  /* 0x000000013a3a8824 */ /* 0x000fc800078e0a3d */
[----:B------:R-:W-:Y:S01]  /*7d10*/  @!P2 IMAD.IADD R19, R19, 0x1, -R61 ;  /* 0x000000011313a824 */ /* 0x000fe200078e0a3d */
[C---:B------:R-:W-:Y:S02]  /*7d20*/  ISETP.GT.U32.AND P2, PT, R61.reuse, R24, PT ;  /* 0x000000183d00720c */ /* 0x040fe40003f44070 */
[----:B------:R-:W-:Y:S02]  /*7d30*/  ISETP.GT.U32.AND P6, PT, R61, R58, PT ;  /* 0x0000003a3d00720c */ /* 0x000fe40003fc4070 */
[----:B---3--:R-:W-:-:S05]  /*7d40*/  IABS R2, R2 ;  /* 0x0000000200027213 */ /* 0x008fca0000000000 */
[----:B------:R-:W-:-:S04]  /*7d50*/  IMAD.HI.U32 R3, R59, R2, RZ ;  /* 0x000000023b037227 */ /* 0x000fc800078e00ff */
[--C-:B------:R-:W-:Y:S02]  /*7d60*/  @!P2 IMAD.IADD R24, R24, 0x1, -R61.reuse ;  /* 0x000000011818a824 */ /* 0x100fe400078e0a3d */
[----:B------:R-:W-:Y:S02]  /*7d70*/  @!P6 IMAD.IADD R58, R58, 0x1, -R61 ;  /* 0x000000013a3ae824 */ /* 0x000fe400078e0a3d */
[----:B------:R-:W-:Y:S01]  /*7d80*/  IMAD.MOV R3, RZ, RZ, -R3 ;  /* 0x000000ffff037224 */ /* 0x000fe200078e0a03 */
[----:B------:R-:W-:-:S03]  /*7d90*/  ISETP.GT.U32.AND P2, PT, R61, R24, PT ;  /* 0x000000183d00720c */ /* 0x000fc60003f44070 */
[C---:B------:R-:W-:Y:S01]  /*7da0*/  IMAD R29, R61.reuse, R3, R2 ;  /* 0x000000033d1d7224 */ /* 0x040fe200078e0202 */
[----:B------:R-:W-:Y:S01]  /*7db0*/  STL [R1+0x4c], R19 ;  /* 0x00004c1301007387 */ /* 0x000fe20000100800 */
[----:B----4-:R-:W-:Y:S02]  /*7dc0*/  ISETP.GT.U32.AND P0, PT, R61, R26, PT ;  /* 0x0000001a3d00720c */ /* 0x010fe40003f04070 */
[----:B------:R-:W-:-:S11]  /*7dd0*/  IABS R2, R13 ;  /* 0x0000000d00027213 */ /* 0x000fd60000000000 */
[----:B------:R-:W-:-:S05]  /*7de0*/  @!P0 IMAD.IADD R26, R26, 0x1, -R61 ;  /* 0x000000011a1a8824 */ /* 0x000fca00078e0a3d */
[----:B------:R-:W-:Y:S02]  /*7df0*/  ISETP.GT.U32.AND P6, PT, R61, R26, PT ;  /* 0x0000001a3d00720c */ /* 0x000fe40003fc4070 */
[----:B-----5:R-:W-:Y:S01]  /*7e00*/  IABS R11, R10 ;  /* 0x0000000a000b7213 */ /* 0x020fe20000000000 */
[----:B------:R0:W-:Y:S01]  /*7e10*/  STL [R1+0x2c], R60 ;  /* 0x00002c3c01007387 */ /* 0x0001e20000100800 */
[----:B------:R-:W-:Y:S01]  /*7e20*/  IABS R10, R20 ;  /* 0x00000014000a7213 */ /* 0x000fe20000000000 */
[----:B------:R-:W-:-:S04]  /*7e30*/  IMAD.HI.U32 R20, R59, R2, RZ ;  /* 0x000000023b147227 */ /* 0x000fc800078e00ff */
[--C-:B------:R-:W-:Y:S01]  /*7e40*/  @!P2 IMAD.IADD R24, R24, 0x1, -R61.reuse ;  /* 0x000000011818a824 */ /* 0x100fe200078e0a3d */
[----:B0-----:R-:W2:Y:S03]  /*7e50*/  LDL.LU R60, [R1+0x2b28] ;  /* 0x002b2800013c7983 */ /* 0x001ea60000300800 */
[----:B------:R-:W-:Y:S01]  /*7e60*/  @!P6 IMAD.IADD R26, R26, 0x1, -R61 ;  /* 0x000000011a1ae824 */ /* 0x000fe200078e0a3d */
[----:B------:R0:W-:Y:S01]  /*7e70*/  STL [R1+0x28], R58 ;  /* 0x0000283a01007387 */ /* 0x0001e20000100800 */
[----:B------:R-:W-:-:S04]  /*7e80*/  IMAD.HI.U32 R19, R59, R11, RZ ;  /* 0x0000000b3b137227 */ /* 0x000fc800078e00ff */
[----:B------:R-:W-:Y:S01]  /*7e90*/  IMAD.MOV R20, RZ, RZ, -R20 ;  /* 0x000000ffff147224 */ /* 0x000fe200078e0a14 */
[----:B0-----:R-:W3:Y:S04]  /*7ea0*/  LDL.LU R58, [R1+0x2b24] ;  /* 0x002b2400013a7983 */ /* 0x001ee80000300800 */
[----:B------:R0:W-:Y:S01]  /*7eb0*/  STL [R1+0x3c], R56 ;  /* 0x00003c3801007387 */ /* 0x0001e20000100800 */
[----:B------:R-:W-:-:S03]  /*7ec0*/  IMAD.MOV R19, RZ, RZ, -R19 ;  /* 0x000000ffff137224 */ /* 0x000fc600078e0a13 */
[----:B0-----:R-:W4:Y:S04]  /*7ed0*/  LDL.LU R56, [R1+0x2b20] ;  /* 0x002b200001387983 */ /* 0x001f280000300800 */
[----:B------:R0:W-:Y:S04]  /*7ee0*/  STL [R1+0x48], R27 ;  /* 0x0000481b01007387 */ /* 0x0001e80000100800 */
[----:B------:R-:W-:Y:S04]  /*7ef0*/  STL [R1+0x24], R26 ;  /* 0x0000241a01007387 */ /* 0x000fe80000100800 */
[----:B------:R1:W-:Y:S01]  /*7f00*/  STL [R1+0x20], R24 ;  /* 0x0000201801007387 */ /* 0x0003e20000100800 */
[----:B0-----:R-:W-:-:S03]  /*7f10*/  IMAD R27, R61, R20, R2 ;  /* 0x000000143d1b7224 */ /* 0x001fc600078e0202 */
[----:B------:R-:W5:Y:S01]  /*7f20*/  LDL R2, [R1+0x2400] ;  /* 0x0024000001027983 */ /* 0x000f620000100800 */
[----:B------:R-:W-:-:S03]  /*7f30*/  IMAD R19, R61, R19, R11 ;  /* 0x000000133d137224 */ /* 0x000fc600078e020b */
[----:B------:R-:W2:Y:S04]  /*7f40*/  LDL R20, [R1+0x23fc] ;  /* 0x0023fc0001147983 */ /* 0x000ea80000100800 */
[----:B------:R-:W3:Y:S01]  /*7f50*/  LDL R11, [R1+0x2404] ;  /* 0x00240400010b7983 */ /* 0x000ee20000100800 */
[C---:B------:R-:W-:Y:S02]  /*7f60*/  ISETP.GT.U32.AND P0, PT, R61.reuse, R54, PT ;  /* 0x000000363d00720c */ /* 0x040fe40003f04070 */
[C---:B------:R-:W-:Y:S02]  /*7f70*/  ISETP.GT.U32.AND P1, PT, R61.reuse, R53, PT ;  /* 0x000000353d00720c */ /* 0x040fe40003f24070 */
[----:B------:R-:W-:-:S09]  /*7f80*/  ISETP.GT.U32.AND P4, PT, R61, R52, PT ;  /* 0x000000343d00720c */ /* 0x000fd20003f84070 */
[----:B------:R-:W-:Y:S01]  /*7f90*/  @!P0 IMAD.IADD R54, R54, 0x1, -R61 ;  /* 0x0000000136368824 */ /* 0x000fe200078e0a3d */
[----:B------:R-:W-:-:S04]  /*7fa0*/  ISETP.GT.U32.AND P0, PT, R61, R51, PT ;  /* 0x000000333d00720c */ /* 0x000fc80003f04070 */
[----:B------:R-:W-:Y:S01]  /*7fb0*/  ISETP.GT.U32.AND P6, PT, R61, R54, PT ;  /* 0x000000363d00720c */ /* 0x000fe20003fc4070 */
[--C-:B------:R-:W-:Y:S01]  /*7fc0*/  @!P1 IMAD.IADD R53, R53, 0x1, -R61.reuse ;  /* 0x0000000135359824 */ /* 0x100fe200078e0a3d */
[C---:B------:R-:W-:Y:S02]  /*7fd0*/  ISETP.GT.U32.AND P2, PT, R61.reuse, R49, PT ;  /* 0x000000313d00720c */ /* 0x040fe40003f44070 */
        /* <DEDUP_REMOVED lines=10> */
[--C-:B------:R-:W-:Y:S01]  /*8080*/  @!P4 IMAD.IADD R53, R53, 0x1, -R61.reuse ;  /* 0x000000013535c824 */ /* 0x100fe200078e0a3d */
[C---:B------:R-:W-:Y:S02]  /*8090*/  ISETP.GT.U32.AND P1, PT, R61.reuse, R49, PT ;  /* 0x000000313d00720c */ /* 0x040fe40003f24070 */
[----:B------:R-:W-:Y:S01]  /*80a0*/  ISETP.GT.U32.AND P4, PT, R61, R22, PT ;  /* 0x000000163d00720c */ /* 0x000fe20003f84070 */
[----:B------:R-:W-:Y:S01]  /*80b0*/  @!P0 IMAD.IADD R21, R21, 0x1, -R61 ;  /* 0x0000000115158824 */ /* 0x000fe200078e0a3d */
[----:B------:R-:W-:-:S03]  /*80c0*/  ISETP.GT.U32.AND P0, PT, R61, R48, PT ;  /* 0x000000303d00720c */ /* 0x000fc60003f04070 */
[----:B------:R-:W-:Y:S01]  /*80d0*/  @!P6 IMAD.IADD R52, R52, 0x1, -R61 ;  /* 0x000000013434e824 */ /* 0x000fe200078e0a3d */
[----:B------:R-:W-:Y:S02]  /*80e0*/  ISETP.GT.U32.AND P6, PT, R61, R21, PT ;  /* 0x000000153d00720c */ /* 0x000fe40003fc4070 */
[----:B------:R-:W-:Y:S01]  /*80f0*/  IABS R3, R12 ;  /* 0x0000000c00037213 */ /* 0x000fe20000000000 */
[----:B------:R-:W-:-:S04]  /*8100*/  IMAD.HI.U32 R13, R59, R10, RZ ;  /* 0x0000000a3b0d7227 */ /* 0x000fc800078e00ff */
[----:B------:R-:W-:Y:S01]  /*8110*/  @!P2 IMAD.IADD R51, R51, 0x1, -R61 ;  /* 0x000000013333a824 */ /* 0x000fe200078e0a3d */
[----:B------:R-:W-:Y:S01]  /*8120*/  ISETP.GT.U32.AND P2, PT, R61, R47, PT ;  /* 0x0000002f3d00720c */ /* 0x000fe20003f44070 */
[----:B------:R-:W-:-:S04]  /*8130*/  IMAD.HI.U32 R12, R59, R3, RZ ;  /* 0x000000033b0c7227 */ /* 0x000fc800078e00ff */
[----:B------:R-:W-:Y:S01]  /*8140*/  @!P1 IMAD.IADD R49, R49, 0x1, -R61 ;  /* 0x0000000131319824 */ /* 0x000fe200078e0a3d */
[C---:B------:R-:W-:Y:S01]  /*8150*/  ISETP.GT.U32.AND P1, PT, R61.reuse, R46, PT ;  /* 0x0000002e3d00720c */ /* 0x040fe20003f24070 */
[----:B------:R-:W-:Y:S02]  /*8160*/  IMAD.MOV R13, RZ, RZ, -R13 ;  /* 0x000000ffff0d7224 */ /* 0x000fe400078e0a0d */
[--C-:B------:R-:W-:Y:S01]  /*8170*/  @!P4 IMAD.IADD R22, R22, 0x1, -R61.reuse ;  /* 0x000000011616c824 */ /* 0x100fe200078e0a3d */
[C---:B------:R-:W-:Y:S01]  /*8180*/  ISETP.GT.U32.AND P4, PT, R61.reuse, R45, PT ;  /* 0x0000002d3d00720c */ /* 0x040fe20003f84070 */
[--C-:B------:R-:W-:Y:S01]  /*8190*/  @!P0 IMAD.IADD R48, R48, 0x1, -R61.reuse ;  /* 0x0000000130308824 */ /* 0x100fe200078e0a3d */
[C---:B------:R-:W-:Y:S01]  /*81a0*/  ISETP.GT.U32.AND P0, PT, R61.reuse, R44, PT ;  /* 0x0000002c3d00720c */ /* 0x040fe20003f04070 */
[----:B------:R-:W-:Y:S02]  /*81b0*/  IMAD.MOV R12, RZ, RZ, -R12 ;  /* 0x000000ffff0c7224 */ /* 0x000fe400078e0a0c */
[----:B-1----:R-:W-:Y:S01]  /*81c0*/  IMAD R24, R61, R13, R10 ;  /* 0x0000000d3d187224 */ /* 0x002fe200078e020a */
[----:B------:R0:W-:Y:S01]  /*81d0*/  STL [R1+0x1c], R54 ;  /* 0x00001c3601007387 */ /* 0x0001e20000100800 */
[----:B------:R-:W-:Y:S01]  /*81e0*/  @!P6 IMAD.IADD R21, R21, 0x1, -R61 ;  /* 0x000000011515e824 */ /* 0x000fe200078e0a3d */
[C---:B------:R-:W-:Y:S01]  /*81f0*/  ISETP.GT.U32.AND P6, PT, R61.reuse, R48, PT ;  /* 0x000000303d00720c */ /* 0x040fe20003fc4070 */
[----:B------:R-:W-:-:S02]  /*8200*/  IMAD R26, R61, R12, R3 ;  /* 0x0000000c3d1a7224 */ /* 0x000fc400078e0203 */
[--C-:B------:R-:W-:Y:S01]  /*8210*/  @!P2 IMAD.IADD R47, R47, 0x1, -R61.reuse ;  /* 0x000000012f2fa824 */ /* 0x100fe200078e0a3d */
[----:B0-----:R-:W4:Y:S04]  /*8220*/  LDL.LU R54, [R1+0x2b1c] ;  /* 0x002b1c0001367983 */ /* 0x001f280000300800 */
[----:B------:R0:W-:Y:S01]  /*8230*/  STL [R1+0x18], R53 ;  /* 0x0000183501007387 */ /* 0x0001e20000100800 */
[--C-:B------:R-:W-:Y:S01]  /*8240*/  @!P1 IMAD.IADD R46, R46, 0x1, -R61.reuse ;  /* 0x000000012e2e9824 */ /* 0x100fe200078e0a3d */
[----:B------:R-:W-:Y:S01]  /*8250*/  ISETP.GT.U32.AND P1, PT, R61, R47, PT ;  /* 0x0000002f3d00720c */ /* 0x000fe20003f24070 */
[--C-:B------:R-:W-:Y:S01]  /*8260*/  @!P4 IMAD.IADD R45, R45, 0x1, -R61.reuse ;  /* 0x000000012d2dc824 */ /* 0x100fe200078e0a3d */
[----:B0-----:R-:W4:Y:S04]  /*8270*/  LDL.LU R53, [R1+0x2b18] ;  /* 0x002b180001357983 */ /* 0x001f280000300800 */
[----:B------:R0:W-:Y:S01]  /*8280*/  STL [R1+0x14], R52 ;  /* 0x0000143401007387 */ /* 0x0001e20000100800 */
[----:B------:R-:W-:Y:S01]  /*8290*/  @!P0 IMAD.IADD R44, R44, 0x1, -R61 ;  /* 0x000000012c2c8824 */ /* 0x000fe200078e0a3d */
[----:B------:R-:W-:-:S02]  /*82a0*/  ISETP.GT.U32.AND P4, PT, R61, R46, PT ;  /* 0x0000002e3d00720c */ /* 0x000fc40003f84070 */
[----:B0-----:R-:W4:Y:S04]  /*82b0*/  LDL.LU R52, [R1+0x2b14] ;  /* 0x002b140001347983 */ /* 0x001f280000300800 */
[----:B------:R0:W-:Y:S01]  /*82c0*/  STL [R1+0x10], R51 ;  /* 0x0000103301007387 */ /* 0x0001e20000100800 */
[C---:B------:R-:W-:Y:S01]  /*82d0*/  ISETP.GT.U32.AND P0, PT, R61.reuse, R45, PT ;  /* 0x0000002d3d00720c */ /* 0x040fe20003f04070 */
[----:B------:R-:W-:Y:S02]  /*82e0*/  @!P6 IMAD.IADD R48, R48, 0x1, -R61 ;  /* 0x000000013030e824 */ /* 0x000fe400078e0a3d */
[----:B0-----:R-:W4:Y:S04]  /*82f0*/  LDL.LU R51, [R1+0x2b10] ;  /* 0x002b100001337983 */ /* 0x001f280000300800 */
[----:B------:R0:W-:Y:S01]  /*8300*/  STL [R1+0xc], R49 ;  /* 0x00000c3101007387 */ /* 0x0001e20000100800 */
[----:B------:R-:W-:-:S03]  /*8310*/  ISETP.GT.U32.AND P6, PT, R61, R44, PT ;  /* 0x0000002c3d00720c */ /* 0x000fc60003fc4070 */
[----:B0-----:R-:W4:Y:S04]  /*8320*/  LDL.LU R49, [R1+0x2b0c] ;  /* 0x002b0c0001317983 */ /* 0x001f280000300800 */
[----:B------:R-:W-:Y:S04]  /*8330*/  STL [R1+0x8], R22 ;  /* 0x0000081601007387 */ /* 0x000fe80000100800 */
[----:B------:R0:W-:Y:S01]  /*8340*/  STL [R1+0x4], R21 ;  /* 0x0000041501007387 */ /* 0x0001e20000100800 */
[--C-:B------:R-:W-:Y:S01]  /*8350*/  @!P1 IMAD.IADD R47, R47, 0x1, -R61.reuse ;  /* 0x000000012f2f9824 */ /* 0x100fe200078e0a3d */
[----:B------:R-:W-:Y:S01]  /*8360*/  ISETP.GT.U32.AND P2, PT, R61, R33, PT ;  /* 0x000000213d00720c */ /* 0x000fe20003f44070 */
[----:B------:R-:W-:-:S02]  /*8370*/  @!P4 IMAD.IADD R46, R46, 0x1, -R61 ;  /* 0x000000012e2ec824 */ /* 0x000fc400078e0a3d */
[--C-:B------:R-:W-:Y:S02]  /*8380*/  @!P0 IMAD.IADD R45, R45, 0x1, -R61.reuse ;  /* 0x000000012d2d8824 */ /* 0x100fe400078e0a3d */
[----:B------:R-:W-:-:S08]  /*8390*/  @!P6 IMAD.IADD R44, R44, 0x1, -R61 ;  /* 0x000000012c2ce824 */ /* 0x000fd000078e0a3d */
[----:B------:R-:W-:-:S05]  /*83a0*/  @!P2 IMAD.IADD R33, R33, 0x1, -R61 ;  /* 0x000000012121a824 */ /* 0x000fca00078e0a3d */
[----:B------:R-:W-:-:S13]  /*83b0*/  ISETP.GT.U32.AND P2, PT, R61, R33, PT ;  /* 0x000000213d00720c */ /* 0x000fda0003f44070 */
[----:B------:R-:W-:Y:S01]  /*83c0*/  @!P2 IMAD.IADD R33, R33, 0x1, -R61 ;  /* 0x000000012121a824 */ /* 0x000fe200078e0a3d */
[----:B-----5:R-:W-:Y:S02]  /*83d0*/  IABS R10, R2 ;  /* 0x00000002000a7213 */ /* 0x020fe40000000000 */
[----:B--2---:R-:W-:Y:S02]  /*83e0*/  IABS R12, R20 ;  /* 0x00000014000c7213 */ /* 0x004fe40000000000 */
[----:B---3--:R-:W-:Y:S01]  /*83f0*/  IABS R2, R11 ;  /* 0x0000000b00027213 */ /* 0x008fe20000000000 */
[----:B------:R-:W-:-:S04]  /*8400*/  IMAD.HI.U32 R11, R59, R10, RZ ;  /* 0x0000000a3b0b7227 */ /* 0x000fc800078e00ff */
[----:B------:R-:W-:-:S04]  /*8410*/  IMAD.HI.U32 R13, R59, R12, RZ ;  /* 0x0000000c3b0d7227 */ /* 0x000fc800078e00ff */
[----:B------:R-:W-:Y:S02]  /*8420*/  IMAD.MOV R11, RZ, RZ, -R11 ;  /* 0x000000ffff0b7224 */ /* 0x000fe400078e0a0b */
[----:B------:R-:W-:Y:S02]  /*8430*/  IMAD.MOV R13, RZ, RZ, -R13 ;  /* 0x000000ffff0d7224 */ /* 0x000fe400078e0a0d */
[C---:B0-----:R-:W-:Y:S02]  /*8440*/  IMAD R21, R61.reuse, R11, R10 ;  /* 0x0000000b3d157224 */ /* 0x041fe400078e020a */
[----:B------:R-:W2:Y:S01]  /*8450*/  LDL R10, [R1+0x2408] ;  /* 0x00240800010a7983 */ /* 0x000ea20000100800 */
[----:B------:R-:W-:-:S03]  /*8460*/  IMAD R22, R61, R13, R12 ;  /* 0x0000000d3d167224 */ /* 0x000fc600078e020c */
[----:B------:R-:W3:Y:S04]  /*8470*/  LDL R13, [R1+0x240c] ;  /* 0x00240c00010d7983 */ /* 0x000ee80000100800 */
[----:B------:R-:W5:Y:S04]  /*8480*/  LDL R12, [R1+0x2410] ;  /* 0x00241000010c7983 */ /* 0x000f680000100800 */
[----:B------:R0:W-:Y:S04]  /*8490*/  STL [R1+0x44], R48 ;  /* 0x0000443001007387 */ /* 0x0001e80000100800 */
[----:B0-----:R-:W4:Y:S04]  /*84a0*/  LDL.LU R48, [R1+0x2b08] ;  /* 0x002b080001307983 */ /* 0x001f280000300800 */
[----:B------:R0:W-:Y:S04]  /*84b0*/  STL [R1+0x40], R47 ;  /* 0x0000402f01007387 */ /* 0x0001e80000100800 */
[----:B0-----:R-:W4:Y:S04]  /*84c0*/  LDL.LU R47, [R1+0x2b04] ;  /* 0x002b0400012f7983 */ /* 0x001f280000300800 */
[----:B------:R0:W-:Y:S04]  /*84d0*/  STL [R1+0xdc], R46 ;  /* 0x0000dc2e01007387 */ /* 0x0001e80000100800 */
[----:B0-----:R-:W4:Y:S04]  /*84e0*/  LDL.LU R46, [R1+0x2b00] ;  /* 0x002b0000012e7983 */ /* 0x001f280000300800 */
[----:B------:R-:W-:Y:S04]  /*84f0*/  STL [R1+0xd4], R45 ;  /* 0x0000d42d01007387 */ /* 0x000fe80000100800 */
[----:B------:R0:W-:Y:S04]  /*8500*/  STL [R1+0xd8], R44 ;  /* 0x0000d82c01007387 */ /* 0x0001e80000100800 */
[----:B0-----:R-:W4:Y:S04]  /*8510*/  LDL R44, [R1+0x1030] ;  /* 0x00103000012c7983 */ /* 0x001f280000100800 */
[----:B------:R0:W-:Y:S04]  /*8520*/  STL [R1+0xc4], R33 ;  /* 0x0000c42101007387 */ /* 0x0001e80000100800 */
[----:B------:R-:W4:Y:S04]  /*8530*/  LDL R45, [R1+0x2418] ;  /* 0x00241800012d7983 */ /* 0x000f280000100800 */
[----:B0-----:R-:W4:Y:S01]  /*8540*/  LDL R33, [R1+0x2414] ;  /* 0x0024140001217983 */ /* 0x001f220000100800 */
[----:B------:R-:W-:-:S02]  /*8550*/  ISETP.GT.U32.AND P1, PT, R61, R30, PT ;  /* 0x0000001e3d00720c */ /* 0x000fc40003f24070 */
[C---:B------:R-:W-:Y:S02]  /*8560*/  ISETP.GT.U32.AND P4, PT, R61.reuse, R29, PT ;  /* 0x0000001d3d00720c */ /* 0x040fe40003f84070 */
[C---:B------:R-:W-:Y:S02]  /*8570*/  ISETP.GT.U32.AND P0, PT, R61.reuse, R19, PT ;  /* 0x000000133d00720c */ /* 0x040fe40003f04070 */
[----:B------:R-:W-:Y:S01]  /*8580*/  ISETP.GT.U32.AND P6, PT, R61, R27, PT ;  /* 0x0000001b3d00720c */ /* 0x000fe20003fc4070 */
[----:B------:R-:W-:Y:S01]  /*8590*/  IMAD.HI.U32 R3, R59, R2, RZ ;  /* 0x000000023b037227 */ /* 0x000fe200078e00ff */
[----:B------:R-:W-:-:S05]  /*85a0*/  ISETP.GT.U32.AND P2, PT, R61, R24, PT ;  /* 0x000000183d00720c */ /* 0x000fca0003f44070 */
[--C-:B------:R-:W-:Y:S01]  /*85b0*/  @!P1 IMAD.IADD R30, R30, 0x1, -R61.reuse ;  /* 0x000000011e1e9824 */ /* 0x100fe200078e0a3d */
[----:B------:R-:W-:Y:S01]  /*85c0*/  ISETP.GT.U32.AND P1, PT, R61, R26, PT ;  /* 0x0000001a3d00720c */ /* 0x000fe20003f24070 */
[--C-:B------:R-:W-:Y:S02]  /*85d0*/  @!P4 IMAD.IADD R29, R29, 0x1, -R61.reuse ;  /* 0x000000011d1dc824 */ /* 0x100fe400078e0a3d */
[----:B------:R-:W-:-:S03]  /*85e0*/  @!P0 IMAD.IADD R19, R19, 0x1, -R61 ;  /* 0x0000000113138824 */ /* 0x000fc600078e0a3d */
[----:B------:R-:W-:Y:S01]  /*85f0*/  ISETP.GT.U32.AND P0, PT, R61, R29, PT ;  /* 0x0000001d3d00720c */ /* 0x000fe20003f04070 */
[----:B------:R-:W-:Y:S02]  /*8600*/  IMAD.MOV R3, RZ, RZ, -R3 ;  /* 0x000000ffff037224 */ /* 0x000fe400078e0a03 */
[--C-:B------:R-:W-:Y:S02]  /*8610*/  @!P6 IMAD.IADD R27, R27, 0x1, -R61.reuse ;  /* 0x000000011b1be824 */ /* 0x100fe400078e0a3d */
[C---:B------:R-:W-:Y:S02]  /*8620*/  IMAD R20, R61.reuse, R3, R2 ;  /* 0x000000033d147224 */ /* 0x040fe400078e0202 */
[--C-:B------:R-:W-:Y:S01]  /*8630*/  @!P1 IMAD.IADD R26, R26, 0x1, -R61.reuse ;  /* 0x000000011a1a9824 */ /* 0x100fe200078e0a3d */
[C---:B------:R-:W-:Y:S01]  /*8640*/  ISETP.GT.U32.AND P1, PT, R61.reuse, R27, PT ;  /* 0x0000001b3d00720c */ /* 0x040fe20003f24070 */
[----:B------:R-:W-:Y:S01]  /*8650*/  @!P2 IMAD.IADD R24, R24, 0x1, -R61 ;  /* 0x000000011818a824 */ /* 0x000fe200078e0a3d */
[----:B------:R-:W-:-:S02]  /*8660*/  ISETP.GT.U32.AND P4, PT, R61, R30, PT ;  /* 0x0000001e3d00720c */ /* 0x000fc40003f84070 */
[----:B------:R-:W-:Y:S01]  /*8670*/  ISETP.GT.U32.AND P2, PT, R61, R26, PT ;  /* 0x0000001a3d00720c */ /* 0x000fe20003f44070 */
[----:B------:R-:W-:Y:S01]  /*8680*/  @!P0 IMAD.IADD R29, R29, 0x1, -R61 ;  /* 0x000000011d1d8824 */ /* 0x000fe200078e0a3d */
[C---:B------:R-:W-:Y:S02]  /*8690*/  ISETP.GT.U32.AND P0, PT, R61.reuse, R22, PT ;  /* 0x000000163d00720c */ /* 0x040fe40003f04070 */
[----:B------:R-:W-:-:S05]  /*86a0*/  ISETP.GT.U32.AND P6, PT, R61, R19, PT ;  /* 0x000000133d00720c */ /* 0x000fca0003fc4070 */
[--C-:B------:R-:W-:Y:S01]  /*86b0*/  @!P1 IMAD.IADD R27, R27, 0x1, -R61.reuse ;  /* 0x000000011b1b9824 */ /* 0x100fe200078e0a3d */
[C---:B------:R-:W-:Y:S01]  /*86c0*/  ISETP.GT.U32.AND P1, PT, R61.reuse, R20, PT ;  /* 0x000000143d00720c */ /* 0x040fe20003f24070 */
[--C-:B------:R-:W-:Y:S02]  /*86d0*/  @!P4 IMAD.IADD R30, R30, 0x1, -R61.reuse ;  /* 0x000000011e1ec824 */ /* 0x100fe400078e0a3d */
[--C-:B------:R-:W-:Y:S01]  /*86e0*/  @!P2 IMAD.IADD R26, R26, 0x1, -R61.reuse ;  /* 0x000000011a1aa824 */ /* 0x100fe200078e0a3d */
[----:B------:R-:W-:Y:S01]  /*86f0*/  ISETP.GT.U32.AND P4, PT, R61, R24, PT ;  /* 0x000000183d00720c */ /* 0x000fe20003f84070 */
[--C-:B------:R-:W-:Y:S02]  /*8700*/  @!P0 IMAD.IADD R22, R22, 0x1, -R61.reuse ;  /* 0x0000000116168824 */ /* 0x100fe400078e0a3d */
[--C-:B------:R-:W-:Y:S01]  /*8710*/  @!P6 IMAD.IADD R19, R19, 0x1, -R61.reuse ;  /* 0x000000011313e824 */ /* 0x100fe200078e0a3d */
[----:B------:R-:W-:Y:S01]  /*8720*/  ISETP.GT.U32.AND P6, PT, R61, R21, PT ;  /* 0x000000153d00720c */ /* 0x000fe20003fc4070 */
[----:B------:R-:W-:Y:S04]  /*8730*/  STL [R1+0xc8], R30 ;  /* 0x0000c81e01007387 */ /* 0x000fe80000100800 */
[--C-:B------:R-:W-:Y:S01]  /*8740*/  @!P1 IMAD.IADD R20, R20, 0x1, -R61.reuse ;  /* 0x0000000114149824 */ /* 0x100fe200078e0a3d */
[----:B------:R-:W-:Y:S03]  /*8750*/  STL [R1+0xd0], R29 ;  /* 0x0000d01d01007387 */ /* 0x000fe60000100800 */
[----:B------:R-:W-:Y:S01]  /*8760*/  @!P4 IMAD.IADD R24, R24, 0x1, -R61 ;  /* 0x000000011818c824 */ /* 0x000fe200078e0a3d */
[----:B------:R-:W-:Y:S04]  /*8770*/  STL [R1+0xc0], R19 ;  /* 0x0000c01301007387 */ /* 0x000fe80000100800 */
[----:B------:R0:W-:Y:S04]  /*8780*/  STL [R1+0xbc], R27 ;  /* 0x0000bc1b01007387 */ /* 0x0001e80000100800 */
[----:B------:R-:W-:Y:S01]  /*8790*/  STL [R1+0xb8], R26 ;  /* 0x0000b81a01007387 */ /* 0x000fe20000100800 */
[----:B------:R-:W-:-:S03]  /*87a0*/  @!P5 IMAD.MOV R9, RZ, RZ, -R9 ;  /* 0x000000ffff09d224 */ /* 0x000fc600078e0a09 */
[----:B------:R-:W-:Y:S01]  /*87b0*/  STL [R1], R24 ;  /* 0x0000001801007387 */ /* 0x000fe20000100800 */
[----:B------:R-:W-:Y:S02]  /*87c0*/  @!P6 IMAD.IADD R21, R21, 0x1, -R61 ;  /* 0x000000011515e824 */ /* 0x000fe400078e0a3d */
[----:B------:R-:W-:-:S03]  /*87d0*/  @!P3 IMAD.MOV R8, RZ, RZ, -R8 ;  /* 0x000000ffff08b224 */ /* 0x000fc600078e0a08 */
[----:B------:R-:W-:-:S13]  /*87e0*/  ISETP.GT.U32.AND P5, PT, R61, R21, PT ;  /* 0x000000153d00720c */ /* 0x000fda0003fa4070 */
[----:B------:R-:W-:Y:S01]  /*87f0*/  @!P5 IMAD.IADD R21, R21, 0x1, -R61 ;  /* 0x000000011515d824 */ /* 0x000fe200078e0a3d */
[----:B--2---:R-:W-:Y:S02]  /*8800*/  IABS R2, R10 ;  /* 0x0000000a00027213 */ /* 0x004fe40000000000 */
[----:B---3--:R-:W-:-:S03]  /*8810*/  IABS R11, R13 ;  /* 0x0000000d000b7213 */ /* 0x008fc60000000000 */
[----:B------:R-:W-:-:S04]  /*8820*/  IMAD.HI.U32 R13, R59, R2, RZ ;  /* 0x000000023b0d7227 */ /* 0x000fc800078e00ff */
[----:B------:R-:W-:-:S04]  /*8830*/  IMAD.MOV R13, RZ, RZ, -R13 ;  /* 0x000000ffff0d7224 */ /* 0x000fc800078e0a0d */
[----:B------:R-:W-:-:S05]  /*8840*/  IMAD R2, R61, R13, R2 ;  /* 0x0000000d3d027224 */ /* 0x000fca00078e0202 */
[----:B------:R-:W-:Y:S02]  /*8850*/  ISETP.GT.U32.AND P2, PT, R61, R2, PT ;  /* 0x000000023d00720c */ /* 0x000fe40003f44070 */
[----:B-----5:R-:W-:Y:S01]  /*8860*/  IABS R10, R12 ;  /* 0x0000000c000a7213 */ /* 0x020fe20000000000 */
[----:B------:R-:W-:-:S10]  /*8870*/  IMAD.HI.U32 R12, R59, R11, RZ ;  /* 0x0000000b3b0c7227 */ /* 0x000fd400078e00ff */
[----:B------:R-:W-:Y:S01]  /*8880*/  @!P2 IMAD.IADD R2, R2, 0x1, -R61 ;  /* 0x000000010202a824 */ /* 0x000fe200078e0a3d */
[----:B----4-:R-:W-:Y:S01]  /*8890*/  ISETP.GE.AND P2, PT, R47, RZ, PT ;  /* 0x000000ff2f00720c */ /* 0x010fe20003f46270 */
[----:B------:R-:W-:Y:S01]  /*88a0*/  IMAD.HI.U32 R3, R59, R10, RZ ;  /* 0x0000000a3b037227 */ /* 0x000fe200078e00ff */
[----:B------:R-:W-:Y:S02]  /*88b0*/  ISETP.GE.AND P1, PT, R46, RZ, PT ;  /* 0x000000ff2e00720c */ /* 0x000fe40003f26270 */
[----:B------:R-:W-:Y:S01]  /*88c0*/  ISETP.GE.AND P0, PT, R44, RZ, PT ;  /* 0x000000ff2c00720c */ /* 0x000fe20003f06270 */
[----:B------:R-:W-:-:S12]  /*88d0*/  IMAD.MOV R12, RZ, RZ, -R12 ;  /* 0x000000ffff0c7224 */ /* 0x000fd800078e0a0c */
[----:B------:R-:W-:-:S05]  /*88e0*/  @!P0 IMAD.MOV R5, RZ, RZ, -R5 ;  /* 0x000000ffff058224 */ /* 0x000fca00078e0a05 */
[----:B------:R1:W-:Y:S01]  /*88f0*/  STL [R1+0x14c], R5 ;  /* 0x00014c0501007387 */ /* 0x0003e20000100800 */
[----:B------:R-:W-:Y:S01]  /*8900*/  @!P2 IMAD.MOV R4, RZ, RZ, -R4 ;  /* 0x000000ffff04a224 */ /* 0x000fe200078e0a04 */
[----:B------:R-:W-:Y:S02]  /*8910*/  ISETP.GT.U32.AND P0, PT, R61, R22, PT ;  /* 0x000000163d00720c */ /* 0x000fe40003f04070 */
[----:B0-----:R-:W2:Y:S01]  /*8920*/  LDL R27, [R1+0x241c] ;  /* 0x00241c00011b7983 */ /* 0x001ea20000100800 */
[----:B------:R-:W-:-:S03]  /*8930*/  IMAD.MOV R13, RZ, RZ, -R3 ;  /* 0x000000ffff0d7224 */ /* 0x000fc600078e0a03 */
[----:B------:R-:W3:Y:S01]  /*8940*/  LDL R29, [R1+0x2428] ;  /* 0x00242800011d7983 */ /* 0x000ee20000100800 */
[----:B-1----:R-:W-:-:S03]  /*8950*/  IMAD.MOV.U32 R5, RZ, RZ, R7 ;  /* 0x000000ffff057224 */ /* 0x002fc600078e0007 */
[----:B------:R-:W-:Y:S01]  /*8960*/  STL [R1+0x148], R9 ;  /* 0x0001480901007387 */ /* 0x000fe20000100800 */
[----:B------:R-:W-:-:S03]  /*8970*/  @!P1 IMAD.MOV R5, RZ, RZ, -R5 ;  /* 0x000000ffff059224 */ /* 0x000fc600078e0a05 */
[----:B------:R-:W4:Y:S01]  /*8980*/  LDL R44, [R1+0x242c] ;  /* 0x00242c00012c7983 */ /* 0x000f220000100800 */
[----:B------:R-:W-:Y:S01]  /*8990*/  IMAD R3, R61, R12, R11 ;  /* 0x0000000c3d037224 */ /* 0x000fe200078e020b */
[----:B------:R-:W-:Y:S02]  /*89a0*/  IABS R11, R33 ;  /* 0x00000021000b7213 */ /* 0x000fe40000000000 */
[----:B------:R-:W-:Y:S04]  /*89b0*/  STL [R1+0x144], R8 ;  /* 0x0001440801007387 */ /* 0x000fe80000100800 */
[----:B------:R-:W-:Y:S04]  /*89c0*/  STL [R1+0x140], R5 ;  /* 0x0001400501007387 */ /* 0x000fe80000100800 */
[----:B------:R-:W-:Y:S04]  /*89d0*/  STL [R1+0x13c], R4 ;  /* 0x00013c0401007387 */ /* 0x000fe80000100800 */
[----:B------:R-:W5:Y:S01]  /*89e0*/  LDL R33, [R1+0x2430] ;  /* 0x0024300001217983 */ /* 0x000f620000100800 */
[----:B------:R-:W-:-:S02]  /*89f0*/  @!P0 IMAD.IADD R22, R22, 0x1, -R61 ;  /* 0x0000000116168824 */ /* 0x000fc400078e0a3d */
[C---:B------:R-:W-:Y:S01]  /*8a00*/  IMAD R19, R61.reuse, R13, R10 ;  /* 0x0000000d3d137224 */ /* 0x040fe200078e020a */
[----:B------:R-:W-:Y:S02]  /*8a10*/  IABS R10, R45 ;  /* 0x0000002d000a7213 */ /* 0x000fe40000000000 */
[----:B------:R-:W-:Y:S04]  /*8a20*/  STL [R1+0xac], R22 ;  /* 0x0000ac1601007387 */ /* 0x000fe80000100800 */
[----:B------:R-:W2:Y:S04]  /*8a30*/  LDL R30, [R1+0x2434] ;  /* 0x00243400011e7983 */ /* 0x000ea80000100800 */
[----:B------:R-:W-:Y:S04]  /*8a40*/  STL [R1+0xb0], R21 ;  /* 0x0000b01501007387 */ /* 0x000fe80000100800 */
[----:B------:R-:W2:Y:S01]  /*8a50*/  LDL R45, [R1+0x2438] ;  /* 0x00243800012d7983 */ /* 0x000ea20000100800 */
[----:B------:R-:W-:-:S02]  /*8a60*/  ISETP.GT.U32.AND P4, PT, R61, R3, PT ;  /* 0x000000033d00720c */ /* 0x000fc40003f84070 */
[C---:B------:R-:W-:Y:S02]  /*8a70*/  ISETP.GT.U32.AND P6, PT, R61.reuse, R19, PT ;  /* 0x000000133d00720c */ /* 0x040fe40003fc4070 */
[C---:B------:R-:W-:Y:S02]  /*8a80*/  ISETP.GT.U32.AND P3, PT, R61.reuse, R20, PT ;  /* 0x000000143d00720c */ /* 0x040fe40003f64070 */
[----:B------:R-:W-:-:S07]  /*8a90*/  ISETP.GT.U32.AND P1, PT, R61, R2, PT ;  /* 0x000000023d00720c */ /* 0x000fce0003f24070 */
[--C-:B------:R-:W-:Y:S02]  /*8aa0*/  @!P4 IMAD.IADD R3, R3, 0x1, -R61.reuse ;  /* 0x000000010303c824 */ /* 0x100fe400078e0a3d */
[----:B------:R-:W-:-:S03]  /*8ab0*/  @!P6 IMAD.IADD R19, R19, 0x1, -R61 ;  /* 0x000000011313e824 */ /* 0x000fc600078e0a3d */
[C---:B------:R-:W-:Y:S02]  /*8ac0*/  ISETP.GT.U32.AND P6, PT, R61.reuse, R3, PT ;  /* 0x000000033d00720c */ /* 0x040fe40003fc4070 */
[----:B------:R-:W-:Y:S02]  /*8ad0*/  ISETP.GT.U32.AND P2, PT, R61, R19, PT ;  /* 0x000000133d00720c */ /* 0x000fe40003f44070 */
[----:B------:R-:W-:Y:S01]  /*8ae0*/  ISETP.GE.AND P4, PT, R48, RZ, PT ;  /* 0x000000ff3000720c */ /* 0x000fe20003f86270 */
[--C-:B------:R-:W-:Y:S02]  /*8af0*/  @!P3 IMAD.IADD R20, R20, 0x1, -R61.reuse ;  /* 0x000000011414b824 */ /* 0x100fe400078e0a3d */
[----:B------:R-:W-:-:S03]  /*8b00*/  @!P1 IMAD.IADD R2, R2, 0x1, -R61 ;  /* 0x0000000102029824 */ /* 0x000fc600078e0a3d */
[----:B------:R-:W-:Y:S01]  /*8b10*/  STL [R1+0xb4], R20 ;  /* 0x0000b41401007387 */ /* 0x000fe20000100800 */
[----:B------:R-:W-:-:S03]  /*8b20*/  IMAD.HI.U32 R12, R59, R11, RZ ;  /* 0x0000000b3b0c7227 */ /* 0x000fc600078e00ff */
[----:B------:R0:W-:Y:S01]  /*8b30*/  STL [R1+0x2af0], R2 ;  /* 0x002af00201007387 */ /* 0x0001e20000100800 */
[--C-:B------:R-:W-:Y:S02]  /*8b40*/  @!P6 IMAD.IADD R3, R3, 0x1, -R61.reuse ;  /* 0x000000010303e824 */ /* 0x100fe400078e0a3d */
[----:B------:R-:W-:Y:S02]  /*8b50*/  @!P2 IMAD.IADD R19, R19, 0x1, -R61 ;  /* 0x000000011313a824 */ /* 0x000fe400078e0a3d */
[----:B------:R-:W-:Y:S01]  /*8b60*/  IMAD.MOV R12, RZ, RZ, -R12 ;  /* 0x000000ffff0c7224 */ /* 0x000fe200078e0a0c */
[----:B------:R-:W-:Y:S01]  /*8b70*/  STL [R1+0x2af4], R3 ;  /* 0x002af40301007387 */ /* 0x000fe20000100800 */
[----:B0-----:R-:W-:-:S03]  /*8b80*/  IMAD.MOV.U32 R2, RZ, RZ, R6 ;  /* 0x000000ffff027224 */ /* 0x001fc600078e0006 */
[----:B------:R-:W-:Y:S01]  /*8b90*/  STL [R1+0x90], R19 ;  /* 0x0000901301007387 */ /* 0x000fe20000100800 */
[----:B------:R-:W-:Y:S02]  /*8ba0*/  @!P4 IMAD.MOV R2, RZ, RZ, -R2 ;  /* 0x000000ffff02c224 */ /* 0x000fe400078e0a02 */
[----:B------:R-:W-:-:S04]  /*8bb0*/  IMAD.HI.U32 R13, R59, R10, RZ ;  /* 0x0000000a3b0d7227 */ /* 0x000fc800078e00ff */
[----:B------:R-:W-:Y:S02]  /*8bc0*/  IMAD R4, R61, R12, R11 ;  /* 0x0000000c3d047224 */ /* 0x000fe400078e020b */
[----:B------:R-:W-:-:S04]  /*8bd0*/  IMAD.MOV R13, RZ, RZ, -R13 ;  /* 0x000000ffff0d7224 */ /* 0x000fc800078e0a0d */
[----:B------:R-:W-:Y:S01]  /*8be0*/  IMAD R5, R61, R13, R10 ;  /* 0x0000000d3d057224 */ /* 0x000fe200078e020a */
[----:B---3--:R-:W-:Y:S02]  /*8bf0*/  IABS R7, R29 ;  /* 0x0000001d00077213 */ /* 0x008fe40000000000 */
[----:B------:R-:W3:Y:S01]  /*8c00*/  LDL R29, [R1+0x243c] ;  /* 0x00243c00011d7983 */ /* 0x000ee20000100800 */
[----:B----4-:R-:W-:-:S03]  /*8c10*/  IABS R8, R44 ;  /* 0x0000002c00087213 */ /* 0x010fc60000000000 */
[----:B------:R-:W4:Y:S04]  /*8c20*/  LDL R44, [R1+0x2440] ;  /* 0x00244000012c7983 */ /* 0x000f280000100800 */
[----:B------:R0:W-:Y:S01]  /*8c30*/  STL [R1+0x138], R2 ;  /* 0x0001380201007387 */ /* 0x0001e20000100800 */
[----:B------:R-:W-:Y:S01]  /*8c40*/  IMAD.HI.U32 R10, R59, R7, RZ ;  /* 0x000000073b0a7227 */ /* 0x000fe200078e00ff */
[----:B-----5:R-:W-:Y:S02]  /*8c50*/  IABS R12, R33 ;  /* 0x00000021000c7213 */ /* 0x020fe40000000000 */
[----:B------:R-:W5:Y:S01]  /*8c60*/  LDL R33, [R1+0x2444] ;  /* 0x0024440001217983 */ /* 0x000f620000100800 */
[----:B------:R-:W-:-:S04]  /*8c70*/  IMAD.MOV R10, RZ, RZ, -R10 ;  /* 0x000000ffff0a7224 */ /* 0x000fc800078e0a0a */
[C---:B------:R-:W-:Y:S01]  /*8c80*/  IMAD R7, R61.reuse, R10, R7 ;  /* 0x0000000a3d077224 */ /* 0x040fe200078e0207 */
[----:B--2---:R-:W-:Y:S02]  /*8c90*/  IABS R10, R45 ;  /* 0x0000002d000a7213 */ /* 0x004fe40000000000 */
[----:B------:R-:W2:Y:S01]  /*8ca0*/  LDL R45, [R1+0x2448] ;  /* 0x00244800012d7983 */ /* 0x000ea20000100800 */
[C---:B------:R-:W-:Y:S02]  /*8cb0*/  ISETP.GT.U32.AND P5, PT, R61.reuse, R4, PT ;  /* 0x000000043d00720c */ /* 0x040fe40003fa4070 */
[----:B------:R-:W-:-:S11]  /*8cc0*/  ISETP.GT.U32.AND P6, PT, R61, R5, PT ;  /* 0x000000053d00720c */ /* 0x000fd60003fc4070 */
[--C-:B------:R-:W-:Y:S02]  /*8cd0*/  @!P5 IMAD.IADD R4, R4, 0x1, -R61.reuse ;  /* 0x000000010404d824 */ /* 0x100fe400078e0a3d */
[----:B------:R-:W-:-:S03]  /*8ce0*/  @!P6 IMAD.IADD R5, R5, 0x1, -R61 ;  /* 0x000000010505e824 */ /* 0x000fc600078e0a3d */
[C---:B------:R-:W-:Y:S02]  /*8cf0*/  ISETP.GT.U32.AND P4, PT, R61.reuse, R4, PT ;  /* 0x000000043d00720c */ /* 0x040fe40003f84070 */
[----:B------:R-:W-:Y:S02]  /*8d00*/  ISETP.GT.U32.AND P6, PT, R61, R5, PT ;  /* 0x000000053d00720c */ /* 0x000fe40003fc4070 */
[----:B------:R-:W-:Y:S01]  /*8d10*/  ISETP.GE.AND P0, PT, R49, RZ, PT ;  /* 0x000000ff3100720c */ /* 0x000fe20003f06270 */
[----:B------:R-:W-:-:S08]  /*8d20*/  IMAD.HI.U32 R13, R59, R12, RZ ;  /* 0x0000000c3b0d7227 */ /* 0x000fd000078e00ff */
[----:B------:R-:W-:Y:S02]  /*8d30*/  @!P4 IMAD.IADD R4, R4, 0x1, -R61 ;  /* 0x000000010404c824 */ /* 0x000fe400078e0a3d */
[----:B------:R-:W-:Y:S02]  /*8d40*/  IMAD.MOV R13, RZ, RZ, -R13 ;  /* 0x000000ffff0d7224 */ /* 0x000fe400078e0a0d */
[----:B------:R-:W-:Y:S01]  /*8d50*/  @!P6 IMAD.IADD R5, R5, 0x1, -R61 ;  /* 0x000000010505e824 */ /* 0x000fe200078e0a3d */
[----:B------:R1:W-:Y:S01]  /*8d60*/  STL [R1+0x2ae4], R4 ;  /* 0x002ae40401007387 */ /* 0x0003e20000100800 */
[----:B0-----:R-:W-:Y:S01]  /*8d70*/  IMAD R2, R61, R13, R12 ;  /* 0x0000000d3d027224 */ /* 0x001fe200078e020c */
[----:B------:R-:W-:Y:S02]  /*8d80*/  ISETP.GE.AND P3, PT, R51, RZ, PT ;  /* 0x000000ff3300720c */ /* 0x000fe40003f66270 */
[----:B------:R-:W-:Y:S01]  /*8d90*/  STL [R1+0x2adc], R5 ;  /* 0x002adc0501007387 */ /* 0x000fe20000100800 */
[----:B-1----:R-:W-:-:S04]  /*8da0*/  IMAD.MOV.U32 R4, RZ, RZ, R18 ;  /* 0x000000ffff047224 */ /* 0x002fc800078e0012 */
[----:B------:R-:W-:Y:S02]  /*8db0*/  @!P0 IMAD.MOV R4, RZ, RZ, -R4 ;  /* 0x000000ffff048224 */ /* 0x000fe400078e0a04 */
[----:B------:R-:W-:-:S04]  /*8dc0*/  IMAD.MOV.U32 R3, RZ, RZ, R14 ;  /* 0x000000ffff037224 */ /* 0x000fc800078e000e */
[----:B------:R-:W-:Y:S01]  /*8dd0*/  @!P3 IMAD.MOV R3, RZ, RZ, -R3 ;  /* 0x000000ffff03b224 */ /* 0x000fe200078e0a03 */
[----:B----4-:R-:W-:Y:S02]  /*8de0*/  IABS R12, R44 ;  /* 0x0000002c000c7213 */ /* 0x010fe40000000000 */
[----:B------:R-:W4:Y:S04]  /*8df0*/  LDL R44, [R1+0x244c] ;  /* 0x00244c00012c7983 */ /* 0x000f280000100800 */
[----:B------:R-:W-:Y:S01]  /*8e00*/  STL [R1+0x134], R4 ;  /* 0x0001340401007387 */ /* 0x000fe20000100800 */
[----:B-----5:R-:W-:-:S03]  /*8e10*/  IABS R20, R33 ;  /* 0x0000002100147213 */ /* 0x020fc60000000000 */
[----:B------:R-:W5:Y:S04]  /*8e20*/  LDL R33, [R1+0x2450] ;  /* 0x0024500001217983 */ /* 0x000f680000100800 */
[----:B------:R-:W-:Y:S01]  /*8e30*/  STL [R1+0x130], R3 ;  /* 0x0001300301007387 */ /* 0x000fe20000100800 */
[----:B--2---:R-:W-:-:S03]  /*8e40*/  IABS R14, R45 ;  /* 0x0000002d000e7213 */ /* 0x004fc60000000000 */
[----:B------:R-:W2:Y:S01]  /*8e50*/  LDL R45, [R1+0x2454] ;  /* 0x00245400012d7983 */ /* 0x000ea20000100800 */
[----:B------:R-:W-:-:S05]  /*8e60*/  IABS R9, R27 ;  /* 0x0000001b00097213 */ /* 0x000fca0000000000 */
[----:B------:R-:W-:-:S04]  /*8e70*/  IMAD.HI.U32 R6, R59, R9, RZ ;  /* 0x000000093b067227 */ /* 0x000fc800078e00ff */
[----:B------:R-:W-:-:S04]  /*8e80*/  IMAD.MOV R6, RZ, RZ, -R6 ;  /* 0x000000ffff067224 */ /* 0x000fc800078e0a06 */
[C---:B------:R-:W-:Y:S01]  /*8e90*/  IMAD R6, R61.reuse, R6, R9 ;  /* 0x000000063d067224 */ /* 0x040fe200078e0209 */
[----:B------:R-:W-:Y:S01]  /*8ea0*/  ISETP.GT.U32.AND P6, PT, R61, R7, PT ;  /* 0x000000073d00720c */ /* 0x000fe20003fc4070 */
[----:B------:R-:W-:-:S03]  /*8eb0*/  IMAD.HI.U32 R11, R59, R8, RZ ;  /* 0x000000083b0b7227 */ /* 0x000fc600078e00ff */
[----:B------:R-:W-:Y:S01]  /*8ec0*/  ISETP.GT.U32.AND P4, PT, R61, R6, PT ;  /* 0x000000063d00720c */ /* 0x000fe20003f84070 */
[----:B------:R-:W-:-:S04]  /*8ed0*/  IMAD.MOV R11, RZ, RZ, -R11 ;  /* 0x000000ffff0b7224 */ /* 0x000fc800078e0a0b */
[----:B------:R-:W-:-:S04]  /*8ee0*/  IMAD R8, R61, R11, R8 ;  /* 0x0000000b3d087224 */ /* 0x000fc800078e0208 */
[----:B------:R-:W-:Y:S01]  /*8ef0*/  @!P6 IMAD.IADD R7, R7, 0x1, -R61 ;  /* 0x000000010707e824 */ /* 0x000fe200078e0a3d */
[----:B------:R-:W-:-:S03]  /*8f00*/  ISETP.GT.U32.AND P6, PT, R61, R2, PT ;  /* 0x000000023d00720c */ /* 0x000fc60003fc4070 */
[----:B------:R-:W-:Y:S01]  /*8f10*/  @!P4 IMAD.IADD R6, R6, 0x1, -R61 ;  /* 0x000000010606c824 */ /* 0x000fe200078e0a3d */
[C---:B------:R-:W-:Y:S02]  /*8f20*/  ISETP.GT.U32.AND P4, PT, R61.reuse, R8, PT ;  /* 0x000000083d00720c */ /* 0x040fe40003f84070 */
[----:B------:R-:W-:-:S07]  /*8f30*/  ISETP.GT.U32.AND P0, PT, R61, R7, PT ;  /* 0x000000073d00720c */ /* 0x000fce0003f04070 */
[----:B------:R-:W-:-:S04]  /*8f40*/  @!P6 IMAD.IADD R2, R2, 0x1, -R61 ;  /* 0x000000010202e824 */ /* 0x000fc800078e0a3d */
[--C-:B------:R-:W-:Y:S01]  /*8f50*/  @!P4 IMAD.IADD R8, R8, 0x1, -R61.reuse ;  /* 0x000000010808c824 */ /* 0x100fe200078e0a3d */
[C---:B------:R-:W-:Y:S02]  /*8f60*/  ISETP.GT.U32.AND P4, PT, R61.reuse, R6, PT ;  /* 0x000000063d00720c */ /* 0x040fe40003f84070 */
[C---:B------:R-:W-:Y:S02]  /*8f70*/  ISETP.GT.U32.AND P3, PT, R61.reuse, R2, PT ;  /* 0x000000023d00720c */ /* 0x040fe40003f64070 */
[----:B------:R-:W-:Y:S02]  /*8f80*/  ISETP.GT.U32.AND P6, PT, R61, R8, PT ;  /* 0x000000083d00720c */ /* 0x000fe40003fc4070 */
[----:B------:R-:W-:Y:S01]  /*8f90*/  IABS R9, R30 ;  /* 0x0000001e00097213 */ /* 0x000fe20000000000 */
[----:B------:R-:W-:Y:S01]  /*8fa0*/  @!P0 IMAD.IADD R7, R7, 0x1, -R61 ;  /* 0x0000000107078824 */ /* 0x000fe200078e0a3d */
[----:B------:R-:W-:-:S05]  /*8fb0*/  ISETP.GE.AND P1, PT, R52, RZ, PT ;  /* 0x000000ff3400720c */ /* 0x000fca0003f26270 */
[----:B------:R-:W-:Y:S01]  /*8fc0*/  @!P4 IMAD.IADD R6, R6, 0x1, -R61 ;  /* 0x000000010606c824 */ /* 0x000fe200078e0a3d */
[----:B------:R-:W-:Y:S01]  /*8fd0*/  ISETP.GE.AND P2, PT, R53, RZ, PT ;  /* 0x000000ff3500720c */ /* 0x000fe20003f46270 */
[----:B------:R-:W-:-:S04]  /*8fe0*/  IMAD.HI.U32 R19, R59, R9, RZ ;  /* 0x000000093b137227 */ /* 0x000fc800078e00ff */
[--C-:B------:R-:W-:Y:S02]  /*8ff0*/  @!P6 IMAD.IADD R8, R8, 0x1, -R61.reuse ;  /* 0x000000010808e824 */ /* 0x100fe400078e0a3d */
[----:B------:R-:W-:Y:S01]  /*9000*/  @!P3 IMAD.IADD R2, R2, 0x1, -R61 ;  /* 0x000000010202b824 */ /* 0x000fe200078e0a3d */
[----:B------:R-:W-:Y:S01]  /*9010*/  STL [R1+0x2ae0], R6 ;  /* 0x002ae00601007387 */ /* 0x000fe20000100800 */
[----:B------:R-:W-:-:S03]  /*9020*/  IMAD.MOV R19, RZ, RZ, -R19 ;  /* 0x000000ffff137224 */ /* 0x000fc600078e0a13 */
[----:B------:R-:W-:Y:S01]  /*9030*/  STL [R1+0x2ae8], R7 ;  /* 0x002ae80701007387 */ /* 0x000fe20000100800 */
[----:B------:R-:W-:-:S03]  /*9040*/  IMAD.HI.U32 R18, R59, R12, RZ ;  /* 0x0000000c3b127227 */ /* 0x000fc600078e00ff */
[----:B------:R-:W-:Y:S01]  /*9050*/  STL [R1+0x2aec], R8 ;  /* 0x002aec0801007387 */ /* 0x000fe20000100800 */
[----:B------:R-:W-:-:S03]  /*9060*/  IMAD R9, R61, R19, R9 ;  /* 0x000000133d097224 */ /* 0x000fc600078e0209 */
[----:B------:R0:W-:Y:S01]  /*9070*/  STL [R1+0x7c], R2 ;  /* 0x00007c0201007387 */ /* 0x0001e20000100800 */
[----:B------:R-:W-:Y:S02]  /*9080*/  IMAD.MOV.U32 R19, RZ, RZ, R20 ;  /* 0x000000ffff137224 */ /* 0x000fe400078e0014 */
[----:B------:R-:W-:Y:S01]  /*9090*/  IMAD.MOV R18, RZ, RZ, -R18 ;  /* 0x000000ffff127224 */ /* 0x000fe200078e0a12 */
[----:B------:R-:W2:Y:S01]  /*90a0*/  LDL.LU R22, [R1+0x30] ;  /* 0x0000300001167983 */ /* 0x000ea20000300800 */
[----:B------:R-:W-:-:S03]  /*90b0*/  IMAD.HI.U32 R20, R59, R14, RZ ;  /* 0x0000000e3b147227 */ /* 0x000fc600078e00ff */
[----:B------:R-:W2:Y:S01]  /*90c0*/  LDL.LU R27, [R1+0x34] ;  /* 0x00003400011b7983 */ /* 0x000ea20000300800 */
[----:B0-----:R-:W-:Y:S02]  /*90d0*/  IMAD.MOV.U32 R2, RZ, RZ, R16 ;  /* 0x000000ffff027224 */ /* 0x001fe400078e0010 */
[----:B------:R-:W-:Y:S02]  /*90e0*/  IMAD.MOV.U32 R3, RZ, RZ, R15 ;  /* 0x000000ffff037224 */ /* 0x000fe400078e000f */
[----:B------:R-:W-:Y:S02]  /*90f0*/  @!P1 IMAD.MOV R2, RZ, RZ, -R2 ;  /* 0x000000ffff029224 */ /* 0x000fe400078e0a02 */
[C---:B------:R-:W-:Y:S02]  /*9100*/  IMAD R12, R61.reuse, R18, R12 ;  /* 0x000000123d0c7224 */ /* 0x040fe400078e020c */
[----:B------:R-:W-:Y:S01]  /*9110*/  IMAD.MOV R20, RZ, RZ, -R20 ;  /* 0x000000ffff147224 */ /* 0x000fe200078e0a14 */
[----:B------:R0:W-:Y:S01]  /*9120*/  STL [R1+0x12c], R2 ;  /* 0x00012c0201007387 */ /* 0x0001e20000100800 */
[----:B------:R-:W-:Y:S01]  /*9130*/  @!P2 IMAD.MOV R3, RZ, RZ, -R3 ;  /* 0x000000ffff03a224 */ /* 0x000fe200078e0a03 */
[----:B---3--:R-:W-:Y:S01]  /*9140*/  IABS R11, R29 ;  /* 0x0000001d000b7213 */ /* 0x008fe20000000000 */
[----:B------:R-:W-:Y:S01]  /*9150*/  IMAD R14, R61, R20, R14 ;  /* 0x000000143d0e7224 */ /* 0x000fe200078e020e */
[----:B------:R-:W3:Y:S04]  /*9160*/  LDL R30, [R1+0x2458] ;  /* 0x00245800011e7983 */ /* 0x000ee80000100800 */
[----:B------:R-:W3:Y:S01]  /*9170*/  LDL R29, [R1+0x245c] ;  /* 0x00245c00011d7983 */ /* 0x000ee20000100800 */
[----:B----4-:R-:W-:-:S03]  /*9180*/  IABS R18, R44 ;  /* 0x0000002c00127213 */ /* 0x010fc60000000000 */
[----:B------:R-:W4:Y:S04]  /*9190*/  LDL R44, [R1+0x2460] ;  /* 0x00246000012c7983 */ /* 0x000f280000100800 */
[----:B------:R-:W-:Y:S01]  /*91a0*/  STL [R1+0x128], R3 ;  /* 0x0001280301007387 */ /* 0x000fe20000100800 */
[----:B-----5:R-:W-:-:S03]  /*91b0*/  IABS R20, R33 ;  /* 0x0000002100147213 */ /* 0x020fc60000000000 */
[----:B------:R-:W5:Y:S01]  /*91c0*/  LDL R33, [R1+0x2464] ;  /* 0x0024640001217983 */ /* 0x000f620000100800 */
[----:B--2---:R-:W-:-:S03]  /*91d0*/  IABS R16, R45 ;  /* 0x0000002d00107213 */ /* 0x004fc60000000000 */
[----:B------:R-:W2:Y:S01]  /*91e0*/  LDL R45, [R1+0x2468] ;  /* 0x00246800012d7983 */ /* 0x000ea20000100800 */
[----:B------:R-:W-:Y:S01]  /*91f0*/  IMAD.HI.U32 R13, R59, R10, RZ ;  /* 0x0000000a3b0d7227 */ /* 0x000fe200078e00ff */
[----:B------:R-:W-:-:S03]  /*9200*/  ISETP.GT.U32.AND P4, PT, R61, R9, PT ;  /* 0x000000093d00720c */ /* 0x000fc60003f84070 */
[----:B------:R-:W-:-:S04]  /*9210*/  IMAD.MOV R13, RZ, RZ, -R13 ;  /* 0x000000ffff0d7224 */ /* 0x000fc800078e0a0d */
[----:B------:R-:W-:-:S05]  /*9220*/  IMAD R10, R61, R13, R10 ;  /* 0x0000000d3d0a7224 */ /* 0x000fca00078e020a */
[----:B------:R-:W-:Y:S01]  /*9230*/  ISETP.GT.U32.AND P0, PT, R61, R10, PT ;  /* 0x0000000a3d00720c */ /* 0x000fe20003f04070 */
[----:B------:R-:W-:Y:S01]  /*9240*/  @!P4 IMAD.IADD R9, R9, 0x1, -R61 ;  /* 0x000000010909c824 */ /* 0x000fe200078e0a3d */
[----:B------:R-:W-:Y:S02]  /*9250*/  ISETP.GT.U32.AND P4, PT, R61, R12, PT ;  /* 0x0000000c3d00720c */ /* 0x000fe40003f84070 */
[----:B------:R-:W-:-:S09]  /*9260*/  ISETP.GE.AND P5, PT, R54, RZ, PT ;  /* 0x000000ff3600720c */ /* 0x000fd20003fa6270 */
[--C-:B------:R-:W-:Y:S02]  /*9270*/  @!P0 IMAD.IADD R10, R10, 0x1, -R61.reuse ;  /* 0x000000010a0a8824 */ /* 0x100fe400078e0a3d */
[----:B------:R-:W-:Y:S01]  /*9280*/  @!P4 IMAD.IADD R12, R12, 0x1, -R61 ;  /* 0x000000010c0cc824 */ /* 0x000fe200078e0a3d */
[C---:B------:R-:W-:Y:S02]  /*9290*/  ISETP.GT.U32.AND P4, PT, R61.reuse, R9, PT ;  /* 0x000000093d00720c */ /* 0x040fe40003f84070 */
[----:B------:R-:W-:Y:S01]  /*92a0*/  ISETP.GT.U32.AND P1, PT, R61, R10, PT ;  /* 0x0000000a3d00720c */ /* 0x000fe20003f24070 */
[----:B0-----:R-:W-:-:S04]  /*92b0*/  IMAD.MOV.U32 R2, RZ, RZ, R17 ;  /* 0x000000ffff027224 */ /* 0x001fc800078e0011 */
[----:B------:R-:W-:-:S06]  /*92c0*/  @!P5 IMAD.MOV R2, RZ, RZ, -R2 ;  /* 0x000000ffff02d224 */ /* 0x000fcc00078e0a02 */
[--C-:B------:R-:W-:Y:S02]  /*92d0*/  @!P4 IMAD.IADD R9, R9, 0x1, -R61.reuse ;  /* 0x000000010909c824 */ /* 0x100fe400078e0a3d */
[----:B------:R-:W-:Y:S01]  /*92e0*/  @!P1 IMAD.IADD R10, R10, 0x1, -R61 ;  /* 0x000000010a0a9824 */ /* 0x000fe200078e0a3d */
[----:B------:R0:W-:Y:S01]  /*92f0*/  STL [R1+0x124], R2 ;  /* 0x0001240201007387 */ /* 0x0001e20000100800 */
[----:B------:R-:W-:-:S03]  /*9300*/  IMAD.HI.U32 R21, R59, R11, RZ ;  /* 0x0000000b3b157227 */ /* 0x000fc600078e00ff */
[----:B------:R-:W-:Y:S04]  /*9310*/  STL [R1+0x2af8], R9 ;  /* 0x002af80901007387 */ /* 0x000fe80000100800 */
[----:B------:R-:W-:Y:S01]  /*9320*/  STL [R1+0x2afc], R10 ;  /* 0x002afc0a01007387 */ /* 0x000fe20000100800 */
[----:B------:R-:W-:-:S03]  /*9330*/  IMAD.MOV R13, RZ, RZ, -R21 ;  /* 0x000000ffff0d7224 */ /* 0x000fc600078e0a15 */
[----:B------:R-:W2:Y:S01]  /*9340*/  LDL R46, [R1+0x246c] ;  /* 0x00246c00012e7983 */ /* 0x000ea20000100800 */
[----:B------:R-:W-:Y:S02]  /*9350*/  IMAD.MOV.U32 R17, RZ, RZ, R16 ;  /* 0x000000ffff117224 */ /* 0x000fe400078e0010 */
[----:B------:R-:W-:-:S04]  /*9360*/  IMAD.HI.U32 R16, R59, R20, RZ ;  /* 0x000000143b107227 */ /* 0x000fc800078e00ff */
[----:B------:R-:W-:Y:S02]  /*9370*/  IMAD R11, R61, R13, R11 ;  /* 0x0000000d3d0b7224 */ /* 0x000fe400078e020b */
[----:B------:R-:W-:-:S04]  /*9380*/  IMAD.HI.U32 R13, R59, R19, RZ ;  /* 0x000000133b0d7227 */ /* 0x000fc800078e00ff */
[----:B------:R-:W-:Y:S02]  /*9390*/  IMAD.MOV R16, RZ, RZ, -R16 ;  /* 0x000000ffff107224 */ /* 0x000fe400078e0a10 */
[----:B------:R-:W-:Y:S02]  /*93a0*/  IMAD.MOV R13, RZ, RZ, -R13 ;  /* 0x000000ffff0d7224 */ /* 0x000fe400078e0a0d */
[C---:B------:R-:W-:Y:S02]  /*93b0*/  IMAD R16, R61.reuse, R16, R20 ;  /* 0x000000103d107224 */ /* 0x040fe400078e0214 */
[----:B------:R-:W-:Y:S02]  /*93c0*/  IMAD R13, R61, R13, R19 ;  /* 0x0000000d3d0d7224 */ /* 0x000fe400078e0213 */
[----:B------:R-:W-:Y:S01]  /*93d0*/  IMAD.HI.U32 R19, R59, R18, RZ ;  /* 0x000000123b137227 */ /* 0x000fe200078e00ff */
[----:B------:R-:W-:Y:S02]  /*93e0*/  ISETP.GE.AND P3, PT, R56, RZ, PT ;  /* 0x000000ff3800720c */ /* 0x000fe40003f66270 */
[----:B------:R-:W-:Y:S01]  /*93f0*/  ISETP.GT.U32.AND P5, PT, R61, R12, PT ;  /* 0x0000000c3d00720c */ /* 0x000fe20003fa4070 */
[----:B------:R-:W-:-:S04]  /*9400*/  IMAD.MOV R19, RZ, RZ, -R19 ;  /* 0x000000ffff137224 */ /* 0x000fc800078e0a13 */
[----:B------:R-:W-:Y:S02]  /*9410*/  IMAD R15, R61, R19, R18 ;  /* 0x000000133d0f7224 */ /* 0x000fe400078e0212 */
[----:B------:R-:W-:Y:S01]  /*9420*/  IMAD.HI.U32 R18, R59, R17, RZ ;  /* 0x000000113b127227 */ /* 0x000fe200078e00ff */
[----:B------:R-:W-:-:S03]  /*9430*/  ISETP.GE.AND P0, PT, R58, RZ, PT ;  /* 0x000000ff3a00720c */ /* 0x000fc60003f06270 */
[----:B0-----:R-:W-:Y:S02]  /*9440*/  IMAD.MOV.U32 R2, RZ, RZ, R23 ;  /* 0x000000ffff027224 */ /* 0x001fe400078e0017 */
[----:B------:R-:W-:Y:S02]  /*9450*/  IMAD.MOV R18, RZ, RZ, -R18 ;  /* 0x000000ffff127224 */ /* 0x000fe400078e0a12 */
[----:B------:R-:W-:Y:S02]  /*9460*/  @!P3 IMAD.MOV R2, RZ, RZ, -R2 ;  /* 0x000000ffff02b224 */ /* 0x000fe400078e0a02 */
[----:B------:R-:W-:Y:S01]  /*9470*/  @!P5 IMAD.IADD R12, R12, 0x1, -R61 ;  /* 0x000000010c0cd824 */ /* 0x000fe200078e0a3d */
[----:B------:R-:W-:Y:S01]  /*9480*/  ISETP.GE.AND P5, PT, R22, RZ, PT ;  /* 0x000000ff1600720c */ /* 0x000fe20003fa6270 */
[----:B------:R-:W-:Y:S01]  /*9490*/  IMAD R17, R61, R18, R17 ;  /* 0x000000123d117224 */ /* 0x000fe200078e0211 */
[----:B---3--:R-:W-:Y:S02]  /*94a0*/  IABS R18, R30 ;  /* 0x0000001e00127213 */ /* 0x008fe40000000000 */
[----:B------:R-:W3:Y:S01]  /*94b0*/  LDL R30, [R1+0x2470] ;  /* 0x00247000011e7983 */ /* 0x000ee20000100800 */
[----:B----4-:R-:W-:-:S03]  /*94c0*/  IABS R20, R44 ;  /* 0x0000002c00147213 */ /* 0x010fc60000000000 */
[----:B------:R-:W4:Y:S01]  /*94d0*/  LDL R44, [R1+0x2474] ;  /* 0x00247400012c7983 */ /* 0x000f220000100800 */
[----:B-----5:R-:W-:-:S03]  /*94e0*/  IABS R21, R33 ;  /* 0x0000002100157213 */ /* 0x020fc60000000000 */
[----:B------:R-:W5:Y:S01]  /*94f0*/  LDL R33, [R1+0x2478] ;  /* 0x0024780001217983 */ /* 0x000f620000100800 */
[----:B--2---:R-:W-:-:S03]  /*9500*/  IABS R22, R45 ;  /* 0x0000002d00167213 */ /* 0x004fc60000000000 */
[----:B------:R-:W2:Y:S04]  /*9510*/  LDL R45, [R1+0x2480] ;  /* 0x00248000012d7983 */ /* 0x000ea80000100800 */
[----:B------:R0:W-:Y:S04]  /*9520*/  STL [R1+0x120], R2 ;  /* 0x0001200201007387 */ /* 0x0001e80000100800 */
[----:B------:R-:W2:Y:S04]  /*9530*/  LDL R48, [R1+0x2488] ;  /* 0x0024880001307983 */ /* 0x000ea80000100800 */
[----:B------:R-:W2:Y:S01]  /*9540*/  LDL.LU R53, [R1+0x38] ;  /* 0x0000380001357983 */ /* 0x000ea20000300800 */
[----:B0-----:R-:W-:-:S03]  /*9550*/  IMAD.MOV.U32 R2, RZ, RZ, R28 ;  /* 0x000000ffff027224 */ /* 0x001fc600078e001c */
[----:B------:R-:W2:Y:S01]  /*9560*/  LDL.LU R3, [R1+0x1040] ;  /* 0x0010400001037983 */ /* 0x000ea20000300800 */
[----:B------:R-:W-:-:S03]  /*9570*/  @!P0 IMAD.MOV R2, RZ, RZ, -R2 ;  /* 0x000000ffff028224 */ /* 0x000fc600078e0a02 */
[----:B------:R-:W2:Y:S04]  /*9580*/  LDL R52, [R1+0x248c] ;  /* 0x00248c0001347983 */ /* 0x000ea80000100800 */
[----:B------:R0:W-:Y:S04]  /*9590*/  STL [R1+0x11c], R2 ;  /* 0x00011c0201007387 */ /* 0x0001e80000100800 */
[----:B0-----:R-:W2:Y:S01]  /*95a0*/  LDL.LU R2, [R1+0x1044] ;  /* 0x0010440001027983 */ /* 0x001ea20000300800 */
[C---:B------:R-:W-:Y:S02]  /*95b0*/  ISETP.GT.U32.AND P6, PT, R61.reuse, R11, PT ;  /* 0x0000000b3d00720c */ /* 0x040fe40003fc4070 */
[----:B------:R-:W-:Y:S01]  /*95c0*/  ISETP.GT.U32.AND P4, PT, R61, R14, PT ;  /* 0x0000000e3d00720c */ /* 0x000fe20003f84070 */
[----:B------:R-:W-:Y:S01]  /*95d0*/  IMAD.HI.U32 R24, R59, R18, RZ ;  /* 0x000000123b187227 */ /* 0x000fe200078e00ff */
[----:B------:R-:W-:Y:S01]  /*95e0*/  IABS R19, R29 ;  /* 0x0000001d00137213 */ /* 0x000fe20000000000 */
[----:B------:R-:W2:Y:S08]  /*95f0*/  LDL R51, [R1+0x2490] ;  /* 0x0024900001337983 */ /* 0x000eb00000100800 */
[----:B------:R-:W-:-:S02]  /*9600*/  @!P6 IMAD.IADD R11, R11, 0x1, -R61 ;  /* 0x000000010b0be824 */ /* 0x000fc400078e0a3d */
[----:B------:R-:W-:Y:S01]  /*9610*/  IMAD.MOV.U32 R4, RZ, RZ, R25 ;  /* 0x000000ffff047224 */ /* 0x000fe200078e0019 */
[----:B------:R-:W-:Y:S01]  /*9620*/  ISETP.GE.AND P1, PT, R60, RZ, PT ;  /* 0x000000ff3c00720c */ /* 0x000fe20003f26270 */
[--C-:B------:R-:W-:Y:S01]  /*9630*/  @!P4 IMAD.IADD R14, R14, 0x1, -R61.reuse ;  /* 0x000000010e0ec824 */ /* 0x100fe200078e0a3d */
[----:B------:R-:W-:Y:S01]  /*9640*/  ISETP.GT.U32.AND P2, PT, R61, R11, PT ;  /* 0x0000000b3d00720c */ /* 0x000fe20003f44070 */
[----:B------:R-:W-:Y:S01]  /*9650*/  IMAD.MOV R24, RZ, RZ, -R24 ;  /* 0x000000ffff187224 */ /* 0x000fe200078e0a18 */
[----:B------:R-:W2:Y:S11]  /*9660*/  LDL.LU R49, [R1+0x1048] ;  /* 0x0010480001317983 */ /* 0x000eb60000300800 */
[----:B------:R-:W-:Y:S01]  /*9670*/  @!P2 IMAD.IADD R11, R11, 0x1, -R61 ;  /* 0x000000010b0ba824 */ /* 0x000fe200078e0a3d */
[----:B------:R-:W-:-:S02]  /*9680*/  ISETP.GT.U32.AND P2, PT, R61, R15, PT ;  /* 0x0000000f3d00720c */ /* 0x000fc40003f44070 */
[C---:B------:R-:W-:Y:S02]  /*9690*/  ISETP.GT.U32.AND P4, PT, R61.reuse, R14, PT ;  /* 0x0000000e3d00720c */ /* 0x040fe40003f84070 */
[C---:B------:R-:W-:Y:S01]  /*96a0*/  ISETP.GT.U32.AND P6, PT, R61.reuse, R13, PT ;  /* 0x0000000d3d00720c */ /* 0x040fe20003fc4070 */
[----:B------:R-:W-:Y:S01]  /*96b0*/  IMAD R18, R61, R24, R18 ;  /* 0x000000183d127224 */ /* 0x000fe200078e0212 */
[----:B------:R-:W-:Y:S01]  /*96c0*/  IABS R23, R46 ;  /* 0x0000002e00177213 */ /* 0x000fe20000000000 */
[----:B------:R-:W-:Y:S01]  /*96d0*/  IMAD.HI.U32 R29, R59, R20, RZ ;  /* 0x000000143b1d7227 */ /* 0x000fe200078e00ff */
[----:B------:R-:W2:Y:S05]  /*96e0*/  LDL R47, [R1+0x2494] ;  /* 0x00249400012f7983 */ /* 0x000eaa0000100800 */
[--C-:B------:R-:W-:Y:S01]  /*96f0*/  @!P2 IMAD.IADD R15, R15, 0x1, -R61.reuse ;  /* 0x000000010f0fa824 */ /* 0x100fe200078e0a3d */
[----:B------:R-:W2:Y:S04]  /*9700*/  LDL R46, [R1+0x2498] ;  /* 0x00249800012e7983 */ /* 0x000ea80000100800 */
[C---:B------:R-:W-:Y:S01]  /*9710*/  ISETP.GT.U32.AND P2, PT, R61.reuse, R15, PT ;  /* 0x0000000f3d00720c */ /* 0x040fe20003f44070 */
[--C-:B------:R-:W-:Y:S01]  /*9720*/  @!P4 IMAD.IADD R14, R14, 0x1, -R61.reuse ;  /* 0x000000010e0ec824 */ /* 0x100fe200078e0a3d */
[----:B------:R-:W-:Y:S01]  /*9730*/  ISETP.GT.U32.AND P4, PT, R61, R16, PT ;  /* 0x000000103d00720c */ /* 0x000fe20003f84070 */
[----:B------:R-:W-:-:S10]  /*9740*/  @!P6 IMAD.IADD R13, R13, 0x1, -R61 ;  /* 0x000000010d0de824 */ /* 0x000fd400078e0a3d */
[--C-:B------:R-:W-:Y:S01]  /*9750*/  @!P2 IMAD.IADD R15, R15, 0x1, -R61.reuse ;  /* 0x000000010f0fa824 */ /* 0x100fe200078e0a3d */
[C---:B------:R-:W-:Y:S02]  /*9760*/  ISETP.GT.U32.AND P2, PT, R61.reuse, R17, PT ;  /* 0x000000113d00720c */ /* 0x040fe40003f44070 */
[C---:B------:R-:W-:Y:S01]  /*9770*/  ISETP.GT.U32.AND P6, PT, R61.reuse, R13, PT ;  /* 0x0000000d3d00720c */ /* 0x040fe20003fc4070 */
[----:B------:R-:W-:Y:S01]  /*9780*/  @!P4 IMAD.IADD R16, R16, 0x1, -R61 ;  /* 0x000000011010c824 */ /* 0x000fe200078e0a3d */
[----:B------:R-:W-:Y:S01]  /*9790*/  ISETP.GT.U32.AND P4, PT, R61, R18, PT ;  /* 0x000000123d00720c */ /* 0x000fe20003f84070 */
[----:B------:R-:W-:-:S08]  /*97a0*/  IMAD.HI.U32 R26, R59, R19, RZ ;  /* 0x000000133b1a7227 */ /* 0x000fd000078e00ff */
[----:B------:R-:W-:-:S05]  /*97b0*/  @!P2 IMAD.IADD R17, R17, 0x1, -R61 ;  /* 0x000000011111a824 */ /* 0x000fca00078e0a3d */
[C---:B------:R-:W-:Y:S01]  /*97c0*/  ISETP.GT.U32.AND P2, PT, R61.reuse, R17, PT ;  /* 0x000000113d00720c */ /* 0x040fe20003f44070 */
[----:B------:R-:W-:Y:S01]  /*97d0*/  IMAD.MOV R24, RZ, RZ, -R29 ;  /* 0x000000ffff187224 */ /* 0x000fe200078e0a1d */
[----:B------:R-:W-:Y:S01]  /*97e0*/  ISETP.GT.U32.AND P3, PT, R61, R16, PT ;  /* 0x000000103d00720c */ /* 0x000fe20003f64070 */
[----:B------:R-:W-:Y:S01]  /*97f0*/  @!P6 IMAD.IADD R13, R13, 0x1, -R61 ;  /* 0x000000010d0de824 */ /* 0x000fe200078e0a3d */
[----:B------:R-:W-:Y:S01]  /*9800*/  ISETP.GE.AND P6, PT, R27, RZ, PT ;  /* 0x000000ff1b00720c */ /* 0x000fe20003fc6270 */
[----:B------:R-:W-:Y:S02]  /*9810*/  IMAD.MOV R26, RZ, RZ, -R26 ;  /* 0x000000ffff1a7224 */ /* 0x000fe400078e0a1a */
[----:B------:R-:W-:-:S04]  /*9820*/  IMAD.HI.U32 R27, R59, R21, RZ ;  /* 0x000000153b1b7227 */ /* 0x000fc800078e00ff */
[C---:B------:R-:W-:Y:S02]  /*9830*/  IMAD R20, R61.reuse, R24, R20 ;  /* 0x000000183d147224 */ /* 0x040fe400078e0214 */
[----:B------:R-:W-:Y:S02]  /*9840*/  IMAD R19, R61, R26, R19 ;  /* 0x0000001a3d137224 */ /* 0x000fe400078e0213 */
[----:B------:R-:W-:Y:S02]  /*9850*/  IMAD.MOV R26, RZ, RZ, -R27 ;  /* 0x000000ffff1a7224 */ /* 0x000fe400078e0a1b */
[--C-:B------:R-:W-:Y:S02]  /*9860*/  @!P4 IMAD.IADD R18, R18, 0x1, -R61.reuse ;  /* 0x000000011212c824 */ /* 0x100fe400078e0a3d */
[----:B------:R-:W-:Y:S01]  /*9870*/  @!P2 IMAD.IADD R17, R17, 0x1, -R61 ;  /* 0x000000011111a824 */ /* 0x000fe200078e0a3d */
[C---:B------:R-:W-:Y:S01]  /*9880*/  ISETP.GT.U32.AND P2, PT, R61.reuse, R20, PT ;  /* 0x000000143d00720c */ /* 0x040fe20003f44070 */
[C---:B------:R-:W-:Y:S01]  /*9890*/  IMAD R21, R61.reuse, R26, R21 ;  /* 0x0000001a3d157224 */ /* 0x040fe200078e0215 */
[----:B------:R-:W-:Y:S01]  /*98a0*/  ISETP.GT.U32.AND P4, PT, R61, R18, PT ;  /* 0x000000123d00720c */ /* 0x000fe20003f84070 */
[----:B------:R-:W-:-:S04]  /*98b0*/  IMAD.HI.U32 R26, R59, R23, RZ ;  /* 0x000000173b1a7227 */ /* 0x000fc800078e00ff */
[----:B------:R-:W-:Y:S01]  /*98c0*/  @!P3 IMAD.IADD R16, R16, 0x1, -R61 ;  /* 0x000000011010b824 */ /* 0x000fe200078e0a3d */
[----:B------:R-:W-:Y:S01]  /*98d0*/  ISETP.GT.U32.AND P3, PT, R61, R19, PT ;  /* 0x000000133d00720c */ /* 0x000fe20003f64070 */
[----:B------:R-:W-:Y:S02]  /*98e0*/  IMAD.MOV R26, RZ, RZ, -R26 ;  /* 0x000000ffff1a7224 */ /* 0x000fe400078e0a1a */
[----:B------:R-:W-:-:S04]  /*98f0*/  IMAD.HI.U32 R27, R59, R22, RZ ;  /* 0x000000163b1b7227 */ /* 0x000fc800078e00ff */
[C---:B------:R-:W-:Y:S02]  /*9900*/  IMAD R23, R61.reuse, R26, R23 ;  /* 0x0000001a3d177224 */ /* 0x040fe400078e0217 */
[----:B------:R-:W-:Y:S02]  /*9910*/  IMAD.MOV R24, RZ, RZ, -R27 ;  /* 0x000000ffff187224 */ /* 0x000fe400078e0a1b */
[--C-:B------:R-:W-:Y:S01]  /*9920*/  @!P2 IMAD.IADD R20, R20, 0x1, -R61.reuse ;  /* 0x000000011414a824 */ /* 0x100fe200078e0a3d */
[C---:B------:R-:W-:Y:S01]  /*9930*/  ISETP.GT.U32.AND P2, PT, R61.reuse, R23, PT ;  /* 0x000000173d00720c */ /* 0x040fe20003f44070 */
[C---:B------:R-:W-:Y:S02]  /*9940*/  IMAD R22, R61.reuse, R24, R22 ;  /* 0x000000183d167224 */ /* 0x040fe400078e0216 */
[--C-:B------:R-:W-:Y:S01]  /*9950*/  @!P4 IMAD.IADD R18, R18, 0x1, -R61.reuse ;  /* 0x000000011212c824 */ /* 0x100fe200078e0a3d */
[C---:B------:R-:W-:Y:S02]  /*9960*/  ISETP.GT.U32.AND P4, PT, R61.reuse, R21, PT ;  /* 0x000000153d00720c */ /* 0x040fe40003f84070 */
[----:B------:R-:W-:Y:S01]  /*9970*/  ISETP.GT.U32.AND P0, PT, R61, R20, PT ;  /* 0x000000143d00720c */ /* 0x000fe20003f04070 */
[----:B------:R-:W-:Y:S01]  /*9980*/  @!P3 IMAD.IADD R19, R19, 0x1, -R61 ;  /* 0x000000011313b824 */ /* 0x000fe200078e0a3d */
[----:B------:R-:W-:-:S05]  /*9990*/  ISETP.GT.U32.AND P3, PT, R61, R22, PT ;  /* 0x000000163d00720c */ /* 0x000fca0003f64070 */
[----:B------:R-:W-:-:S04]  /*99a0*/  @!P2 IMAD.IADD R23, R23, 0x1, -R61 ;  /* 0x000000011717a824 */ /* 0x000fc800078e0a3d */
[--C-:B------:R-:W-:Y:S02]  /*99b0*/  @!P4 IMAD.IADD R21, R21, 0x1, -R61.reuse ;  /* 0x000000011515c824 */ /* 0x100fe400078e0a3d */
[--C-:B------:R-:W-:Y:S01]  /*99c0*/  @!P0 IMAD.IADD R20, R20, 0x1, -R61.reuse ;  /* 0x0000000114148824 */ /* 0x100fe200078e0a3d */
[C---:B------:R-:W-:Y:S01]  /*99d0*/  ISETP.GT.U32.AND P2, PT, R61.reuse, R23, PT ;  /* 0x000000173d00720c */ /* 0x040fe20003f44070 */
[----:B------:R-:W-:Y:S01]  /*99e0*/  @!P3 IMAD.IADD R22, R22, 0x1, -R61 ;  /* 0x000000011616b824 */ /* 0x000fe200078e0a3d */
[----:B---3--:R-:W-:Y:S02]  /*99f0*/  IABS R24, R30 ;  /* 0x0000001e00187213 */ /* 0x008fe40000000000 */
[----:B------:R-:W-:Y:S01]  /*9a00*/  ISETP.GT.U32.AND P3, PT, R61, R21, PT ;  /* 0x000000153d00720c */ /* 0x000fe20003f64070 */
[----:B------:R-:W-:-:S05]  /*9a10*/  @!P1 IMAD.MOV R4, RZ, RZ, -R4 ;  /* 0x000000ffff049224 */ /* 0x000fca00078e0a04 */
[----:B------:R0:W-:Y:S03]  /*9a20*/  STL [R1+0x118], R4 ;  /* 0x0001180401007387 */ /* 0x0001e60000100800 */
[----:B------:R-:W-:-:S04]  /*9a30*/  @!P2 IMAD.IADD R23, R23, 0x1, -R61 ;  /* 0x000000011717a824 */ /* 0x000fc800078e0a3d */
[----:B------:R-:W-:Y:S02]  /*9a40*/  @!P3 IMAD.IADD R21, R21, 0x1, -R61 ;  /* 0x000000011515b824 */ /* 0x000fe400078e0a3d */
[----:B------:R-:W-:Y:S02]  /*9a50*/  IMAD.MOV.U32 R5, RZ, RZ, R43 ;  /* 0x000000ffff057224 */ /* 0x000fe400078e002b */
[----:B0-----:R-:W-:Y:S02]  /*9a60*/  IMAD.MOV.U32 R4, RZ, RZ, R31 ;  /* 0x000000ffff047224 */ /* 0x001fe400078e001f */
[----:B------:R-:W-:Y:S01]  /*9a70*/  @!P6 IMAD.MOV R5, RZ, RZ, -R5 ;  /* 0x000000ffff05e224 */ /* 0x000fe200078e0a05 */
[----:B----4-:R-:W-:Y:S02]  /*9a80*/  IABS R29, R44 ;  /* 0x0000002c001d7213 */ /* 0x010fe40000000000 */
[----:B-----5:R-:W-:-:S03]  /*9a90*/  IABS R27, R33 ;  /* 0x00000021001b7213 */ /* 0x020fc60000000000 */
[----:B------:R-:W-:-:S04]  /*9aa0*/  IMAD.HI.U32 R33, R59, R29, RZ ;  /* 0x0000001d3b217227 */ /* 0x000fc800078e00ff */
[----:B------:R-:W-:-:S04]  /*9ab0*/  IMAD.MOV R28, RZ, RZ, -R33 ;  /* 0x000000ffff1c7224 */ /* 0x000fc800078e0a21 */
[----:B------:R-:W-:-:S05]  /*9ac0*/  IMAD R25, R61, R28, R29 ;  /* 0x0000001c3d197224 */ /* 0x000fca00078e021d */
[----:B------:R-:W-:Y:S02]  /*9ad0*/  ISETP.GT.U32.AND P0, PT, R61, R25, PT ;  /* 0x000000193d00720c */ /* 0x000fe40003f04070 */
[----:B--2---:R-:W-:Y:S01]  /*9ae0*/  IABS R30, R45 ;  /* 0x0000002d001e7213 */ /* 0x004fe20000000000 */
[----:B------:R-:W-:-:S04]  /*9af0*/  IMAD.MOV.U32 R26, RZ, RZ, R27 ;  /* 0x000000ffff1a7224 */ /* 0x000fc800078e001b */
[----:B------:R-:W-:-:S04]  /*9b00*/  IMAD.MOV.U32 R27, RZ, RZ, R30 ;  /* 0x000000ffff1b7224 */ /* 0x000fc800078e001e */
[----:B------:R-:W-:-:S04]  /*9b10*/  IMAD.HI.U32 R45, R59, R27, RZ ;  /* 0x0000001b3b2d7227 */ /* 0x000fc800078e00ff */
[----:B------:R-:W-:Y:S01]  /*9b20*/  @!P0 IMAD.IADD R25, R25, 0x1, -R61 ;  /* 0x0000000119198824 */ /* 0x000fe200078e0a3d */
[----:B------:R-:W-:Y:S01]  /*9b30*/  ISETP.GE.AND P3, PT, R53, RZ, PT ;  /* 0x000000ff3500720c */ /* 0x000fe20003f66270 */
[----:B------:R-:W-:Y:S01]  /*9b40*/  IMAD.MOV R29, RZ, RZ, -R45 ;  /* 0x000000ffff1d7224 */ /* 0x000fe200078e0a2d */
[----:B------:R-:W-:Y:S02]  /*9b50*/  ISETP.GE.AND P2, PT, R3, RZ, PT ;  /* 0x000000ff0300720c */ /* 0x000fe40003f46270 */
[----:B------:R-:W-:Y:S02]  /*9b60*/  IABS R28, R48 ;  /* 0x00000030001c7213 */ /* 0x000fe40000000000 */
[----:B------:R-:W2:Y:S01]  /*9b70*/  LDL R48, [R1+0x249c] ;  /* 0x00249c0001307983 */ /* 0x000ea20000100800 */
[----:B------:R-:W-:Y:S01]  /*9b80*/  IMAD R27, R61, R29, R27 ;  /* 0x0000001d3d1b7224 */ /* 0x000fe200078e021b */
[----:B------:R-:W-:Y:S02]  /*9b90*/  IABS R29, R52 ;  /* 0x00000034001d7213 */ /* 0x000fe40000000000 */
[----:B------:R-:W3:Y:S04]  /*9ba0*/  LDL.LU R54, [R1+0x104c] ;  /* 0x00104c0001367983 */ /* 0x000ee80000300800 */
[----:B------:R-:W4:Y:S04]  /*9bb0*/  LDL R53, [R1+0x24a0] ;  /* 0x0024a00001357983 */ /* 0x000f280000100800 */
[----:B------:R-:W5:Y:S01]  /*9bc0*/  LDL.LU R3, [R1+0x1050] ;  /* 0x0010500001037983 */ /* 0x000f620000300800 */
[----:B------:R-:W-:Y:S01]  /*9bd0*/  ISETP.GE.AND P0, PT, R2, RZ, PT ;  /* 0x000000ff0200720c */ /* 0x000fe20003f06270 */
[----:B------:R-:W-:-:S02]  /*9be0*/  IMAD.MOV.U32 R2, RZ, RZ, R35 ;  /* 0x000000ffff027224 */ /* 0x000fc400078e0023 */
[----:B------:R-:W2:Y:S02]  /*9bf0*/  LDL R52, [R1+0x24a4] ;  /* 0x0024a40001347983 */ /* 0x000ea40000100800 */
[----:B------:R-:W-:-:S05]  /*9c00*/  @!P5 IMAD.MOV R2, RZ, RZ, -R2 ;  /* 0x000000ffff02d224 */ /* 0x000fca00078e0a02 */
[----:B------:R0:W-:Y:S01]  /*9c10*/  STL [R1+0x114], R2 ;  /* 0x0001140201007387 */ /* 0x0001e20000100800 */
[----:B------:R-:W-:Y:S02]  /*9c20*/  @!P3 IMAD.MOV R4, RZ, RZ, -R4 ;  /* 0x000000ffff04b224 */ /* 0x000fe400078e0a04 */
[----:B0-----:R-:W-:-:S04]  /*9c30*/  IMAD.MOV.U32 R2, RZ, RZ, R32 ;  /* 0x000000ffff027224 */ /* 0x001fc800078e0020 */
[----:B------:R-:W-:Y:S01]  /*9c40*/  @!P2 IMAD.MOV R2, RZ, RZ, -R2 ;  /* 0x000000ffff02a224 */ /* 0x000fe200078e0a02 */
[----:B------:R-:W-:Y:S04]  /*9c50*/  STL [R1+0x110], R5 ;  /* 0x0001100501007387 */ /* 0x000fe80000100800 */
[----:B------:R0:W-:Y:S04]  /*9c60*/  STL [R1+0x108], R2 ;  /* 0x0001080201007387 */ /* 0x0001e80000100800 */
[----:B------:R1:W-:Y:S04]  /*9c70*/  STL [R1+0x10c], R4 ;  /* 0x00010c0401007387 */ /* 0x0003e80000100800 */
[----:B0-----:R-:W3:Y:S01]  /*9c80*/  LDL.LU R2, [R1+0x1054] ;  /* 0x0010540001027983 */ /* 0x001ee20000300800 */
[----:B------:R-:W-:Y:S01]  /*9c90*/  IMAD.HI.U32 R30, R59, R24, RZ ;  /* 0x000000183b1e7227 */ /* 0x000fe200078e00ff */
[----:B------:R-:W-:-:S03]  /*9ca0*/  ISETP.GT.U32.AND P1, PT, R61, R22, PT ;  /* 0x000000163d00720c */ /* 0x000fc60003f24070 */
[----:B------:R-:W-:Y:S02]  /*9cb0*/  IMAD.MOV R30, RZ, RZ, -R30 ;  /* 0x000000ffff1e7224 */ /* 0x000fe400078e0a1e */
[----:B------:R-:W-:-:S04]  /*9cc0*/  IMAD.HI.U32 R44, R59, R26, RZ ;  /* 0x0000001a3b2c7227 */ /* 0x000fc800078e00ff */
[----:B------:R-:W-:Y:S02]  /*9cd0*/  IMAD R24, R61, R30, R24 ;  /* 0x0000001e3d187224 */ /* 0x000fe400078e0218 */
[----:B------:R-:W-:-:S04]  /*9ce0*/  IMAD.MOV R30, RZ, RZ, -R44 ;  /* 0x000000ffff1e7224 */ /* 0x000fc800078e0a2c */
[----:B------:R-:W-:Y:S02]  /*9cf0*/  IMAD R26, R61, R30, R26 ;  /* 0x0000001e3d1a7224 */ /* 0x000fe400078e021a */
[----:B------:R-:W-:Y:S02]  /*9d00*/  @!P1 IMAD.IADD R22, R22, 0x1, -R61 ;  /* 0x0000000116169824 */ /* 0x000fe400078e0a3d */
[----:B------:R-:W-:Y:S01]  /*9d10*/  IMAD.HI.U32 R30, R59, R28, RZ ;  /* 0x0000001c3b1e7227 */ /* 0x000fe200078e00ff */
[----:B------:R-:W-:-:S03]  /*9d20*/  ISETP.GT.U32.AND P1, PT, R61, R26, PT ;  /* 0x0000001a3d00720c */ /* 0x000fc60003f24070 */
[----:B------:R-:W-:Y:S01]  /*9d30*/  IMAD.MOV R44, RZ, RZ, -R30 ;  /* 0x000000ffff2c7224 */ /* 0x000fe200078e0a1e */
[----:B------:R-:W-:Y:S02]  /*9d40*/  IABS R33, R51 ;  /* 0x0000003300217213 */ /* 0x000fe40000000000 */
[----:B------:R-:W4:Y:S01]  /*9d50*/  LDL R51, [R1+0x2818] ;  /* 0x0028180001337983 */ /* 0x000f220000100800 */
[----:B------:R-:W-:Y:S02]  /*9d60*/  IMAD R28, R61, R44, R28 ;  /* 0x0000002c3d1c7224 */ /* 0x000fe400078e021c */
[----:B------:R-:W-:-:S04]  /*9d70*/  IMAD.HI.U32 R44, R59, R29, RZ ;  /* 0x0000001d3b2c7227 */ /* 0x000fc800078e00ff */
[----:B------:R-:W-:Y:S01]  /*9d80*/  IMAD.MOV.U32 R30, RZ, RZ, R33 ;  /* 0x000000ffff1e7224 */ /* 0x000fe200078e0021 */
[----:B------:R-:W-:Y:S01]  /*9d90*/  IABS R33, R47 ;  /* 0x0000002f00217213 */ /* 0x000fe20000000000 */
[----:B------:R-:W-:Y:S02]  /*9da0*/  @!P1 IMAD.IADD R26, R26, 0x1, -R61 ;  /* 0x000000011a1a9824 */ /* 0x000fe400078e0a3d */
[----:B------:R-:W-:-:S03]  /*9db0*/  IMAD.MOV R47, RZ, RZ, -R44 ;  /* 0x000000ffff2f7224 */ /* 0x000fc600078e0a2c */
[C---:B------:R-:W-:Y:S01]  /*9dc0*/  ISETP.GT.U32.AND P3, PT, R61.reuse, R26, PT ;  /* 0x0000001a3d00720c */ /* 0x040fe20003f64070 */
[----:B------:R-:W-:Y:S02]  /*9dd0*/  IMAD R29, R61, R47, R29 ;  /* 0x0000002f3d1d7224 */ /* 0x000fe400078e021d */
[----:B------:R-:W-:-:S04]  /*9de0*/  IMAD.HI.U32 R47, R59, R33, RZ ;  /* 0x000000213b2f7227 */ /* 0x000fc800078e00ff */
[----:B------:R-:W-:-:S04]  /*9df0*/  IMAD.MOV R35, RZ, RZ, -R47 ;  /* 0x000000ffff237224 */ /* 0x000fc800078e0a2f */
[----:B------:R-:W-:Y:S02]  /*9e00*/  IMAD R31, R61, R35, R33 ;  /* 0x000000233d1f7224 */ /* 0x000fe400078e0221 */
[----:B------:R-:W-:Y:S01]  /*9e10*/  @!P3 IMAD.IADD R26, R26, 0x1, -R61 ;  /* 0x000000011a1ab824 */ /* 0x000fe200078e0a3d */
[----:B------:R-:W-:Y:S02]  /*9e20*/  ISETP.GE.AND P1, PT, R49, RZ, PT ;  /* 0x000000ff3100720c */ /* 0x000fe40003f26270 */
[----:B------:R-:W-:Y:S01]  /*9e30*/  ISETP.GT.U32.AND P3, PT, R61, R31, PT ;  /* 0x0000001f3d00720c */ /* 0x000fe20003f64070 */
[----:B------:R-:W4:-:S12]  /*9e40*/  LDL.LU R49, [R1+0x1058] ;  /* 0x0010580001317983 */ /* 0x000f180000300800 */
[----:B------:R-:W-:Y:S01]  /*9e50*/  @!P3 IMAD.IADD R31, R31, 0x1, -R61 ;  /* 0x000000011f1fb824 */ /* 0x000fe200078e0a3d */
[----:B--2---:R-:W-:Y:S02]  /*9e60*/  IABS R35, R52 ;  /* 0x0000003400237213 */ /* 0x004fe40000000000 */
[----:B------:R-:W2:Y:S01]  /*9e70*/  LDL.LU R52, [R1+0x105c] ;  /* 0x00105c0001347983 */ /* 0x000ea20000300800 */
[----:B---3--:R-:W-:-:S03]  /*9e80*/  ISETP.GE.AND P3, PT, R2, RZ, PT ;  /* 0x000000ff0200720c */ /* 0x008fc60003f66270 */
[----:B------:R-:W3:Y:S01]  /*9e90*/  LDL.LU R2, [R1+0x1060] ;  /* 0x0010600001027983 */ /* 0x000ee20000300800 */
[----:B------:R-:W-:-:S13]  /*9ea0*/  ISETP.GT.U32.AND P4, PT, R61, R19, PT ;  /* 0x000000133d00720c */ /* 0x000fda0003f84070 */
[----:B------:R-:W-:Y:S01]  /*9eb0*/  @!P4 IMAD.IADD R19, R19, 0x1, -R61 ;  /* 0x000000011313c824 */ /* 0x000fe200078e0a3d */
[----:B------:R-:W-:-:S13]  /*9ec0*/  ISETP.GT.U32.AND P4, PT, R61, R24, PT ;  /* 0x000000183d00720c */ /* 0x000fda0003f84070 */
[----:B------:R-:W-:Y:S01]  /*9ed0*/  @!P4 IMAD.IADD R24, R24, 0x1, -R61 ;  /* 0x000000011818c824 */ /* 0x000fe200078e0a3d */
[----:B------:R-:W-:-:S13]  /*9ee0*/  ISETP.GT.U32.AND P4, PT, R61, R27, PT ;  /* 0x0000001b3d00720c */ /* 0x000fda0003f84070 */
[----:B------:R-:W-:Y:S01]  /*9ef0*/  @!P4 IMAD.IADD R27, R27, 0x1, -R61 ;  /* 0x000000011b1bc824 */ /* 0x000fe200078e0a3d */
[----:B------:R-:W-:Y:S01]  /*9f00*/  ISETP.GT.U32.AND P4, PT, R61, R28, PT ;  /* 0x0000001c3d00720c */ /* 0x000fe20003f84070 */
[----:B------:R-:W-:Y:S01]  /*9f10*/  IMAD.HI.U32 R45, R59, R30, RZ ;  /* 0x0000001e3b2d7227 */ /* 0x000fe200078e00ff */
[----:B------:R-:W-:Y:S02]  /*9f20*/  IABS R46, R46 ;  /* 0x0000002e002e7213 */ /* 0x000fe40000000000 */
[----:B------:R-:W-:Y:S01]  /*9f30*/  ISETP.GT.U32.AND P5, PT, R61, R25, PT ;  /* 0x000000193d00720c */ /* 0x000fe20003fa4070 */
[----:B------:R-:W-:-:S08]  /*9f40*/  IMAD.MOV R44, RZ, RZ, -R45 ;  /* 0x000000ffff2c7224 */ /* 0x000fd000078e0a2d */
[----:B------:R-:W-:Y:S01]  /*9f50*/  @!P4 IMAD.IADD R28, R28, 0x1, -R61 ;  /* 0x000000011c1cc824 */ /* 0x000fe200078e0a3d */
[----:B------:R-:W-:Y:S01]  /*9f60*/  ISETP.GT.U32.AND P4, PT, R61, R24, PT ;  /* 0x000000183d00720c */ /* 0x000fe20003f84070 */
[----:B------:R-:W-:-:S03]  /*9f70*/  IMAD.MOV.U32 R45, RZ, RZ, R46 ;  /* 0x000000ffff2d7224 */ /* 0x000fc600078e002e */
[----:B------:R-:W-:Y:S01]  /*9f80*/  ISETP.GT.U32.AND P2, PT, R61, R28, PT ;  /* 0x0000001c3d00720c */ /* 0x000fe20003f44070 */
[----:B------:R-:W-:Y:S01]  /*9f90*/  IMAD.HI.U32 R46, R59, R45, RZ ;  /* 0x0000002d3b2e7227 */ /* 0x000fe200078e00ff */
[----:B------:R-:W-:-:S03]  /*9fa0*/  IABS R48, R48 ;  /* 0x0000003000307213 */ /* 0x000fc60000000000 */
[C---:B------:R-:W-:Y:S01]  /*9fb0*/  IMAD R30, R61.reuse, R44, R30 ;  /* 0x0000002c3d1e7224 */ /* 0x040fe200078e021e */
[----:B------:R-:W-:-:S03]  /*9fc0*/  ISETP.GT.U32.AND P6, PT, R61, R27, PT ;  /* 0x0000001b3d00720c */ /* 0x000fc60003fc4070 */
[--C-:B------:R-:W-:Y:S01]  /*9fd0*/  @!P4 IMAD.IADD R24, R24, 0x1, -R61.reuse ;  /* 0x000000011818c824 */ /* 0x100fe200078e0a3d */
[----:B------:R-:W-:Y:S01]  /*9fe0*/  ISETP.GT.U32.AND P4, PT, R61, R29, PT ;  /* 0x0000001d3d00720c */ /* 0x000fe20003f84070 */
[----:B------:R-:W-:Y:S02]  /*9ff0*/  IMAD.MOV R32, RZ, RZ, -R46 ;  /* 0x000000ffff207224 */ /* 0x000fe400078e0a2e */
[----:B------:R-:W-:Y:S01]  /*a000*/  @!P5 IMAD.IADD R25, R25, 0x1, -R61 ;  /* 0x000000011919d824 */ /* 0x000fe200078e0a3d */
[C---:B------:R-:W-:Y:S01]  /*a010*/  ISETP.GT.U32.AND P5, PT, R61.reuse, R30, PT ;  /* 0x0000001e3d00720c */ /* 0x040fe20003fa4070 */
[----:B------:R-:W-:Y:S02]  /*a020*/  IMAD.MOV.U32 R44, RZ, RZ, R48 ;  /* 0x000000ffff2c7224 */ /* 0x000fe400078e0030 */
[----:B------:R-:W-:Y:S02]  /*a030*/  IMAD R32, R61, R32, R45 ;  /* 0x000000203d207224 */ /* 0x000fe400078e022d */
[----:B------:R-:W-:-:S04]  /*a040*/  IMAD.HI.U32 R33, R59, R44, RZ ;  /* 0x0000002c3b217227 */ /* 0x000fc800078e00ff */
[----:B------:R-:W-:Y:S01]  /*a050*/  @!P2 IMAD.IADD R28, R28, 0x1, -R61 ;  /* 0x000000011c1ca824 */ /* 0x000fe200078e0a3d */
[----:B------:R-:W-:Y:S01]  /*a060*/  ISETP.GT.U32.AND P2, PT, R61, R32, PT ;  /* 0x000000203d00720c */ /* 0x000fe20003f44070 */
[----:B------:R-:W-:Y:S02]  /*a070*/  IMAD.MOV R33, RZ, RZ, -R33 ;  /* 0x000000ffff217224 */ /* 0x000fe400078e0a21 */
[--C-:B------:R-:W-:Y:S01]  /*a080*/  @!P4 IMAD.IADD R29, R29, 0x1, -R61.reuse ;  /* 0x000000011d1dc824 */ /* 0x100fe200078e0a3d */
[----:B-----5:R-:W-:Y:S01]  /*a090*/  ISETP.GE.AND P4, PT, R3, RZ, PT ;  /* 0x000000ff0300720c */ /* 0x020fe20003f86270 */
[--C-:B------:R-:W-:Y:S01]  /*a0a0*/  @!P6 IMAD.IADD R27, R27, 0x1, -R61.reuse ;  /* 0x000000011b1be824 */ /* 0x100fe200078e0a3d */
[----:B------:R-:W-:Y:S01]  /*a0b0*/  ISETP.GE.AND P6, PT, R54, RZ, PT ;  /* 0x000000ff3600720c */ /* 0x000fe20003fc6270 */
[----:B------:R-:W-:Y:S01]  /*a0c0*/  IMAD.MOV.U32 R3, RZ, RZ, R42 ;  /* 0x000000ffff037224 */ /* 0x000fe200078e002a */
[----:B----4-:R-:W-:Y:S01]  /*a0d0*/  IABS R43, R53 ;  /* 0x00000035002b7213 */ /* 0x010fe20000000000 */
[----:B------:R-:W-:Y:S01]  /*a0e0*/  IMAD R33, R61, R33, R44 ;  /* 0x000000213d217224 */ /* 0x000fe200078e022c */
[----:B------:R-:W-:Y:S01]  /*a0f0*/  IABS R44, R51 ;  /* 0x00000033002c7213 */ /* 0x000fe20000000000 */
[----:B------:R-:W-:Y:S01]  /*a100*/  @!P5 IMAD.IADD R30, R30, 0x1, -R61 ;  /* 0x000000011e1ed824 */ /* 0x000fe200078e0a3d */
[----:B------:R-:W4:Y:S01]  /*a110*/  LDL.LU R53, [R1+0x1064] ;  /* 0x0010640001357983 */ /* 0x000f220000300800 */
[----:B-1----:R-:W-:-:S02]  /*a120*/  IMAD.MOV.U32 R4, RZ, RZ, R41 ;  /* 0x000000ffff047224 */ /* 0x002fc400078e0029 */
[----:B------:R-:W-:Y:S01]  /*a130*/  @!P0 IMAD.MOV R3, RZ, RZ, -R3 ;  /* 0x000000ffff038224 */ /* 0x000fe200078e0a03 */
[----:B------:R-:W5:Y:S01]  /*a140*/  LDL R51, [R1+0x2814] ;  /* 0x0028140001337983 */ /* 0x000f620000100800 */
[----:B------:R-:W-:Y:S01]  /*a150*/  @!P1 IMAD.MOV R4, RZ, RZ, -R4 ;  /* 0x000000ffff049224 */ /* 0x000fe200078e0a04 */
[----:B------:R-:W-:Y:S01]  /*a160*/  ISETP.GT.U32.AND P1, PT, R61, R30, PT ;  /* 0x0000001e3d00720c */ /* 0x000fe20003f24070 */
[----:B------:R-:W-:Y:S01]  /*a170*/  @!P2 IMAD.IADD R32, R32, 0x1, -R61 ;  /* 0x000000012020a824 */ /* 0x000fe200078e0a3d */
[----:B------:R0:W-:Y:S01]  /*a180*/  STL [R1+0x104], R3 ;  /* 0x0001040301007387 */ /* 0x0001e20000100800 */
[----:B------:R-:W-:Y:S01]  /*a190*/  ISETP.GE.AND P2, PT, R49, RZ, PT ;  /* 0x000000ff3100720c */ /* 0x000fe20003f46270 */
[----:B------:R-:W-:Y:S02]  /*a1a0*/  IMAD.MOV.U32 R6, RZ, RZ, R34 ;  /* 0x000000ffff067224 */ /* 0x000fe400078e0022 */
[----:B------:R-:W-:Y:S02]  /*a1b0*/  IMAD.MOV.U32 R5, RZ, RZ, R36 ;  /* 0x000000ffff057224 */ /* 0x000fe400078e0024 */
[----:B------:R-:W-:Y:S01]  /*a1c0*/  @!P6 IMAD.MOV R6, RZ, RZ, -R6 ;  /* 0x000000ffff06e224 */ /* 0x000fe200078e0a06 */
[----:B0-----:R-:W4:Y:S04]  /*a1d0*/  LDL.LU R3, [R1+0x1068] ;  /* 0x0010680001037983 */ /* 0x001f280000300800 */
[----:B------:R-:W4:Y:S01]  /*a1e0*/  LDL R49, [R1+0x2810] ;  /* 0x0028100001317983 */ /* 0x000f220000100800 */
[----:B------:R-:W-:-:S03]  /*a1f0*/  @!P4 IMAD.MOV R5, RZ, RZ, -R5 ;  /* 0x000000ffff05c224 */ /* 0x000fc600078e0a05 */
[----:B------:R0:W-:Y:S01]  /*a200*/  STL [R1+0x100], R4 ;  /* 0x0001000401007387 */ /* 0x0001e20000100800 */
[----:B------:R-:W-:-:S03]  /*a210*/  @!P1 IMAD.IADD R30, R30, 0x1, -R61 ;  /* 0x000000011e1e9824 */ /* 0x000fc600078e0a3d */
[----:B------:R-:W-:Y:S01]  /*a220*/  STL [R1+0xfc], R6 ;  /* 0x0000fc0601007387 */ /* 0x000fe20000100800 */
[----:B0-----:R-:W-:-:S03]  /*a230*/  IMAD.MOV.U32 R4, RZ, RZ, R40 ;  /* 0x000000ffff047224 */ /* 0x001fc600078e0028 */
[----:B------:R-:W-:Y:S01]  /*a240*/  STL [R1+0xf8], R5 ;  /* 0x0000f80501007387 */ /* 0x000fe20000100800 */
[----:B------:R-:W-:Y:S01]  /*a250*/  @!P3 IMAD.MOV R4, RZ, RZ, -R4 ;  /* 0x000000ffff04b224 */ /* 0x000fe200078e0a04 */
[----:B--2---:R-:W-:Y:S02]  /*a260*/  ISETP.GE.AND P6, PT, R52, RZ, PT ;  /* 0x000000ff3400720c */ /* 0x004fe40003fc6270 */
[----:B------:R-:W2:Y:S04]  /*a270*/  LDL.LU R52, [R1+0x106c] ;  /* 0x00106c0001347983 */ /* 0x000ea80000300800 */
[----:B------:R0:W-:Y:S01]  /*a280*/  STL [R1+0xf4], R4 ;  /* 0x0000f40401007387 */ /* 0x0001e20000100800 */
[----:B---3--:R-:W-:-:S03]  /*a290*/  ISETP.GE.AND P1, PT, R2, RZ, PT ;  /* 0x000000ff0200720c */ /* 0x008fc60003f26270 */
[----:B------:R-:W3:Y:S01]  /*a2a0*/  LDL.LU R2, [R1+0x1070] ;  /* 0x0010700001027983 */ /* 0x000ee20000300800 */
[----:B------:R-:W-:Y:S01]  /*a2b0*/  ISETP.GT.U32.AND P5, PT, R61, R33, PT ;  /* 0x000000213d00720c */ /* 0x000fe20003fa4070 */
[----:B------:R-:W-:Y:S01]  /*a2c0*/  IMAD.HI.U32 R45, R59, R43, RZ ;  /* 0x0000002b3b2d7227 */ /* 0x000fe200078e00ff */
[----:B------:R-:W-:-:S03]  /*a2d0*/  ISETP.GT.U32.AND P0, PT, R61, R29, PT ;  /* 0x0000001d3d00720c */ /* 0x000fc60003f04070 */
[----:B------:R-:W-:-:S04]  /*a2e0*/  IMAD.MOV R45, RZ, RZ, -R45 ;  /* 0x000000ffff2d7224 */ /* 0x000fc800078e0a2d */
[----:B------:R-:W-:-:S04]  /*a2f0*/  IMAD R34, R61, R45, R43 ;  /* 0x0000002d3d227224 */ /* 0x000fc800078e022b */
[--C-:B------:R-:W-:Y:S02]  /*a300*/  @!P5 IMAD.IADD R33, R33, 0x1, -R61.reuse ;  /* 0x000000012121d824 */ /* 0x100fe400078e0a3d */
[----:B------:R-:W-:Y:S01]  /*a310*/  @!P0 IMAD.IADD R29, R29, 0x1, -R61 ;  /* 0x000000011d1d8824 */ /* 0x000fe200078e0a3d */
[----:B------:R-:W-:Y:S01]  /*a320*/  ISETP.GT.U32.AND P0, PT, R61, R34, PT ;  /* 0x000000223d00720c */ /* 0x000fe20003f04070 */
[----:B------:R-:W-:Y:S01]  /*a330*/  IMAD.HI.U32 R36, R59, R44, RZ ;  /* 0x0000002c3b247227 */ /* 0x000fe200078e00ff */
[C---:B------:R-:W-:Y:S02]  /*a340*/  ISETP.GT.U32.AND P4, PT, R61.reuse, R32, PT ;  /* 0x000000203d00720c */ /* 0x040fe40003f84070 */
[----:B------:R-:W-:Y:S01]  /*a350*/  ISETP.GT.U32.AND P3, PT, R61, R33, PT ;  /* 0x000000213d00720c */ /* 0x000fe20003f64070 */
[----:B------:R-:W-:Y:S02]  /*a360*/  IMAD.MOV R36, RZ, RZ, -R36 ;  /* 0x000000ffff247224 */ /* 0x000fe400078e0a24 */
[----:B0-----:R-:W-:-:S02]  /*a370*/  IMAD.MOV.U32 R4, RZ, RZ, R37 ;  /* 0x000000ffff047224 */ /* 0x001fc400078e0025 */
[C---:B------:R-:W-:Y:S02]  /*a380*/  IMAD R36, R61.reuse, R36, R44 ;  /* 0x000000243d247224 */ /* 0x040fe400078e022c */
[----:B------:R-:W-:Y:S02]  /*a390*/  @!P2 IMAD.MOV R4, RZ, RZ, -R4 ;  /* 0x000000ffff04a224 */ /* 0x000fe400078e0a04 */
[--C-:B------:R-:W-:Y:S01]  /*a3a0*/  @!P0 IMAD.IADD R34, R34, 0x1, -R61.reuse ;  /* 0x0000000122228824 */ /* 0x100fe200078e0a3d */
[----:B------:R-:W-:Y:S01]  /*a3b0*/  ISETP.GT.U32.AND P0, PT, R61, R36, PT ;  /* 0x000000243d00720c */ /* 0x000fe20003f04070 */
[--C-:B------:R-:W-:Y:S02]  /*a3c0*/  @!P4 IMAD.IADD R32, R32, 0x1, -R61.reuse ;  /* 0x000000012020c824 */ /* 0x100fe400078e0a3d */
[----:B------:R-:W-:-:S10]  /*a3d0*/  @!P3 IMAD.IADD R33, R33, 0x1, -R61 ;  /* 0x000000012121b824 */ /* 0x000fd400078e0a3d */
[----:B------:R-:W-:Y:S01]  /*a3e0*/  @!P0 IMAD.IADD R36, R36, 0x1, -R61 ;  /* 0x0000000124248824 */ /* 0x000fe200078e0a3d */
[----:B-----5:R-:W-:Y:S02]  /*a3f0*/  IABS R40, R51 ;  /* 0x0000003300287213 */ /* 0x020fe40000000000 */
[----:B------:R-:W5:Y:S04]  /*a400*/  LDL.LU R51, [R1+0x1074] ;  /* 0x0010740001337983 */ /* 0x000f680000300800 */
[----:B------:R-:W5:Y:S01]  /*a410*/  LDL R54, [R1+0x2804] ;  /* 0x0028040001367983 */ /* 0x000f620000100800 */
[----:B----4-:R-:W-:-:S03]  /*a420*/  ISETP.GE.AND P4, PT, R53, RZ, PT ;  /* 0x000000ff3500720c */ /* 0x010fc60003f86270 */
[----:B------:R-:W4:Y:S01]  /*a430*/  LDL R53, [R1+0x27fc] ;  /* 0x0027fc0001357983 */ /* 0x000f220000100800 */
[----:B------:R-:W-:Y:S01]  /*a440*/  ISETP.GE.AND P3, PT, R3, RZ, PT ;  /* 0x000000ff0300720c */ /* 0x000fe20003f66270 */
[----:B------:R-:W-:Y:S01]  /*a450*/  IMAD.MOV.U32 R3, RZ, RZ, R38 ;  /* 0x000000ffff037224 */ /* 0x000fe200078e0026 */
[----:B------:R-:W-:Y:S02]  /*a460*/  IABS R41, R49 ;  /* 0x0000003100297213 */ /* 0x000fe40000000000 */
[----:B------:R-:W4:Y:S01]  /*a470*/  LDL R49, [R1+0x27f8] ;  /* 0x0027f80001317983 */ /* 0x000f220000100800 */
[----:B------:R-:W-:-:S03]  /*a480*/  @!P6 IMAD.MOV R3, RZ, RZ, -R3 ;  /* 0x000000ffff03e224 */ /* 0x000fc600078e0a03 */
[----:B------:R0:W-:Y:S02]  /*a490*/  STL [R1+0xf0], R4 ;  /* 0x0000f00401007387 */ /* 0x0001e40000100800 */
[----:B0-----:R-:W-:Y:S02]  /*a4a0*/  IMAD.MOV.U32 R4, RZ, RZ, R39 ;  /* 0x000000ffff047224 */ /* 0x001fe400078e0027 */
[----:B------:R0:W-:Y:S02]  /*a4b0*/  STL [R1+0xec], R3 ;  /* 0x0000ec0301007387 */ /* 0x0001e40000100800 */
[----:B------:R-:W-:Y:S02]  /*a4c0*/  @!P1 IMAD.MOV R4, RZ, RZ, -R4 ;  /* 0x000000ffff049224 */ /* 0x000fe400078e0a04 */
[----:B0-----:R-:W4:Y:S04]  /*a4d0*/  LDL R3, [R1+0x27f4] ;  /* 0x0027f40001037983 */ /* 0x001f280000100800 */
[----:B------:R0:W-:Y:S01]  /*a4e0*/  STL [R1+0xe8], R4 ;  /* 0x0000e80401007387 */ /* 0x0001e20000100800 */
[----:B---3--:R-:W-:Y:S01]  /*a4f0*/  ISETP.GE.AND P0, PT, R2, RZ, PT ;  /* 0x000000ff0200720c */ /* 0x008fe20003f06270 */
[----:B------:R-:W-:-:S02]  /*a500*/  IMAD.HI.U32 R46, R59, R35, RZ ;  /* 0x000000233b2e7227 */ /* 0x000fc400078e00ff */
[----:B------:R-:W3:Y:S01]  /*a510*/  LDL R2, [R1+0x27e8] ;  /* 0x0027e80001027983 */ /* 0x000ee20000100800 */
[C---:B------:R-:W-:Y:S01]  /*a520*/  ISETP.GT.U32.AND P5, PT, R61.reuse, R31, PT ;  /* 0x0000001f3d00720c */ /* 0x040fe20003fa4070 */
[----:B------:R-:W-:Y:S01]  /*a530*/  IMAD.MOV R42, RZ, RZ, -R46 ;  /* 0x000000ffff2a7224 */ /* 0x000fe200078e0a2e */
[----:B------:R-:W-:Y:S01]  /*a540*/  ISETP.GT.U32.AND P2, PT, R61, R34, PT ;  /* 0x000000223d00720c */ /* 0x000fe20003f44070 */
[----:B------:R-:W-:Y:S01]  /*a550*/  IMAD.HI.U32 R37, R59, R40, RZ ;  /* 0x000000283b257227 */ /* 0x000fe200078e00ff */
[----:B------:R-:W3:Y:S03]  /*a560*/  LDL R5, [R1+0x27bc] ;  /* 0x0027bc0001057983 */ /* 0x000ee60000100800 */
[----:B------:R-:W-:Y:S01]  /*a570*/  IMAD R35, R61, R42, R35 ;  /* 0x0000002a3d237224 */ /* 0x000fe200078e0223 */
[----:B0-----:R-:W3:Y:S05]  /*a580*/  LDL R4, [R1+0x27b8] ;  /* 0x0027b80001047983 */ /* 0x001eea0000100800 */
[----:B------:R-:W-:Y:S01]  /*a590*/  @!P5 IMAD.IADD R31, R31, 0x1, -R61 ;  /* 0x000000011f1fd824 */ /* 0x000fe200078e0a3d */
[----:B------:R-:W-:Y:S01]  /*a5a0*/  ISETP.GT.U32.AND P5, PT, R61, R35, PT ;  /* 0x000000233d00720c */ /* 0x000fe20003fa4070 */
[----:B------:R-:W-:-:S02]  /*a5b0*/  IMAD.MOV.U32 R38, RZ, RZ, R41 ;  /* 0x000000ffff267224 */ /* 0x000fc400078e0029 */
[----:B------:R-:W-:Y:S02]  /*a5c0*/  IMAD.MOV R37, RZ, RZ, -R37 ;  /* 0x000000ffff257224 */ /* 0x000fe400078e0a25 */
[----:B------:R-:W-:-:S08]  /*a5d0*/  IMAD.HI.U32 R39, R59, R38, RZ ;  /* 0x000000263b277227 */ /* 0x000fd000078e00ff */
[--C-:B------:R-:W-:Y:S01]  /*a5e0*/  @!P5 IMAD.IADD R35, R35, 0x1, -R61.reuse ;  /* 0x000000012323d824 */ /* 0x100fe200078e0a3d */
[----:B--2---:R-:W-:Y:S02]  /*a5f0*/  ISETP.GE.AND P5, PT, R52, RZ, PT ;  /* 0x000000ff3400720c */ /* 0x004fe40003fa6270 */
[----:B------:R-:W2:Y:S01]  /*a600*/  LDL R52, [R1+0x27f0] ;  /* 0x0027f00001347983 */ /* 0x000ea20000100800 */
[----:B------:R-:W-:Y:S02]  /*a610*/  @!P2 IMAD.IADD R34, R34, 0x1, -R61 ;  /* 0x000000012222a824 */ /* 0x000fe400078e0a3d */
[----:B------:R-:W-:Y:S02]  /*a620*/  IMAD R37, R61, R37, R40 ;  /* 0x000000253d257224 */ /* 0x000fe400078e0228 */
[----:B------:R-:W-:-:S04]  /*a630*/  IMAD.MOV R39, RZ, RZ, -R39 ;  /* 0x000000ffff277224 */ /* 0x000fc800078e0a27 */
[----:B------:R-:W-:Y:S01]  /*a640*/  IMAD R38, R61, R39, R38 ;  /* 0x000000273d267224 */ /* 0x000fe200078e0226 */
[----:B-----5:R-:W-:Y:S02]  /*a650*/  ISETP.GE.AND P2, PT, R51, RZ, PT ;  /* 0x000000ff3300720c */ /* 0x020fe40003f46270 */
[----:B------:R-:W5:Y:S01]  /*a660*/  LDL R51, [R1+0x27e4] ;  /* 0x0027e40001337983 */ /* 0x000f620000100800 */
[----:B------:R-:W-:-:S03]  /*a670*/  IABS R40, R54 ;  /* 0x0000003600287213 */ /* 0x000fc60000000000 */
[----:B------:R-:W5:Y:S02]  /*a680*/  LDL R54, [R1+0x27d8] ;  /* 0x0027d80001367983 */ /* 0x000f640000100800 */
[----:B------:R-:W-:Y:S01]  /*a690*/  IMAD.MOV.U32 R39, RZ, RZ, R40 ;  /* 0x000000ffff277224 */ /* 0x000fe200078e0028 */
[----:B----4-:R-:W-:Y:S02]  /*a6a0*/  IABS R41, R53 ;  /* 0x0000003500297213 */ /* 0x010fe40000000000 */
[----:B------:R-:W4:Y:S01]  /*a6b0*/  LDL R53, [R1+0x27d4] ;  /* 0x0027d40001357983 */ /* 0x000f220000100800 */
[----:B------:R-:W-:Y:S01]  /*a6c0*/  IMAD.HI.U32 R45, R59, R39, RZ ;  /* 0x000000273b2d7227 */ /* 0x000fe200078e00ff */
[----:B------:R-:W-:Y:S02]  /*a6d0*/  IABS R42, R49 ;  /* 0x00000031002a7213 */ /* 0x000fe40000000000 */
[----:B------:R-:W4:Y:S01]  /*a6e0*/  LDL R49, [R1+0x27e0] ;  /* 0x0027e00001317983 */ /* 0x000f220000100800 */
[----:B------:R-:W-:-:S02]  /*a6f0*/  IMAD.MOV R45, RZ, RZ, -R45 ;  /* 0x000000ffff2d7224 */ /* 0x000fc400078e0a2d */
[----:B------:R-:W-:Y:S02]  /*a700*/  IMAD.MOV.U32 R40, RZ, RZ, R41 ;  /* 0x000000ffff287224 */ /* 0x000fe400078e0029 */
[----:B------:R-:W-:Y:S02]  /*a710*/  IMAD.MOV.U32 R41, RZ, RZ, R42 ;  /* 0x000000ffff297224 */ /* 0x000fe400078e002a */
[----:B------:R-:W-:Y:S01]  /*a720*/  IMAD R39, R61, R45, R39 ;  /* 0x0000002d3d277224 */ /* 0x000fe200078e0227 */
[----:B------:R-:W-:Y:S02]  /*a730*/  IABS R42, R3 ;  /* 0x00000003002a7213 */ /* 0x000fe40000000000 */
[----:B------:R-:W4:Y:S01]  /*a740*/  LDL R3, [R1+0x27cc] ;  /* 0x0027cc0001037983 */ /* 0x000f220000100800 */
[----:B---3--:R-:W-:-:S03]  /*a750*/  IABS R45, R2 ;  /* 0x00000002002d7213 */ /* 0x008fc60000000000 */
[----:B------:R-:W3:Y:S01]  /*a760*/  LDL R2, [R1+0x27c0] ;  /* 0x0027c00001027983 */ /* 0x000ee20000100800 */
[----:B------:R-:W-:-:S04]  /*a770*/  IMAD.HI.U32 R44, R59, R40, RZ ;  /* 0x000000283b2c7227 */ /* 0x000fc800078e00ff */
[----:B------:R-:W-:-:S04]  /*a780*/  IMAD.HI.U32 R43, R59, R41, RZ ;  /* 0x000000293b2b7227 */ /* 0x000fc800078e00ff */
[----:B------:R-:W-:Y:S02]  /*a790*/  IMAD.MOV R44, RZ, RZ, -R44 ;  /* 0x000000ffff2c7224 */ /* 0x000fe400078e0a2c */
[----:B------:R-:W-:Y:S02]  /*a7a0*/  IMAD.MOV R43, RZ, RZ, -R43 ;  /* 0x000000ffff2b7224 */ /* 0x000fe400078e0a2b */
[C---:B------:R-:W-:Y:S02]  /*a7b0*/  IMAD R40, R61.reuse, R44, R40 ;  /* 0x0000002c3d287224 */ /* 0x040fe400078e0228 */
[----:B------:R-:W-:Y:S02]  /*a7c0*/  IMAD R41, R61, R43, R41 ;  /* 0x0000002b3d297224 */ /* 0x000fe400078e0229 */
[----:B------:R-:W-:-:S04]  /*a7d0*/  IMAD.HI.U32 R44, R59, R42, RZ ;  /* 0x0000002a3b2c7227 */ /* 0x000fc800078e00ff */
[----:B------:R-:W-:Y:S01]  /*a7e0*/  IMAD.MOV R44, RZ, RZ, -R44 ;  /* 0x000000ffff2c7224 */ /* 0x000fe200078e0a2c */
[----:B--2---:R-:W-:Y:S02]  /*a7f0*/  IABS R43, R52 ;  /* 0x00000034002b7213 */ /* 0x004fe40000000000 */
[----:B------:R-:W2:Y:S01]  /*a800*/  LDL R52, [R1+0x27c8] ;  /* 0x0027c80001347983 */ /* 0x000ea20000100800 */
[----:B------:R-:W-:Y:S02]  /*a810*/  IMAD R42, R61, R44, R42 ;  /* 0x0000002c3d2a7224 */ /* 0x000fe400078e022a */
[----:B------:R-:W-:Y:S01]  /*a820*/  IMAD.MOV.U32 R44, RZ, RZ, R45 ;  /* 0x000000ffff2c7224 */ /* 0x000fe200078e002d */
[----:B-----5:R-:W-:-:S05]  /*a830*/  IABS R47, R51 ;  /* 0x00000033002f7213 */ /* 0x020fca0000000000 */
[----:B------:R-:W-:Y:S01]  /*a840*/  IMAD.MOV.U32 R45, RZ, RZ, R47 ;  /* 0x000000ffff2d7224 */ /* 0x000fe200078e002f */
[----:B----4-:R-:W-:-:S03]  /*a850*/  IABS R46, R49 ;  /* 0x00000031002e7213 */ /* 0x010fc60000000000 */
[----:B------:R-:W-:-:S04]  /*a860*/  IMAD.HI.U32 R49, R59, R45, RZ ;  /* 0x0000002d3b317227 */ /* 0x000fc800078e00ff */
[----:B------:R-:W-:-:S04]  /*a870*/  IMAD.MOV R49, RZ, RZ, -R49 ;  /* 0x000000ffff317224 */ /* 0x000fc800078e0a31 */
        /* <DEDUP_REMOVED lines=9> */
[----:B------:R-:W-:-:S04]  /*a910*/  IMAD.HI.U32 R51, R59, R46, RZ ;  /* 0x0000002e3b337227 */ /* 0x000fc800078e00ff */
[C---:B------:R-:W-:Y:S01]  /*a920*/  IMAD R43, R61.reuse, R47, R43 ;  /* 0x0000002f3d2b7224 */ /* 0x040fe200078e022b */
[----:B------:R-:W-:Y:S01]  /*a930*/  IABS R47, R54 ;  /* 0x00000036002f7213 */ /* 0x000fe20000000000 */
[----:B------:R-:W-:Y:S01]  /*a940*/  IMAD R44, R61, R48, R44 ;  /* 0x000000303d2c7224 */ /* 0x000fe200078e022c */
[----:B------:R-:W-:Y:S01]  /*a950*/  IABS R48, R53 ;  /* 0x0000003500307213 */ /* 0x000fe20000000000 */
[----:B------:R-:W-:Y:S02]  /*a960*/  IMAD.MOV R51, RZ, RZ, -R51 ;  /* 0x000000ffff337224 */ /* 0x000fe400078e0a33 */
[----:B------:R-:W-:-:S04]  /*a970*/  IMAD.HI.U32 R54, R59, R47, RZ ;  /* 0x0000002f3b367227 */ /* 0x000fc800078e00ff */
[----:B------:R-:W-:Y:S01]  /*a980*/  IMAD R46, R61, R51, R46 ;  /* 0x000000333d2e7224 */ /* 0x000fe200078e022e */
[----:B--2---:R-:W-:Y:S01]  /*a990*/  IABS R51, R52 ;  /* 0x0000003400337213 */ /* 0x004fe20000000000 */
[----:B------:R-:W-:-:S04]  /*a9a0*/  IMAD.HI.U32 R53, R59, R48, RZ ;  /* 0x000000303b357227 */ /* 0x000fc800078e00ff */
[----:B------:R-:W-:-:S04]  /*a9b0*/  IMAD.HI.U32 R52, R59, R49, RZ ;  /* 0x000000313b347227 */ /* 0x000fc800078e00ff */
[----:B------:R-:W-:Y:S02]  /*a9c0*/  IMAD.MOV R56, RZ, RZ, -R54 ;  /* 0x000000ffff387224 */ /* 0x000fe400078e0a36 */
[----:B------:R-:W-:Y:S02]  /*a9d0*/  IMAD.MOV R54, RZ, RZ, -R53 ;  /* 0x000000ffff367224 */ /* 0x000fe400078e0a35 */
[----:B------:R-:W-:Y:S02]  /*a9e0*/  IMAD.MOV R53, RZ, RZ, -R52 ;  /* 0x000000ffff357224 */ /* 0x000fe400078e0a34 */
[----:B------:R-:W-:Y:S02]  /*a9f0*/  IMAD.MOV.U32 R52, RZ, RZ, R58 ;  /* 0x000000ffff347224 */ /* 0x000fe400078e003a */
[----:B------:R-:W-:-:S04]  /*aa00*/  IMAD.HI.U32 R58, R59, R51, RZ ;  /* 0x000000333b3a7227 */ /* 0x000fc800078e00ff */
[----:B------:R-:W-:Y:S02]  /*aa10*/  IMAD R49, R61, R53, R49 ;  /* 0x000000353d317224 */ /* 0x000fe400078e0231 */
[----:B------:R-:W-:-:S04]  /*aa20*/  IMAD.HI.U32 R53, R59, R52, RZ ;  /* 0x000000343b357227 */ /* 0x000fc800078e00ff */
[----:B------:R-:W-:Y:S02]  /*aa30*/  IMAD.MOV.U32 R6, RZ, RZ, R50 ;  /* 0x000000ffff067224 */ /* 0x000fe400078e0032 */
[C---:B------:R-:W-:Y:S02]  /*aa40*/  IMAD R48, R61.reuse, R54, R48 ;  /* 0x000000363d307224 */ /* 0x040fe400078e0230 */
[----:B------:R-:W-:Y:S02]  /*aa50*/  IMAD.MOV R54, RZ, RZ, -R58 ;  /* 0x000000ffff367224 */ /* 0x000fe400078e0a3a */
[----:B------:R-:W-:Y:S02]  /*aa60*/  IMAD.MOV R53, RZ, RZ, -R53 ;  /* 0x000000ffff357224 */ /* 0x000fe400078e0a35 */
[----:B------:R-:W-:Y:S02]  /*aa70*/  @!P4 IMAD.MOV R6, RZ, RZ, -R6 ;  /* 0x000000ffff06c224 */ /* 0x000fe400078e0a06 */
[----:B------:R-:W-:-:S02]  /*aa80*/  IMAD R50, R61, R54, R51 ;  /* 0x000000363d327224 */ /* 0x000fc400078e0233 */
[----:B------:R-:W-:Y:S01]  /*aa90*/  IMAD R51, R61, R53, R52 ;  /* 0x000000353d337224 */ /* 0x000fe200078e0234 */
[----:B------:R-:W-:Y:S01]  /*aaa0*/  IABS R52, R5 ;  /* 0x0000000500347213 */ /* 0x000fe20000000000 */
[----:B------:R0:W-:Y:S01]  /*aab0*/  STL [R1+0xe4], R6 ;  /* 0x0000e40601007387 */ /* 0x0001e20000100800 */
[----:B------:R-:W-:-:S03]  /*aac0*/  IABS R53, R4 ;  /* 0x0000000400357213 */ /* 0x000fc60000000000 */
[----:B------:R-:W2:Y:S01]  /*aad0*/  LDL R5, [R1+0x27ac] ;  /* 0x0027ac0001057983 */ /* 0x000ea20000100800 */
[----:B----4-:R-:W-:-:S03]  /*aae0*/  IABS R54, R3 ;  /* 0x0000000300367213 */ /* 0x010fc60000000000 */
[----:B------:R-:W4:Y:S01]  /*aaf0*/  LDL R3, [R1+0x27a8] ;  /* 0x0027a80001037983 */ /* 0x000f220000100800 */
[----:B---3--:R-:W-:-:S03]  /*ab00*/  IABS R4, R2 ;  /* 0x0000000200047213 */ /* 0x008fc60000000000 */
[----:B------:R-:W3:Y:S01]  /*ab10*/  LDL R2, [R1+0x27a4] ;  /* 0x0027a40001027983 */ /* 0x000ee20000100800 */
[----:B------:R-:W-:Y:S02]  /*ab20*/  IMAD R47, R61, R56, R47 ;  /* 0x000000383d2f7224 */ /* 0x000fe400078e022f */
[----:B------:R-:W-:-:S04]  /*ab30*/  IMAD.HI.U32 R56, R59, R52, RZ ;  /* 0x000000343b387227 */ /* 0x000fc800078e00ff */
[----:B------:R-:W-:Y:S02]  /*ab40*/  IMAD.MOV R56, RZ, RZ, -R56 ;  /* 0x000000ffff387224 */ /* 0x000fe400078e0a38 */
[----:B------:R-:W-:-:S04]  /*ab50*/  IMAD.HI.U32 R60, R59, R53, RZ ;  /* 0x000000353b3c7227 */ /* 0x000fc800078e00ff */
[----:B------:R-:W-:-:S04]  /*ab60*/  IMAD.HI.U32 R58, R59, R54, RZ ;  /* 0x000000363b3a7227 */ /* 0x000fc800078e00ff */
[C---:B------:R-:W-:Y:S02]  /*ab70*/  IMAD R52, R61.reuse, R56, R52 ;  /* 0x000000383d347224 */ /* 0x040fe400078e0234 */
[----:B------:R-:W-:Y:S02]  /*ab80*/  IMAD.MOV R60, RZ, RZ, -R60 ;  /* 0x000000ffff3c7224 */ /* 0x000fe400078e0a3c */
[----:B------:R-:W-:Y:S02]  /*ab90*/  IMAD.MOV R56, RZ, RZ, -R58 ;  /* 0x000000ffff387224 */ /* 0x000fe400078e0a3a */
[----:B------:R-:W-:Y:S02]  /*aba0*/  IMAD.MOV.U32 R58, RZ, RZ, R4 ;  /* 0x000000ffff3a7224 */ /* 0x000fe400078e0004 */
[----:B------:R-:W-:Y:S02]  /*abb0*/  IMAD R53, R61, R60, R53 ;  /* 0x0000003c3d357224 */ /* 0x000fe400078e0235 */
[----:B------:R-:W-:-:S04]  /*abc0*/  IMAD.HI.U32 R60, R59, R58, RZ ;  /* 0x0000003a3b3c7227 */ /* 0x000fc800078e00ff */
[----:B------:R-:W-:Y:S02]  /*abd0*/  IMAD.MOV.U32 R4, RZ, RZ, R55 ;  /* 0x000000ffff047224 */ /* 0x000fe400078e0037 */
[C---:B------:R-:W-:Y:S02]  /*abe0*/  IMAD R54, R61.reuse, R56, R54 ;  /* 0x000000383d367224 */ /* 0x040fe400078e0236 */
[----:B------:R-:W-:Y:S02]  /*abf0*/  IMAD.MOV R55, RZ, RZ, -R60 ;  /* 0x000000ffff377224 */ /* 0x000fe400078e0a3c */
[----:B------:R-:W-:Y:S02]  /*ac00*/  @!P3 IMAD.MOV R4, RZ, RZ, -R4 ;  /* 0x000000ffff04b224 */ /* 0x000fe400078e0a04 */
[----:B------:R-:W-:-:S03]  /*ac10*/  IMAD R55, R61, R55, R58 ;  /* 0x000000373d377224 */ /* 0x000fc600078e023a */
[----:B------:R-:W-:Y:S04]  /*ac20*/  STL [R1+0xe0], R4 ;  /* 0x0000e00401007387 */ /* 0x000fe80000100800 */
[----:B------:R-:W5:Y:S04]  /*ac30*/  LDL R7, [R1+0x27a0] ;  /* 0x0027a00001077983 */ /* 0x000f680000100800 */
[----:B0-----:R-:W5:Y:S01]  /*ac40*/  LDL.LU R6, [R1+0x1078] ;  /* 0x0010780001067983 */ /* 0x001f620000300800 */
[----:B--2---:R-:W-:-:S05]  /*ac50*/  IABS R56, R5 ;  /* 0x0000000500387213 */ /* 0x004fca0000000000 */
[----:B------:R-:W-:Y:S01]  /*ac60*/  IMAD.HI.U32 R60, R59, R56, RZ ;  /* 0x000000383b3c7227 */ /* 0x000fe200078e00ff */
[----:B----4-:R-:W-:Y:S02]  /*ac70*/  IABS R58, R3 ;  /* 0x00000003003a7213 */ /* 0x010fe40000000000 */
[C---:B------:R-:W-:Y:S02]  /*ac80*/  ISETP.GT.U32.AND P6, PT, R61.reuse, R35, PT ;  /* 0x000000233d00720c */ /* 0x040fe40003fc4070 */
[----:B------:R-:W-:-:S11]  /*ac90*/  ISETP.GT.U32.AND P1, PT, R61, R36, PT ;  /* 0x000000243d00720c */ /* 0x000fd60003f24070 */
[--C-:B------:R-:W-:Y:S01]  /*aca0*/  @!P6 IMAD.IADD R35, R35, 0x1, -R61.reuse ;  /* 0x000000012323e824 */ /* 0x100fe200078e0a3d */
[C---:B------:R-:W-:Y:S01]  /*acb0*/  ISETP.GT.U32.AND P6, PT, R61.reuse, R37, PT ;  /* 0x000000253d00720c */ /* 0x040fe20003fc4070 */
[----:B------:R-:W-:Y:S01]  /*acc0*/  @!P1 IMAD.IADD R36, R36, 0x1, -R61 ;  /* 0x0000000124249824 */ /* 0x000fe200078e0a3d */
[----:B------:R-:W-:Y:S02]  /*acd0*/  ISETP.GT.U32.AND P1, PT, R61, R38, PT ;  /* 0x000000263d00720c */ /* 0x000fe40003f24070 */
[----:B---3--:R-:W-:Y:S01]  /*ace0*/  IABS R3, R2 ;  /* 0x0000000200037213 */ /* 0x008fe20000000000 */
[----:B------:R-:W-:-:S04]  /*acf0*/  IMAD.MOV R2, RZ, RZ, -R60 ;  /* 0x000000ffff027224 */ /* 0x000fc800078e0a3c */
[----:B------:R-:W-:Y:S02]  /*ad00*/  IMAD.MOV.U32 R60, RZ, RZ, R3 ;  /* 0x000000ffff3c7224 */ /* 0x000fe400078e0003 */
[----:B------:R-:W-:-:S04]  /*ad10*/  IMAD.HI.U32 R3, R59, R58, RZ ;  /* 0x0000003a3b037227 */ /* 0x000fc800078e00ff */
[----:B------:R-:W-:Y:S02]  /*ad20*/  IMAD.MOV R9, RZ, RZ, -R3 ;  /* 0x000000ffff097224 */ /* 0x000fe400078e0a03 */
[----:B------:R-:W-:Y:S02]  /*ad30*/  IMAD.MOV.U32 R3, RZ, RZ, R57 ;  /* 0x000000ffff037224 */ /* 0x000fe400078e0039 */
[----:B------:R-:W-:Y:S02]  /*ad40*/  IMAD R56, R61, R2, R56 ;  /* 0x000000023d387224 */ /* 0x000fe400078e0238 */
[----:B------:R-:W2:Y:S01]  /*ad50*/  LDL R2, [R1+0x279c] ;  /* 0x00279c0001027983 */ /* 0x000ea20000100800 */
[----:B------:R-:W-:-:S03]  /*ad60*/  @!P5 IMAD.MOV R3, RZ, RZ, -R3 ;  /* 0x000000ffff03d224 */ /* 0x000fc600078e0a03 */
[----:B------:R-:W3:Y:S04]  /*ad70*/  LDL.LU R5, [R1+0x107c] ;  /* 0x00107c0001057983 */ /* 0x000ee80000300800 */
[----:B------:R0:W-:Y:S04]  /*ad80*/  STL [R1+0xcc], R3 ;  /* 0x0000cc0301007387 */ /* 0x0001e80000100800 */
[----:B0-----:R-:W4:Y:S01]  /*ad90*/  LDL.LU R3, [R1+0x1080] ;  /* 0x0010800001037983 */ /* 0x001f220000300800 */
[----:B------:R-:W-:-:S04]  /*ada0*/  IMAD.HI.U32 R4, R59, R60, RZ ;  /* 0x0000003c3b047227 */ /* 0x000fc800078e00ff */
[----:B------:R-:W-:Y:S02]  /*adb0*/  IMAD.MOV R8, RZ, RZ, -R4 ;  /* 0x000000ffff087224 */ /* 0x000fe400078e0a04 */
[----:B------:R-:W4:Y:S01]  /*adc0*/  LDL.LU R4, [R1+0x1084] ;  /* 0x0010840001047983 */ /* 0x000f220000300800 */
[--C-:B------:R-:W-:Y:S02]  /*add0*/  @!P6 IMAD.IADD R37, R37, 0x1, -R61.reuse ;  /* 0x000000012525e824 */ /* 0x100fe400078e0a3d */
[----:B------:R-:W-:-:S03]  /*ade0*/  @!P1 IMAD.IADD R38, R38, 0x1, -R61 ;  /* 0x0000000126269824 */ /* 0x000fc600078e0a3d */
[C---:B------:R-:W-:Y:S02]  /*adf0*/  ISETP.GT.U32.AND P6, PT, R61.reuse, R37, PT ;  /* 0x000000253d00720c */ /* 0x040fe40003fc4070 */
[----:B------:R-:W-:-:S11]  /*ae00*/  ISETP.GT.U32.AND P1, PT, R61, R38, PT ;  /* 0x000000263d00720c */ /* 0x000fd60003f24070 */
[--C-:B------:R-:W-:Y:S01]  /*ae10*/  @!P6 IMAD.IADD R37, R37, 0x1, -R61.reuse ;  /* 0x000000012525e824 */ /* 0x100fe200078e0a3d */
[C---:B------:R-:W-:Y:S01]  /*ae20*/  ISETP.GT.U32.AND P6, PT, R61.reuse, R39, PT ;  /* 0x000000273d00720c */ /* 0x040fe20003fc4070 */
[----:B------:R-:W-:Y:S01]  /*ae30*/  @!P1 IMAD.IADD R38, R38, 0x1, -R61 ;  /* 0x0000000126269824 */ /* 0x000fe200078e0a3d */
[----:B------:R-:W-:-:S11]  /*ae40*/  ISETP.GT.U32.AND P1, PT, R61, R40, PT ;  /* 0x000000283d00720c */ /* 0x000fd60003f24070 */
        /* <DEDUP_REMOVED lines=8> */
[--C-:B------:R-:W-:Y:S01]  /*aed0*/  @!P6 IMAD.IADD R41, R41, 0x1, -R61.reuse ;  /* 0x000000012929e824 */ /* 0x100fe200078e0a3d */
[----:B------:R-:W-:Y:S01]  /*aee0*/  ISETP.GT.U32.AND P6, PT, R61, R43, PT ;  /* 0x0000002b3d00720c */ /* 0x000fe20003fc4070 */
[----:B------:R-:W-:-:S03]  /*aef0*/  @!P1 IMAD.IADD R42, R42, 0x1, -R61 ;  /* 0x000000012a2a9824 */ /* 0x000fc600078e0a3d */
[----:B------:R-:W-:-:S09]  /*af00*/  ISETP.GT.U32.AND P1, PT, R61, R41, PT ;  /* 0x000000293d00720c */ /* 0x000fd20003f24070 */
[----:B------:R-:W-:Y:S01]  /*af10*/  @!P6 IMAD.IADD R43, R43, 0x1, -R61 ;  /* 0x000000012b2be824 */ /* 0x000fe200078e0a3d */
[----:B------:R-:W-:-:S03]  /*af20*/  ISETP.GT.U32.AND P6, PT, R61, R42, PT ;  /* 0x0000002a3d00720c */ /* 0x000fc60003fc4070 */
[----:B------:R-:W-:Y:S01]  /*af30*/  @!P1 IMAD.IADD R41, R41, 0x1, -R61 ;  /* 0x0000000129299824 */ /* 0x000fe200078e0a3d */
[C---:B------:R-:W-:Y:S02]  /*af40*/  ISETP.GT.U32.AND P4, PT, R61.reuse, R43, PT ;  /* 0x0000002b3d00720c */ /* 0x040fe40003f84070 */
[----:B------:R-:W-:-:S07]  /*af50*/  ISETP.GT.U32.AND P1, PT, R61, R44, PT ;  /* 0x0000002c3d00720c */ /* 0x000fce0003f24070 */
[----:B------:R-:W-:Y:S01]  /*af60*/  @!P6 IMAD.IADD R42, R42, 0x1, -R61 ;  /* 0x000000012a2ae824 */ /* 0x000fe200078e0a3d */
[----:B------:R-:W-:-:S03]  /*af70*/  ISETP.GT.U32.AND P6, PT, R61, R45, PT ;  /* 0x0000002d3d00720c */ /* 0x000fc60003fc4070 */
[--C-:B------:R-:W-:Y:S01]  /*af80*/  @!P4 IMAD.IADD R43, R43, 0x1, -R61.reuse ;  /* 0x000000012b2bc824 */ /* 0x100fe200078e0a3d */
[C---:B------:R-:W-:Y:S01]  /*af90*/  ISETP.GT.U32.AND P4, PT, R61.reuse, R46, PT ;  /* 0x0000002e3d00720c */ /* 0x040fe20003f84070 */
[----:B------:R-:W-:Y:S01]  /*afa0*/  @!P1 IMAD.IADD R44, R44, 0x1, -R61 ;  /* 0x000000012c2c9824 */ /* 0x000fe200078e0a3d */
[----:B------:R-:W-:-:S07]  /*afb0*/  ISETP.GT.U32.AND P1, PT, R61, R47, PT ;  /* 0x0000002f3d00720c */ /* 0x000fce0003f24070 */
[----:B------:R-:W-:Y:S01]  /*afc0*/  @!P6 IMAD.IADD R45, R45, 0x1, -R61 ;  /* 0x000000012d2de824 */ /* 0x000fe200078e0a3d */
[----:B------:R-:W-:-:S03]  /*afd0*/  ISETP.GT.U32.AND P6, PT, R61, R44, PT ;  /* 0x0000002c3d00720c */ /* 0x000fc60003fc4070 */
[--C-:B------:R-:W-:Y:S01]  /*afe0*/  @!P4 IMAD.IADD R46, R46, 0x1, -R61.reuse ;  /* 0x000000012e2ec824 */ /* 0x100fe200078e0a3d */
[----:B------:R-:W-:Y:S01]  /*aff0*/  ISETP.GT.U32.AND P4, PT, R61, R45, PT ;  /* 0x0000002d3d00720c */ /* 0x000fe20003f84070 */
[----:B------:R-:W-:-:S03]  /*b000*/  @!P1 IMAD.IADD R47, R47, 0x1, -R61 ;  /* 0x000000012f2f9824 */ /* 0x000fc600078e0a3d */
[C---:B------:R-:W-:Y:S02]  /*b010*/  ISETP.GT.U32.AND P1, PT, R61.reuse, R46, PT ;  /* 0x0000002e3d00720c */ /* 0x040fe40003f24070 */
[----:B------:R-:W-:-:S03]  /*b020*/  ISETP.GT.U32.AND P3, PT, R61, R47, PT ;  /* 0x0000002f3d00720c */ /* 0x000fc60003f64070 */
[----:B------:R-:W-:Y:S01]  /*b030*/  @!P6 IMAD.IADD R44, R44, 0x1, -R61 ;  /* 0x000000012c2ce824 */ /* 0x000fe200078e0a3d */
[----:B------:R-:W-:-:S03]  /*b040*/  ISETP.GT.U32.AND P6, PT, R61, R48, PT ;  /* 0x000000303d00720c */ /* 0x000fc60003fc4070 */
[----:B------:R-:W-:Y:S01]  /*b050*/  @!P4 IMAD.IADD R45, R45, 0x1, -R61 ;  /* 0x000000012d2dc824 */ /* 0x000fe200078e0a3d */
[----:B------:R-:W-:-:S03]  /*b060*/  ISETP.GT.U32.AND P4, PT, R61, R49, PT ;  /* 0x000000313d00720c */ /* 0x000fc60003f84070 */
[--C-:B------:R-:W-:Y:S02]  /*b070*/  @!P1 IMAD.IADD R46, R46, 0x1, -R61.reuse ;  /* 0x000000012e2e9824 */ /* 0x100fe400078e0a3d */
[--C-:B------:R-:W-:Y:S01]  /*b080*/  @!P3 IMAD.IADD R47, R47, 0x1, -R61.reuse ;  /* 0x000000012f2fb824 */ /* 0x100fe200078e0a3d */
[C---:B------:R-:W-:Y:S02]  /*b090*/  ISETP.GT.U32.AND P3, PT, R61.reuse, R51, PT ;  /* 0x000000333d00720c */ /* 0x040fe40003f64070 */
[----:B------:R-:W-:Y:S01]  /*b0a0*/  ISETP.GT.U32.AND P1, PT, R61, R50, PT ;  /* 0x000000323d00720c */ /* 0x000fe20003f24070 */
[----:B------:R-:W-:-:S04]  /*b0b0*/  @!P6 IMAD.IADD R48, R48, 0x1, -R61 ;  /* 0x000000013030e824 */ /* 0x000fc800078e0a3d */
[----:B------:R-:W-:Y:S01]  /*b0c0*/  @!P4 IMAD.IADD R49, R49, 0x1, -R61 ;  /* 0x000000013131c824 */ /* 0x000fe200078e0a3d */
[----:B------:R-:W-:-:S05]  /*b0d0*/  ISETP.GT.U32.AND P4, PT, R61, R48, PT ;  /* 0x000000303d00720c */ /* 0x000fca0003f84070 */
[--C-:B------:R-:W-:Y:S02]  /*b0e0*/  @!P3 IMAD.IADD R51, R51, 0x1, -R61.reuse ;  /* 0x000000013333b824 */ /* 0x100fe400078e0a3d */
[----:B------:R-:W-:-:S03]  /*b0f0*/  @!P1 IMAD.IADD R50, R50, 0x1, -R61 ;  /* 0x0000000132329824 */ /* 0x000fc600078e0a3d */
[C---:B------:R-:W-:Y:S02]  /*b100*/  ISETP.GT.U32.AND P5, PT, R61.reuse, R51, PT ;  /* 0x000000333d00720c */ /* 0x040fe40003fa4070 */
[C---:B------:R-:W-:Y:S01]  /*b110*/  ISETP.GT.U32.AND P3, PT, R61.reuse, R50, PT ;  /* 0x000000323d00720c */ /* 0x040fe20003f64070 */
[----:B------:R-:W-:Y:S01]  /*b120*/  @!P4 IMAD.IADD R48, R48, 0x1, -R61 ;  /* 0x000000013030c824 */ /* 0x000fe200078e0a3d */
[C---:B------:R-:W-:Y:S02]  /*b130*/  ISETP.GT.U32.AND P6, PT, R61.reuse, R52, PT ;  /* 0x000000343d00720c */ /* 0x040fe40003fc4070 */
[C---:B------:R-:W-:Y:S02]  /*b140*/  ISETP.GT.U32.AND P4, PT, R61.reuse, R53, PT ;  /* 0x000000353d00720c */ /* 0x040fe40003f84070 */
[----:B-----5:R-:W-:Y:S01]  /*b150*/  IABS R7, R7 ;  /* 0x0000000700077213 */ /* 0x020fe20000000000 */
[----:B------:R-:W-:-:S04]  /*b160*/  IMAD R57, R61, R9, R58 ;  /* 0x000000093d397224 */ /* 0x000fc800078e023a */
[--C-:B------:R-:W-:Y:S01]  /*b170*/  @!P5 IMAD.IADD R51, R51, 0x1, -R61.reuse ;  /* 0x000000013333d824 */ /* 0x100fe200078e0a3d */
[C---:B------:R-:W-:Y:S01]  /*b180*/  ISETP.GT.U32.AND P5, PT, R61.reuse, R56, PT ;  /* 0x000000383d00720c */ /* 0x040fe20003fa4070 */
[--C-:B------:R-:W-:Y:S01]  /*b190*/  @!P3 IMAD.IADD R50, R50, 0x1, -R61.reuse ;  /* 0x000000013232b824 */ /* 0x100fe200078e0a3d */
[C---:B------:R-:W-:Y:S01]  /*b1a0*/  ISETP.GT.U32.AND P3, PT, R61.reuse, R55, PT ;  /* 0x000000373d00720c */ /* 0x040fe20003f64070 */
[----:B------:R-:W-:Y:S02]  /*b1b0*/  @!P6 IMAD.IADD R52, R52, 0x1, -R61 ;  /* 0x000000013434e824 */ /* 0x000fe400078e0a3d */
[----:B------:R-:W-:Y:S02]  /*b1c0*/  IMAD R58, R61, R8, R60 ;  /* 0x000000083d3a7224 */ /* 0x000fe400078e023c */
[----:B------:R-:W-:Y:S02]  /*b1d0*/  IMAD.MOV.U32 R60, RZ, RZ, R7 ;  /* 0x000000ffff3c7224 */ /* 0x000fe400078e0007 */
[--C-:B------:R-:W-:Y:S01]  /*b1e0*/  @!P4 IMAD.IADD R53, R53, 0x1, -R61.reuse ;  /* 0x000000013535c824 */ /* 0x100fe200078e0a3d */
[----:B------:R-:W-:Y:S01]  /*b1f0*/  ISETP.GE.AND P4, PT, R6, RZ, PT ;  /* 0x000000ff0600720c */ /* 0x000fe20003f86270 */
[----:B------:R-:W5:Y:S01]  /*b200*/  LDL.LU R8, [R1+0x1088] ;  /* 0x0010880001087983 */ /* 0x000f620000300800 */
[----:B------:R-:W-:Y:S01]  /*b210*/  ISETP.GT.U32.AND P6, PT, R61, R52, PT ;  /* 0x000000343d00720c */ /* 0x000fe20003fc4070 */
[----:B------:R-:W-:-:S02]  /*b220*/  @!P5 IMAD.IADD R56, R56, 0x1, -R61 ;  /* 0x000000013838d824 */ /* 0x000fc400078e0a3d */
[----:B------:R-:W-:-:S10]  /*b230*/  @!P3 IMAD.IADD R55, R55, 0x1, -R61 ;  /* 0x000000013737b824 */ /* 0x000fd400078e0a3d */
[----:B------:R-:W-:Y:S01]  /*b240*/  @!P6 IMAD.IADD R52, R52, 0x1, -R61 ;  /* 0x000000013434e824 */ /* 0x000fe200078e0a3d */
[----:B------:R-:W-:-:S13]  /*b250*/  ISETP.GT.U32.AND P6, PT, R61, R57, PT ;  /* 0x000000393d00720c */ /* 0x000fda0003fc4070 */
[----:B------:R-:W-:Y:S01]  /*b260*/  @!P6 IMAD.IADD R57, R57, 0x1, -R61 ;  /* 0x000000013939e824 */ /* 0x000fe200078e0a3d */
[----:B--2---:R-:W-:Y:S01]  /*b270*/  IABS R6, R2 ;  /* 0x0000000200067213 */ /* 0x004fe20000000000 */
[----:B------:R-:W-:-:S04]  /*b280*/  IMAD.HI.U32 R2, R59, R60, RZ ;  /* 0x0000003c3b027227 */ /* 0x000fc800078e00ff */
[----:B------:R-:W-:Y:S02]  /*b290*/  IMAD.MOV.U32 R7, RZ, RZ, R6 ;  /* 0x000000ffff077224 */ /* 0x000fe400078e0006 */
[----:B------:R-:W-:Y:S01]  /*b2a0*/  IMAD.MOV R2, RZ, RZ, -R2 ;  /* 0x000000ffff027224 */ /* 0x000fe200078e0a02 */
[----:B---3--:R-:W-:Y:S02]  /*b2b0*/  ISETP.GE.AND P3, PT, R5, RZ, PT ;  /* 0x000000ff0500720c */ /* 0x008fe40003f66270 */
[----:B------:R-:W2:Y:S01]  /*b2c0*/  LDL.LU R5, [R1+0x108c] ;  /* 0x00108c0001057983 */ /* 0x000ea20000300800 */
[----:B----4-:R-:W-:Y:S01]  /*b2d0*/  ISETP.GE.AND P5, PT, R3, RZ, PT ;  /* 0x000000ff0300720c */ /* 0x010fe20003fa6270 */
[----:B------:R-:W-:-:S04]  /*b2e0*/  IMAD.HI.U32 R3, R59, R7, RZ ;  /* 0x000000073b037227 */ /* 0x000fc800078e00ff */
[----:B------:R-:W-:Y:S02]  /*b2f0*/  IMAD R59, R61, R2, R60 ;  /* 0x000000023d3b7224 */ /* 0x000fe400078e023c */
[----:B------:R-:W3:Y:S01]  /*b300*/  LDL.LU R2, [R1+0x6c] ;  /* 0x00006c0001027983 */ /* 0x000ee20000300800 */
[----:B------:R-:W-:-:S03]  /*b310*/  ISETP.GE.AND P6, PT, R4, RZ, PT ;  /* 0x000000ff0400720c */ /* 0x000fc60003fc6270 */
[----:B------:R-:W4:Y:S04]  /*b320*/  LDL.LU R4, [R1+0x1090] ;  /* 0x0010900001047983 */ /* 0x000f280000300800 */
[----:B------:R-:W2:Y:S01]  /*b330*/  LDL.LU R6, [R1+0x68] ;  /* 0x0000680001067983 */ /* 0x000ea20000300800 */
[----:B------:R-:W-:-:S03]  /*b340*/  IMAD.MOV R60, RZ, RZ, -R3 ;  /* 0x000000ffff3c7224 */ /* 0x000fc600078e0a03 */
[----:B------:R-:W2:Y:S01]  /*b350*/  LDL.LU R3, [R1+0x1094] ;  /* 0x0010940001037983 */ /* 0x000ea20000300800 */
[----:B---3--:R-:W-:-:S05]  /*b360*/  @!P0 IMAD.MOV R2, RZ, RZ, -R2 ;  /* 0x000000ffff028224 */ /* 0x008fca00078e0a02 */
[----:B------:R0:W-:Y:S04]  /*b370*/  STL [R1+0xa8], R2 ;  /* 0x0000a80201007387 */ /* 0x0001e80000100800 */
[----:B0-----:R-:W3:Y:S04]  /*b380*/  LDL.LU R2, [R1+0x1098] ;  /* 0x0010980001027983 */ /* 0x001ee80000300800 */
[----:B------:R-:W3:Y:S01]  /*b390*/  LDL.LU R9, [R1+0x64] ;  /* 0x0000640001097983 */ /* 0x000ee20000300800 */
[----:B--2---:R-:W-:-:S05]  /*b3a0*/  @!P2 IMAD.MOV R6, RZ, RZ, -R6 ;  /* 0x000000ffff06a224 */ /* 0x004fca00078e0a06 */
[----:B------:R0:W-:Y:S04]  /*b3b0*/  STL [R1+0xa4], R6 ;  /* 0x0000a40601007387 */ /* 0x0001e80000100800 */
[----:B0-----:R-:W2:Y:S04]  /*b3c0*/  LDL.LU R6, [R1+0x60] ;  /* 0x0000600001067983 */ /* 0x001ea80000300800 */
[----:B------:R-:W4:Y:S01]  /*b3d0*/  LDL.LU R10, [R1+0x5c] ;  /* 0x00005c00010a7983 */ /* 0x000f220000300800 */
[----:B------:R-:W-:Y:S01]  /*b3e0*/  ISETP.GT.U32.AND P1, PT, R61, R49, PT ;  /* 0x000000313d00720c */ /* 0x000fe20003f24070 */
[----:B---3--:R-:W-:-:S05]  /*b3f0*/  @!P4 IMAD.MOV R9, RZ, RZ, -R9 ;  /* 0x000000ffff09c224 */ /* 0x008fca00078e0a09 */
[----:B------:R0:W-:Y:S04]  /*b400*/  STL [R1+0xa0], R9 ;  /* 0x0000a00901007387 */ /* 0x0001e80000100800 */
[----:B0-----:R-:W3:Y:S01]  /*b410*/  LDL.LU R9, [R1+0x58] ;  /* 0x0000580001097983 */ /* 0x001ee20000300800 */
[----:B--2---:R-:W-:-:S05]  /*b420*/  @!P3 IMAD.MOV R6, RZ, RZ, -R6 ;  /* 0x000000ffff06b224 */ /* 0x004fca00078e0a06 */
[----:B------:R0:W-:Y:S04]  /*b430*/  STL [R1+0x9c], R6 ;  /* 0x00009c0601007387 */ /* 0x0001e80000100800 */
[----:B0-----:R-:W2:Y:S01]  /*b440*/  LDL.LU R6, [R1+0x109c] ;  /* 0x00109c0001067983 */ /* 0x001ea20000300800 */
[----:B------:R-:W-:Y:S01]  /*b450*/  @!P1 IMAD.IADD R49, R49, 0x1, -R61 ;  /* 0x0000000131319824 */ /* 0x000fe200078e0a3d */
[C---:B------:R-:W-:Y:S01]  /*b460*/  ISETP.GT.U32.AND P1, PT, R61.reuse, R54, PT ;  /* 0x000000363d00720c */ /* 0x040fe20003f24070 */
[C---:B------:R-:W-:Y:S02]  /*b470*/  IMAD R60, R61.reuse, R60, R7 ;  /* 0x0000003c3d3c7224 */ /* 0x040fe400078e0207 */
[----:B------:R-:W0:Y:S10]  /*b480*/  S2R R7, SR_TID.X ;  /* 0x0000000000077919 */ /* 0x000e340000002100 */
[----:B------:R-:W-:Y:S01]  /*b490*/  @!P1 IMAD.IADD R54, R54, 0x1, -R61 ;  /* 0x0000000136369824 */ /* 0x000fe200078e0a3d */
[----:B------:R-:W-:-:S02]  /*b4a0*/  ISETP.GT.U32.AND P1, PT, R61, R58, PT ;  /* 0x0000003a3d00720c */ /* 0x000fc40003f24070 */
[C---:B------:R-:W-:Y:S01]  /*b4b0*/  ISETP.GT.U32.AND P2, PT, R61.reuse, R55, PT ;  /* 0x000000373d00720c */ /* 0x040fe20003f44070 */
[----:B----4-:R-:W-:Y:S01]  /*b4c0*/  @!P5 IMAD.MOV R10, RZ, RZ, -R10 ;  /* 0x000000ffff0ad224 */ /* 0x010fe200078e0a0a */
[----:B------:R-:W-:-:S09]  /*b4d0*/  ISETP.GT.U32.AND P4, PT, R61, R57, PT ;  /* 0x000000393d00720c */ /* 0x000fd20003f84070 */
[----:B------:R-:W-:-:S05]  /*b4e0*/  @!P1 IMAD.IADD R58, R58, 0x1, -R61 ;  /* 0x000000013a3a9824 */ /* 0x000fca00078e0a3d */
[C---:B------:R-:W-:Y:S02]  /*b4f0*/  ISETP.GT.U32.AND P5, PT, R61.reuse, R58, PT ;  /* 0x0000003a3d00720c */ /* 0x040fe40003fa4070 */
[----:B------:R-:W-:Y:S01]  /*b500*/  ISETP.GT.U32.AND P3, PT, R61, R56, PT ;  /* 0x000000383d00720c */ /* 0x000fe20003f64070 */
[--C-:B------:R-:W-:Y:S01]  /*b510*/  @!P2 IMAD.IADD R55, R55, 0x1, -R61.reuse ;  /* 0x000000013737a824 */ /* 0x100fe200078e0a3d */
[C---:B------:R-:W-:Y:S02]  /*b520*/  ISETP.GT.U32.AND P1, PT, R61.reuse, R54, PT ;  /* 0x000000363d00720c */ /* 0x040fe40003f24070 */
[----:B------:R-:W-:Y:S01]  /*b530*/  ISETP.GT.U32.AND P2, PT, R61, R60, PT ;  /* 0x0000003c3d00720c */ /* 0x000fe20003f44070 */
[----:B------:R-:W-:Y:S01]  /*b540*/  @!P4 IMAD.IADD R57, R57, 0x1, -R61 ;  /* 0x000000013939c824 */ /* 0x000fe200078e0a3d */
[----:B------:R-:W-:-:S05]  /*b550*/  ISETP.GE.AND P4, PT, R3, RZ, PT ;  /* 0x000000ff0300720c */ /* 0x000fca0003f86270 */
[--C-:B------:R-:W-:Y:S01]  /*b560*/  @!P5 IMAD.IADD R58, R58, 0x1, -R61.reuse ;  /* 0x000000013a3ad824 */ /* 0x100fe200078e0a3d */
[----:B------:R-:W-:Y:S02]  /*b570*/  ISETP.GE.AND P5, PT, R2, RZ, PT ;  /* 0x000000ff0200720c */ /* 0x000fe40003fa6270 */
[----:B0-----:R-:W-:Y:S01]  /*b580*/  LOP3.LUT R2, R7, 0x3, RZ, 0xc0, !PT ;  /* 0x0000000307027812 */ /* 0x001fe200078ec0ff */
[----:B------:R-:W-:Y:S01]  /*b590*/  @!P3 IMAD.IADD R56, R56, 0x1, -R61 ;  /* 0x000000013838b824 */ /* 0x000fe200078e0a3d */
[----:B------:R-:W-:Y:S02]  /*b5a0*/  SHF.R.S32.HI R3, RZ, 0x2, R7 ;  /* 0x00000002ff037819 */ /* 0x000fe40000011407 */
[----:B------:R-:W-:Y:S01]  /*b5b0*/  ISETP.GE.AND P3, PT, R4, RZ, PT ;  /* 0x000000ff0400720c */ /* 0x000fe20003f66270 */
[----:B------:R-:W-:Y:S01]  /*b5c0*/  IMAD.SHL.U32 R4, R2, 0x20, RZ ;  /* 0x0000002002047824 */ /* 0x000fe200078e00ff */
[----:B------:R-:W-:Y:S01]  /*b5d0*/  STL [R1+0x98], R10 ;  /* 0x0000980a01007387 */ /* 0x000fe20000100800 */
[--C-:B------:R-:W-:Y:S01]  /*b5e0*/  @!P1 IMAD.IADD R54, R54, 0x1, -R61.reuse ;  /* 0x0000000136369824 */ /* 0x100fe200078e0a3d */
[----:B------:R-:W-:Y:S01]  /*b5f0*/  SGXT R3, R3, 0x1 ;  /* 0x000000010303781a */ /* 0x000fe20000000200 */
[----:B------:R-:W-:Y:S01]  /*b600*/  @!P2 IMAD.IADD R60, R60, 0x1, -R61 ;  /* 0x000000013c3ca824 */ /* 0x000fe200078e0a3d */
[----:B------:R-:W-:Y:S01]  /*b610*/  ISETP.GE.AND P1, PT, R5, RZ, PT ;  /* 0x000000ff0500720c */ /* 0x000fe20003f26270 */
[----:B---3--:R-:W-:Y:S01]  /*b620*/  @!P6 IMAD.MOV R9, RZ, RZ, -R9 ;  /* 0x000000ffff09e224 */ /* 0x008fe200078e0a09 */
[----:B-----5:R-:W-:-:S04]  /*b630*/  ISETP.GE.AND P6, PT, R8, RZ, PT ;  /* 0x000000ff0800720c */ /* 0x020fc80003fc6270 */
[----:B------:R0:W-:Y:S04]  /*b640*/  STL [R1+0x94], R9 ;  /* 0x0000940901007387 */ /* 0x0001e80000100800 */
[----:B------:R-:W3:Y:S05]  /*b650*/  LDL R5, [R1+0x103c] ;  /* 0x00103c0001057983 */ /* 0x000eea0000100800 */
[----:B------:R-:W-:Y:S01]  /*b660*/  @!P6 IMAD.MOV R0, RZ, RZ, -R0 ;  /* 0x000000ffff00e224 */ /* 0x000fe200078e0a00 */
[----:B0-----:R-:W4:Y:S01]  /*b670*/  LDL R9, [R1+0x2484] ;  /* 0x0024840001097983 */ /* 0x001f220000100800 */
[----:B--2---:R-:W-:Y:S01]  /*b680*/  ISETP.GE.AND P2, PT, R6, RZ, PT ;  /* 0x000000ff0600720c */ /* 0x004fe20003f46270 */
[----:B------:R-:W-:-:S02]  /*b690*/  IMAD.SHL.U32 R6, R7, 0x2, RZ ;  /* 0x0000000207067824 */ /* 0x000fc400078e00ff */
[----:B------:R0:W-:Y:S02]  /*b6a0*/  STL [R1+0x8c], R0 ;  /* 0x00008c0001007387 */ /* 0x0001e40000100800 */
[----:B0-----:R-:W-:Y:S02]  /*b6b0*/  LOP3.LUT R0, R4, 0x90, R3, 0xf8, !PT ;  /* 0x0000009004007812 */ /* 0x001fe400078ef803 */
[----:B------:R-:W2:Y:S02]  /*b6c0*/  LDL R3, [R1+0x2158] ;  /* 0x0021580001037983 */ /* 0x000ea40000100800 */
[----:B------:R-:W-:Y:S02]  /*b6d0*/  LOP3.LUT R6, R0, 0x10, R6, 0x78, !PT ;  /* 0x0000001000067812 */ /* 0x000fe400078e7806 */
[----:B------:R-:W5:Y:S01]  /*b6e0*/  LDL.LU R0, [R1+0x10a0] ;  /* 0x0010a00001007983 */ /* 0x000f620000300800 */
[----:B------:R-:W-:-:S13]  /*b6f0*/  ISETP.GT.U32.AND P0, PT, R61, R53, PT ;  /* 0x000000353d00720c */ /* 0x000fda0003f04070 */
[----:B------:R-:W-:Y:S01]  /*b700*/  @!P0 IMAD.IADD R53, R53, 0x1, -R61 ;  /* 0x0000000135358824 */ /* 0x000fe200078e0a3d */
[----:B------:R-:W-:-:S13]  /*b710*/  ISETP.GT.U32.AND P0, PT, R61, R59, PT ;  /* 0x0000003b3d00720c */ /* 0x000fda0003f04070 */
[----:B------:R-:W-:-:S05]  /*b720*/  @!P0 IMAD.IADD R59, R59, 0x1, -R61 ;  /* 0x000000013b3b8824 */ /* 0x000fca00078e0a3d */
[----:B------:R-:W-:-:S13]  /*b730*/  ISETP.GT.U32.AND P0, PT, R61, R59, PT ;  /* 0x0000003b3d00720c */ /* 0x000fda0003f04070 */
[----:B------:R-:W-:Y:S02]  /*b740*/  @!P0 IMAD.IADD R59, R59, 0x1, -R61 ;  /* 0x000000013b3b8824 */ /* 0x000fe400078e0a3d */
[----:B------:R-:W-:Y:S02]  /*b750*/  IMAD.SHL.U32 R10, R2, 0x400, RZ ;  /* 0x00000400020a7824 */ /* 0x000fe400078e00ff */
[----:B------:R-:W-:Y:S01]  /*b760*/  IMAD.SHL.U32 R7, R7, 0x10, RZ ;  /* 0x0000001007077824 */ /* 0x000fe200078e00ff */
[----:B------:R-:W2:Y:S04]  /*b770*/  LDL R2, [R1+0x215c] ;  /* 0x00215c0001027983 */ /* 0x000ea80000100800 */
[----:B------:R-:W-:Y:S02]  /*b780*/  LOP3.LUT R8, R7, 0x100, RZ, 0xc0, !PT ;  /* 0x0000010007087812 */ /* 0x000fe400078ec0ff */
[----:B------:R-:W2:Y:S01]  /*b790*/  LDL R7, [R1+0x2160] ;  /* 0x0021600001077983 */ /* 0x000ea20000100800 */
[----:B-----5:R-:W-:-:S02]  /*b7a0*/  ISETP.GE.AND P0, PT, R0, RZ, PT ;  /* 0x000000ff0000720c */ /* 0x020fc40003f06270 */
[----:B------:R-:W0:Y:S02]  /*b7b0*/  S2R R0, SR_TID.X ;  /* 0x0000000000007919 */ /* 0x000e240000002100 */
[----:B0-----:R-:W-:-:S04]  /*b7c0*/  SHF.R.U32.HI R0, RZ, 0x2, R0 ;  /* 0x00000002ff007819 */ /* 0x001fc80000011600 */
[----:B------:R-:W-:-:S04]  /*b7d0*/  SGXT.U32 R0, R0, 0x3 ;  /* 0x000000030000781a */ /* 0x000fc80000000000 */
[----:B------:R-:W-:Y:S02]  /*b7e0*/  LOP3.LUT R0, R4, R10, R0, 0xfe, !PT ;  /* 0x0000000a04007212 */ /* 0x000fe400078efe00 */
[----:B------:R-:W5:Y:S04]  /*b7f0*/  LDL R4, [R1+0x2164] ;  /* 0x0021640001047983 */ /* 0x000f680000100800 */
[----:B------:R0:W-:Y:S02]  /*b800*/  STL [R1+0x29dc], R0 ;  /* 0x0029dc0001007387 */ /* 0x0001e40000100800 */
[----:B0-----:R-:W-:Y:S02]  /*b810*/  IADD3 R0, PT, PT, R6, UR5, R8 ;  /* 0x0000000506007c10 */ /* 0x001fe4000fffe008 */
[----:B------:R-:W2:Y:S04]  /*b820*/  LDL.LU R8, [R1+0x54] ;  /* 0x0000540001087983 */ /* 0x000ea80000300800 */
[----:B------:R0:W-:Y:S04]  /*b830*/  STL [R1+0x1038], R0 ;  /* 0x0010380001007387 */ /* 0x0001e80000100800 */
[----:B------:R-:W4:Y:S04]  /*b840*/  LDL R6, [R1+0x2168] ;  /* 0x0021680001067983 */ /* 0x000f280000100800 */
[----:B0-----:R-:W4:Y:S04]  /*b850*/  LDL.LU R0, [R1+0x50] ;  /* 0x0000500001007983 */ /* 0x001f280000300800 */
[----:B------:R-:W4:Y:S01]  /*b860*/  LDL R10, [R1+0x216c] ;  /* 0x00216c00010a7983 */ /* 0x000f220000100800 */
[----:B--2---:R-:W-:Y:S01]  /*b870*/  @!P1 IMAD.MOV R8, RZ, RZ, -R8 ;  /* 0x000000ffff089224 */ /* 0x004fe200078e0a08 */
[----:B---3--:R-:W-:-:S02]  /*b880*/  ISETP.NE.AND P1, PT, R5, RZ, PT ;  /* 0x000000ff0500720c */ /* 0x008fc40003f25270 */
[----:B------:R-:W2:Y:S04]  /*b890*/  LDL R5, [R1+0x23b0] ;  /* 0x0023b00001057983 */ /* 0x000ea80000100800 */
[----:B------:R0:W-:Y:S04]  /*b8a0*/  STL [R1+0x88], R8 ;  /* 0x0000880801007387 */ /* 0x0001e80000100800 */
[----:B0-----:R-:W3:Y:S01]  /*b8b0*/  LDL.LU R8, [R1+0x4c] ;  /* 0x00004c0001087983 */ /* 0x001ee20000300800 */
[----:B----4-:R-:W-:Y:S01]  /*b8c0*/  @!P3 IMAD.MOV R0, RZ, RZ, -R0 ;  /* 0x000000ffff00b224 */ /* 0x010fe200078e0a00 */
[----:B------:R-:W-:-:S02]  /*b8d0*/  ISETP.GE.AND P3, PT, R9, RZ, PT ;  /* 0x000000ff0900720c */ /* 0x000fc40003f66270 */
[----:B------:R-:W4:Y:S04]  /*b8e0*/  LDL R9, [R1+0x23b4] ;  /* 0x0023b40001097983 */ /* 0x000f280000100800 */
[----:B------:R0:W-:Y:S04]  /*b8f0*/  STL [R1+0x84], R0 ;  /* 0x0000840001007387 */ /* 0x0001e80000100800 */
[----:B0-----:R-:W2:Y:S01]  /*b900*/  LDL.LU R0, [R1+0x2c] ;  /* 0x00002c0001007983 */ /* 0x001ea20000300800 */
[----:B---3--:R-:W-:Y:S01]  /*b910*/  @!P4 IMAD.MOV R8, RZ, RZ, -R8 ;  /* 0x000000ffff08c224 */ /* 0x008fe200078e0a08 */
[----:B------:R-:W-:-:S02]  /*b920*/  ISETP.GE.AND P4, PT, R3, RZ, PT ;  /* 0x000000ff0300720c */ /* 0x000fc40003f86270 */
[----:B------:R-:W3:Y:S04]  /*b930*/  LDL R3, [R1+0x23b8] ;  /* 0x0023b80001037983 */ /* 0x000ee80000100800 */
[----:B------:R0:W-:Y:S04]  /*b940*/  STL [R1+0x80], R8 ;  /* 0x0000800801007387 */ /* 0x0001e80000100800 */
[----:B0-----:R-:W3:Y:S01]  /*b950*/  LDL.LU R8, [R1+0x28] ;  /* 0x0000280001087983 */ /* 0x001ee20000300800 */
[----:B--2---:R-:W-:Y:S01]  /*b960*/  @!P5 IMAD.MOV R0, RZ, RZ, -R0 ;  /* 0x000000ffff00d224 */ /* 0x004fe200078e0a00 */
[----:B------:R-:W-:-:S02]  /*b970*/  ISETP.GE.AND P5, PT, R2, RZ, PT ;  /* 0x000000ff0200720c */ /* 0x000fc40003fa6270 */
[----:B------:R-:W2:Y:S04]  /*b980*/  LDL R2, [R1+0x23bc] ;  /* 0x0023bc0001027983 */ /* 0x000ea80000100800 */
        /* <DEDUP_REMOVED lines=8> */
[----:B-----5:R-:W-:-:S02]  /*ba10*/  ISETP.GE.AND P0, PT, R4, RZ, PT ;  /* 0x000000ff0400720c */ /* 0x020fc40003f06270 */
[----:B------:R-:W2:Y:S04]  /*ba20*/  LDL R4, [R1+0x23c4] ;  /* 0x0023c40001047983 */ /* 0x000ea80000100800 */
[----:B------:R0:W-:Y:S04]  /*ba30*/  STL [R1+0x70], R0 ;  /* 0x0000700001007387 */ /* 0x0001e80000100800 */
[----:B0-----:R-:W5:Y:S01]  /*ba40*/  LDL.LU R0, [R1+0x24] ;  /* 0x0000240001007983 */ /* 0x001f620000300800 */
[----:B---3--:R-:W-:Y:S01]  /*ba50*/  @!P3 IMAD.MOV R8, RZ, RZ, -R8 ;  /* 0x000000ffff08b224 */ /* 0x008fe200078e0a08 */
[----:B------:R-:W-:-:S02]  /*ba60*/  ISETP.GE.AND P3, PT, R6, RZ, PT ;  /* 0x000000ff0600720c */ /* 0x000fc40003f66270 */
[----:B------:R-:W3:Y:S04]  /*ba70*/  LDL R6, [R1+0x23c8] ;  /* 0x0023c80001067983 */ /* 0x000ee80000100800 */
[----:B------:R0:W-:Y:S04]  /*ba80*/  STL [R1+0x6c], R8 ;  /* 0x00006c0801007387 */ /* 0x0001e80000100800 */
[----:B0-----:R-:W2:Y:S01]  /*ba90*/  LDL.LU R8, [R1+0x20] ;  /* 0x0000200001087983 */ /* 0x001ea20000300800 */
[----:B-----5:R-:W-:Y:S01]  /*baa0*/  @!P4 IMAD.MOV R0, RZ, RZ, -R0 ;  /* 0x000000ffff00c224 */ /* 0x020fe200078e0a00 */
[----:B------:R-:W-:-:S02]  /*bab0*/  ISETP.GE.AND P4, PT, R10, RZ, PT ;  /* 0x000000ff0a00720c */ /* 0x000fc40003f86270 */
[----:B------:R-:W5:Y:S04]  /*bac0*/  LDL R10, [R1+0x23cc] ;  /* 0x0023cc00010a7983 */ /* 0x000f680000100800 */
        /* <DEDUP_REMOVED lines=8> */
[----:B----4-:R-:W-:-:S02]  /*bb50*/  ISETP.GE.AND P2, PT, R9, RZ, PT ;  /* 0x000000ff0900720c */ /* 0x010fc40003f46270 */
[----:B------:R-:W3:Y:S04]  /*bb60*/  LDL R9, [R1+0x23d4] ;  /* 0x0023d40001097983 */ /* 0x000ee80000100800 */
[----:B------:R0:W-:Y:S04]  /*bb70*/  STL [R1+0x60], R0 ;  /* 0x0000600001007387 */ /* 0x0001e80000100800 */
[----:B0-----:R-:W4:Y:S01]  /*bb80*/  LDL.LU R0, [R1+0x14] ;  /* 0x0000140001007983 */ /* 0x001f220000300800 */
[----:B--2---:R-:W-:Y:S01]  /*bb90*/  @!P0 IMAD.MOV R8, RZ, RZ, -R8 ;  /* 0x000000ffff088224 */ /* 0x004fe200078e0a08 */
[----:B------:R-:W-:-:S02]  /*bba0*/  ISETP.GE.AND P0, PT, R3, RZ, PT ;  /* 0x000000ff0300720c */ /* 0x000fc40003f06270 */
[----:B------:R-:W2:Y:S04]  /*bbb0*/  LDL R3, [R1+0x23e0] ;  /* 0x0023e00001037983 */ /* 0x000ea80000100800 */
[----:B------:R0:W-:Y:S04]  /*bbc0*/  STL [R1+0x5c], R8 ;  /* 0x00005c0801007387 */ /* 0x0001e80000100800 */
[----:B0-----:R-:W2:Y:S01]  /*bbd0*/  LDL.LU R8, [R1+0x10] ;  /* 0x0000100001087983 */ /* 0x001ea20000300800 */
[----:B----4-:R-:W-:Y:S01]  /*bbe0*/  @!P3 IMAD.MOV R0, RZ, RZ, -R0 ;  /* 0x000000ffff00b224 */ /* 0x010fe200078e0a00 */
[----:B------:R-:W-:-:S02]  /*bbf0*/  ISETP.GE.AND P3, PT, R2, RZ, PT ;  /* 0x000000ff0200720c */ /* 0x000fc40003f66270 */
[----:B------:R-:W4:Y:S04]  /*bc00*/  LDL R2, [R1+0x23e4] ;  /* 0x0023e40001027983 */ /* 0x000f280000100800 */
[----:B------:R0:W-:Y:S04]  /*bc10*/  STL [R1+0x58], R0 ;  /* 0x0000580001007387 */ /* 0x0001e80000100800 */
[----:B0-----:R-:W3:Y:S01]  /*bc20*/  LDL.LU R0, [R1+0xc] ;  /* 0x00000c0001007983 */ /* 0x001ee20000300800 */
[----:B--2---:R-:W-:-:S05]  /*bc30*/  @!P4 IMAD.MOV R8, RZ, RZ, -R8 ;  /* 0x000000ffff08c224 */ /* 0x004fca00078e0a08 */
[----:B------:R0:W-:Y:S04]  /*bc40*/  STL [R1+0x54], R8 ;  /* 0x0000540801007387 */ /* 0x0001e80000100800 */
[----:B0-----:R-:W2:Y:S01]  /*bc50*/  LDL.LU R8, [R1+0x8] ;  /* 0x0000080001087983 */ /* 0x001ea20000300800 */
[----:B---3--:R-:W-:Y:S01]  /*bc60*/  @!P5 IMAD.MOV R0, RZ, RZ, -R0 ;  /* 0x000000ffff00d224 */ /* 0x008fe200078e0a00 */
[----:B------:R-:W-:Y:S02]  /*bc70*/  ISETP.GE.AND P4, PT, R7, RZ, PT ;  /* 0x000000ff0700720c */ /* 0x000fe40003f86270 */
[----:B------:R-:W3:Y:S04]  /*bc80*/  LDL R7, [R1+0x23f0] ;  /* 0x0023f00001077983 */ /* 0x000ee80000100800 */
[----:B------:R0:W-:Y:S04]  /*bc90*/  STL [R1+0x50], R0 ;  /* 0x0000500001007387 */ /* 0x0001e80000100800 */
[----:B0-----:R-:W3:Y:S01]  /*bca0*/  LDL.LU R0, [R1+0x4] ;  /* 0x0000040001007983 */ /* 0x001ee20000300800 */
[----:B------:R-:W-:-:S03]  /*bcb0*/  ISETP.GE.AND P5, PT, R4, RZ, PT ;  /* 0x000000ff0400720c */ /* 0x000fc60003fa6270 */
[----:B------:R-:W4:Y:S01]  /*bcc0*/  LDL R4, [R1+0x23f4] ;  /* 0x0023f40001047983 */ /* 0x000f220000100800 */
[----:B--2---:R-:W-:-:S05]  /*bcd0*/  @!P2 IMAD.MOV R8, RZ, RZ, -R8 ;  /* 0x000000ffff08a224 */ /* 0x004fca00078e0a08 */
[----:B------:R0:W-:Y:S01]  /*bce0*/  STL [R1+0x4c], R8 ;  /* 0x00004c0801007387 */ /* 0x0001e20000100800 */
[----:B------:R-:W-:-:S03]  /*bcf0*/  ISETP.GE.AND P2, PT, R6, RZ, PT ;  /* 0x000000ff0600720c */ /* 0x000fc60003f46270 */
[----:B0-----:R-:W2:Y:S04]  /*bd00*/  LDL.LU R8, [R1+0x44] ;  /* 0x0000440001087983 */ /* 0x001ea80000300800 */
[----:B------:R-:W4:Y:S01]  /*bd10*/  LDL R6, [R1+0x23f8] ;  /* 0x0023f80001067983 */ /* 0x000f220000100800 */
[----:B---3--:R-:W-:Y:S01]  /*bd20*/  @!P0 IMAD.MOV R0, RZ, RZ, -R0 ;  /* 0x000000ffff008224 */ /* 0x008fe200078e0a00 */
[----:B-----5:R-:W-:Y:S02]  /*bd30*/  ISETP.GE.AND P0, PT, R10, RZ, PT ;  /* 0x000000ff0a00720c */ /* 0x020fe40003f06270 */
[----:B------:R-:W3:Y:S04]  /*bd40*/  LDL.LU R10, [R1+0x40] ;  /* 0x00004000010a7983 */ /* 0x000ee80000300800 */
[----:B------:R0:W-:Y:S04]  /*bd50*/  STL [R1+0x48], R0 ;  /* 0x0000480001007387 */ /* 0x0001e80000100800 */
[----:B0-----:R-:W5:Y:S01]  /*bd60*/  LDL R0, [R1+0x23fc] ;  /* 0x0023fc0001007983 */ /* 0x001f620000100800 */
[----:B--2---:R-:W-:-:S05]  /*bd70*/  @!P3 IMAD.MOV R8, RZ, RZ, -R8 ;  /* 0x000000ffff08b224 */ /* 0x004fca00078e0a08 */
[----:B------:R0:W-:Y:S01]  /*bd80*/  STL [R1+0x44], R8 ;  /* 0x0000440801007387 */ /* 0x0001e20000100800 */
[----:B---3--:R-:W-:-:S03]  /*bd90*/  @!P4 IMAD.MOV R10, RZ, RZ, -R10 ;  /* 0x000000ffff0ac224 */ /* 0x008fc600078e0a0a */
[----:B0-----:R-:W2:Y:S01]  /*bda0*/  LDL.LU R8, [R1+0xdc] ;  /* 0x0000dc0001087983 */ /* 0x001ea20000300800 */
[----:B------:R-:W-:-:S03]  /*bdb0*/  ISETP.GE.AND P3, PT, R5, RZ, PT ;  /* 0x000000ff0500720c */ /* 0x000fc60003f66270 */
[----:B------:R-:W3:Y:S04]  /*bdc0*/  LDL R5, [R1+0x2400] ;  /* 0x0024000001057983 */ /* 0x000ee80000100800 */
[----:B------:R0:W-:Y:S04]  /*bdd0*/  STL [R1+0x40], R10 ;  /* 0x0000400a01007387 */ /* 0x0001e80000100800 */
[----:B0-----:R-:W3:Y:S01]  /*bde0*/  LDL.LU R10, [R1+0xd4] ;  /* 0x0000d400010a7983 */ /* 0x001ee20000300800 */
[----:B------:R-:W-:Y:S02]  /*bdf0*/  ISETP.GT.U32.AND P6, PT, R61, R60, PT ;  /* 0x0000003c3d00720c */ /* 0x000fe40003fc4070 */
[----:B------:R-:W-:-:S02]  /*be00*/  ISETP.GE.AND P4, PT, R9, RZ, PT ;  /* 0x000000ff0900720c */ /* 0x000fc40003f86270 */
[----:B------:R-:W5:Y:S09]  /*be10*/  LDL R9, [R1+0x2404] ;  /* 0x0024040001097983 */ /* 0x000f720000100800 */
[----:B------:R-:W-:Y:S02]  /*be20*/  @!P6 IMAD.IADD R60, R60, 0x1, -R61 ;  /* 0x000000013c3ce824 */ /* 0x000fe400078e0a3d */
[----:B--2---:R-:W-:-:S05]  /*be30*/  @!P5 IMAD.MOV R8, RZ, RZ, -R8 ;  /* 0x000000ffff08d224 */ /* 0x004fca00078e0a08 */
[----:B------:R0:W-:Y:S01]  /*be40*/  STL [R1+0x3c], R8 ;  /* 0x00003c0801007387 */ /* 0x0001e20000100800 */
[----:B------:R-:W-:-:S03]  /*be50*/  ISETP.GE.AND P5, PT, R3, RZ, PT ;  /* 0x000000ff0300720c */ /* 0x000fc60003fa6270 */
[----:B0-----:R-:W2:Y:S01]  /*be60*/  LDL.LU R8, [R1+0xd8] ;  /* 0x0000d80001087983 */ /* 0x001ea20000300800 */
[----:B---3--:R-:W-:Y:S01]  /*be70*/  @!P2 IMAD.MOV R10, RZ, RZ, -R10 ;  /* 0x000000ffff0aa224 */ /* 0x008fe200078e0a0a */
[----:B----4-:R-:W-:Y:S02]  /*be80*/  ISETP.GE.AND P2, PT, R2, RZ, PT ;  /* 0x000000ff0200720c */ /* 0x010fe40003f46270 */
[----:B------:R-:W3:Y:S04]  /*be90*/  LDL R3, [R1+0x2408] ;  /* 0x0024080001037983 */ /* 0x000ee80000100800 */
[----:B------:R-:W4:Y:S04]  /*bea0*/  LDL R2, [R1+0x240c] ;  /* 0x00240c0001027983 */ /* 0x000f280000100800 */
[----:B------:R-:W3:Y:S04]  /*beb0*/  LDL.LU R61, [R1+0xc4] ;  /* 0x0000c400013d7983 */ /* 0x000ee80000300800 */
[----:B------:R-:W-:Y:S01]  /*bec0*/  STL [R1+0x38], R10 ;  /* 0x0000380a01007387 */ /* 0x000fe20000100800 */
[----:B--2---:R-:W-:-:S05]  /*bed0*/  @!P0 IMAD.MOV R8, RZ, RZ, -R8 ;  /* 0x000000ffff088224 */ /* 0x004fca00078e0a08 */
[----:B------:R0:W-:Y:S01]  /*bee0*/  STL [R1+0x34], R8 ;  /* 0x0000340801007387 */ /* 0x0001e20000100800 */
[----:B------:R-:W-:Y:S01]  /*bef0*/  ISETP.GE.AND P0, PT, R7, RZ, PT ;  /* 0x000000ff0700720c */ /* 0x000fe20003f06270 */
[----:B---3--:R-:W-:Y:S02]  /*bf00*/  @!P3 IMAD.MOV R61, RZ, RZ, -R61 ;  /* 0x000000ffff3db224 */ /* 0x008fe400078e0a3d */
[----:B0-----:R-:W2:Y:S01]  /*bf10*/  LDL R8, [R1+0x2410] ;  /* 0x0024100001087983 */ /* 0x001ea20000100800 */
[----:B------:R-:W-:-:S03]  /*bf20*/  ISETP.GE.AND P3, PT, R4, RZ, PT ;  /* 0x000000ff0400720c */ /* 0x000fc60003f66270 */
[----:B------:R-:W3:Y:S04]  /*bf30*/  LDL.LU R10, [R1+0xc8] ;  /* 0x0000c800010a7983 */ /* 0x000ee80000300800 */
[----:B------:R-:W2:Y:S04]  /*bf40*/  LDL R7, [R1+0x2414] ;  /* 0x0024140001077983 */ /* 0x000ea80000100800 */
[----:B------:R-:W2:Y:S04]  /*bf50*/  LDL R4, [R1+0x2418] ;  /* 0x0024180001047983 */ /* 0x000ea80000100800 */
[----:B------:R0:W-:Y:S04]  /*bf60*/  STL [R1+0x30], R61 ;  /* 0x0000303d01007387 */ /* 0x0001e80000100800 */
[----:B0-----:R-:W2:Y:S01]  /*bf70*/  LDL.LU R61, [R1+0xd0] ;  /* 0x0000d000013d7983 */ /* 0x001ea20000300800 */
[----:B---3--:R-:W-:Y:S01]  /*bf80*/  @!P4 IMAD.MOV R10, RZ, RZ, -R10 ;  /* 0x000000ffff0ac224 */ /* 0x008fe200078e0a0a */
[----:B------:R-:W-:-:S04]  /*bf90*/  ISETP.GE.AND P4, PT, R6, RZ, PT ;  /* 0x000000ff0600720c */ /* 0x000fc80003f86270 */
[----:B------:R0:W-:Y:S04]  /*bfa0*/  STL [R1+0x2c], R10 ;  /* 0x00002c0a01007387 */ /* 0x0001e80000100800 */
[----:B0-----:R-:W3:Y:S04]  /*bfb0*/  LDL.LU R10, [R1+0xc0] ;  /* 0x0000c000010a7983 */ /* 0x001ee80000300800 */
[----:B------:R-:W4:Y:S01]  /*bfc0*/  LDL R6, [R1+0x241c] ;  /* 0x00241c0001067983 */ /* 0x000f220000100800 */
[----:B--2---:R-:W-:Y:S01]  /*bfd0*/  @!P5 IMAD.MOV R61, RZ, RZ, -R61 ;  /* 0x000000ffff3dd224 */ /* 0x004fe200078e0a3d */
[----:B-----5:R-:W-:-:S04]  /*bfe0*/  ISETP.GE.AND P5, PT, R0, RZ, PT ;  /* 0x000000ff0000720c */ /* 0x020fc80003fa6270 */
[----:B------:R0:W-:Y:S04]  /*bff0*/  STL [R1+0x28], R61 ;  /* 0x0000283d01007387 */ /* 0x0001e80000100800 */
[----:B0-----:R-:W2:Y:S04]  /*c000*/  LDL R61, [R1+0x2428] ;  /* 0x00242800013d7983 */ /* 0x001ea80000100800 */
[----:B------:R-:W5:Y:S01]  /*c010*/  LDL.LU R0, [R1+0xbc] ;  /* 0x0000bc0001007983 */ /* 0x000f620000300800 */
[----:B---3--:R-:W-:Y:S01]  /*c020*/  @!P2 IMAD.MOV R10, RZ, RZ, -R10 ;  /* 0x000000ffff0aa224 */ /* 0x008fe200078e0a0a */
[----:B------:R-:W-:-:S02]  /*c030*/  ISETP.GE.AND P2, PT, R5, RZ, PT ;  /* 0x000000ff0500720c */ /* 0x000fc40003f46270 */
[----:B------:R-:W3:Y:S04]  /*c040*/  LDL R5, [R1+0x242c] ;  /* 0x00242c0001057983 */ /* 0x000ee80000100800 */
[----:B------:R0:W-:Y:S04]  /*c050*/  STL [R1+0x24], R10 ;  /* 0x0000240a01007387 */ /* 0x0001e80000100800 */
[----:B0-----:R-:W2:Y:S01]  /*c060*/  LDL.LU R10, [R1+0xb8] ;  /* 0x0000b800010a7983 */ /* 0x001ea20000300800 */
[----:B-----5:R-:W-:Y:S01]  /*c070*/  @!P0 IMAD.MOV R0, RZ, RZ, -R0 ;  /* 0x000000ffff008224 */ /* 0x020fe200078e0a00 */
[----:B------:R-:W-:-:S02]  /*c080*/  ISETP.GE.AND P0, PT, R9, RZ, PT ;  /* 0x000000ff0900720c */ /* 0x000fc40003f06270 */
[----:B------:R-:W5:Y:S04]  /*c090*/  LDL.LU R9, [R1] ;  /* 0x0000000001097983 */ /* 0x000f680000300800 */
[----:B------:R0:W-:Y:S04]  /*c0a0*/  STL [R1+0x20], R0 ;  /* 0x0000200001007387 */ /* 0x0001e80000100800 */
[----:B0-----:R-:W3:Y:S01]  /*c0b0*/  LDL R0, [R1+0x2430] ;  /* 0x0024300001007983 */ /* 0x001ee20000100800 */
[----:B--2---:R-:W-:Y:S01]  /*c0c0*/  @!P3 IMAD.MOV R10, RZ, RZ, -R10 ;  /* 0x000000ffff0ab224 */ /* 0x004fe200078e0a0a */
[----:B------:R-:W-:-:S04]  /*c0d0*/  ISETP.GE.AND P3, PT, R3, RZ, PT ;  /* 0x000000ff0300720c */ /* 0x000fc80003f66270 */
[----:B------:R0:W-:Y:S01]  /*c0e0*/  STL [R1+0x1c], R10 ;  /* 0x00001c0a01007387 */ /* 0x0001e20000100800 */
[----:B-----5:R-:W-:-:S03]  /*c0f0*/  @!P4 IMAD.MOV R9, RZ, RZ, -R9 ;  /* 0x000000ffff09c224 */ /* 0x020fc600078e0a09 */
[----:B0-----:R-:W2:Y:S01]  /*c100*/  LDL.LU R10, [R1+0x2afc] ;  /* 0x002afc00010a7983 */ /* 0x001ea20000300800 */
[----:B----4-:R-:W-:-:S03]  /*c110*/  ISETP.GE.AND P4, PT, R2, RZ, PT ;  /* 0x000000ff0200720c */ /* 0x010fc60003f86270 */
[----:B------:R-:W4:Y:S04]  /*c120*/  LDL.LU R3, [R1+0xac] ;  /* 0x0000ac0001037983 */ /* 0x000f280000300800 */
[----:B------:R0:W-:Y:S04]  /*c130*/  STL [R1+0x18], R9 ;  /* 0x0000180901007387 */ /* 0x0001e80000100800 */
[----:B0-----:R-:W5:Y:S04]  /*c140*/  LDL.LU R9, [R1+0x2af8] ;  /* 0x002af80001097983 */ /* 0x001f680000300800 */
[----:B------:R-:W2:Y:S01]  /*c150*/  LDL.LU R2, [R1+0xb0] ;  /* 0x0000b00001027983 */ /* 0x000ea20000300800 */
[----:B----4-:R-:W-:Y:S01]  /*c160*/  @!P5 IMAD.MOV R3, RZ, RZ, -R3 ;  /* 0x000000ffff03d224 */ /* 0x010fe200078e0a03 */
[----:B------:R-:W-:-:S04]  /*c170*/  ISETP.GE.AND P5, PT, R8, RZ, PT ;  /* 0x000000ff0800720c */ /* 0x000fc80003fa6270 */
[----:B------:R0:W-:Y:S04]  /*c180*/  STL [R1+0x14], R3 ;  /* 0x0000140301007387 */ /* 0x0001e80000100800 */
[----:B0-----:R-:W4:Y:S01]  /*c190*/  LDL.LU R3, [R1+0x2af4] ;  /* 0x002af40001037983 */ /* 0x001f220000300800 */
[----:B--2---:R-:W-:-:S03]  /*c1a0*/  @!P2 IMAD.MOV R2, RZ, RZ, -R2 ;  /* 0x000000ffff02a224 */ /* 0x004fc600078e0a02 */
[----:B------:R-:W2:Y:S04]  /*c1b0*/  LDL.LU R8, [R1+0xb4] ;  /* 0x0000b40001087983 */ /* 0x000ea80000300800 */
[----:B------:R0:W-:Y:S04]  /*c1c0*/  STL [R1+0x10], R2 ;  /* 0x0000100201007387 */ /* 0x0001e80000100800 */
[----:B0-----:R-:W3:Y:S01]  /*c1d0*/  LDL.LU R2, [R1+0x2af0] ;  /* 0x002af00001027983 */ /* 0x001ee20000300800 */
[----:B------:R-:W-:Y:S01]  /*c1e0*/  ISETP.GE.AND P2, PT, R7, RZ, PT ;  /* 0x000000ff0700720c */ /* 0x000fe20003f46270 */
[----:B--2---:R-:W-:Y:S01]  /*c1f0*/  @!P0 IMAD.MOV R8, RZ, RZ, -R8 ;  /* 0x000000ffff088224 */ /* 0x004fe200078e0a08 */
[----:B------:R-:W-:Y:S01]  /*c200*/  ISETP.GE.AND P0, PT, R4, RZ, PT ;  /* 0x000000ff0400720c */ /* 0x000fe20003f06270 */
[----:B----4-:R-:W-:-:S03]  /*c210*/  IMAD.MOV.U32 R4, RZ, RZ, R3 ;  /* 0x000000ffff047224 */ /* 0x010fc600078e0003 */
[----:B------:R0:W-:Y:S01]  /*c220*/  STL [R1+0xc], R8 ;  /* 0x00000c0801007387 */ /* 0x0001e20000100800 */
[----:B------:R-:W-:Y:S02]  /*c230*/  @!P4 IMAD.MOV R4, RZ, RZ, -R4 ;  /* 0x000000ffff04c224 */ /* 0x000fe400078e0a04 */
[----:B---3--:R-:W-:Y:S01]  /*c240*/  IMAD.MOV.U32 R7, RZ, RZ, R2 ;  /* 0x000000ffff077224 */ /* 0x008fe200078e0002 */
[----:B0-----:R-:W2:Y:S03]  /*c250*/  LDL.LU R8, [R1+0x2aec] ;  /* 0x002aec0001087983 */ /* 0x001ea60000300800 */
[----:B------:R-:W-:Y:S01]  /*c260*/  @!P3 IMAD.MOV R7, RZ, RZ, -R7 ;  /* 0x000000ffff07b224 */ /* 0x000fe200078e0a07 */
[----:B------:R-:W3:Y:S01]  /*c270*/  LDL R2, [R1+0x243c] ;  /* 0x00243c0001027983 */ /* 0x000ee20000100800 */
[----:B------:R-:W-:-:S03]  /*c280*/  ISETP.GE.AND P3, PT, R6, RZ, PT ;  /* 0x000000ff0600720c */ /* 0x000fc60003f66270 */
[----:B------:R-:W4:Y:S04]  /*c290*/  LDL R3, [R1+0x2434] ;  /* 0x0024340001037983 */ /* 0x000f280000100800 */
[----:B------:R0:W-:Y:S04]  /*c2a0*/  STL [R1+0x8], R7 ;  /* 0x0000080701007387 */ /* 0x0001e80000100800 */
[----:B0-----:R-:W2:Y:S04]  /*c2b0*/  LDL.LU R7, [R1+0x2ae8] ;  /* 0x002ae80001077983 */ /* 0x001ea80000300800 */
[----:B------:R-:W2:Y:S04]  /*c2c0*/  LDL.LU R6, [R1+0x90] ;  /* 0x0000900001067983 */ /* 0x000ea80000300800 */
[----:B------:R0:W-:Y:S04]  /*c2d0*/  STL [R1+0x4], R4 ;  /* 0x0000040401007387 */ /* 0x0001e80000100800 */
[----:B0-----:R-:W3:Y:S01]  /*c2e0*/  LDL.LU R4, [R1+0x2ae4] ;  /* 0x002ae40001047983 */ /* 0x001ee20000300800 */
[----:B------:R-:W-:Y:S01]  /*c2f0*/  ISETP.GE.AND P4, PT, R61, RZ, PT ;  /* 0x000000ff3d00720c */ /* 0x000fe20003f86270 */
[----:B--2---:R-:W-:Y:S01]  /*c300*/  @!P5 IMAD.MOV R6, RZ, RZ, -R6 ;  /* 0x000000ffff06d224 */ /* 0x004fe200078e0a06 */
[----:B------:R-:W-:Y:S01]  /*c310*/  ISETP.GE.AND P5, PT, R5, RZ, PT ;  /* 0x000000ff0500720c */ /* 0x000fe20003fa6270 */
[----:B---3--:R-:W-:-:S02]  /*c320*/  IMAD.MOV.U32 R61, RZ, RZ, R4 ;  /* 0x000000ffff3d7224 */ /* 0x008fc400078e0004 */
[----:B------:R-:W2:Y:S04]  /*c330*/  LDL R4, [R1+0x2440] ;  /* 0x0024400001047983 */ /* 0x000ea80000100800 */
[----:B------:R0:W-:Y:S04]  /*c340*/  STL [R1], R6 ;  /* 0x0000000601007387 */ /* 0x0001e80000100800 */
[----:B0-----:R-:W3:Y:S04]  /*c350*/  LDL.LU R6, [R1+0x2ae0] ;  /* 0x002ae00001067983 */ /* 0x001ee80000300800 */
[----:B------:R-:W2:Y:S01]  /*c360*/  LDL.LU R5, [R1+0x2adc] ;  /* 0x002adc0001057983 */ /* 0x000ea20000300800 */
[----:B------:R-:W-:Y:S01]  /*c370*/  @!P2 IMAD.MOV R61, RZ, RZ, -R61 ;  /* 0x000000ffff3da224 */ /* 0x000fe200078e0a3d */
[----:B------:R-:W-:-:S04]  /*c380*/  ISETP.GE.AND P2, PT, R0, RZ, PT ;  /* 0x000000ff0000720c */ /* 0x000fc80003f46270 */
[----:B------:R0:W-:Y:S04]  /*c390*/  STL [R1+0x2a64], R61 ;  /* 0x002a643d01007387 */ /* 0x0001e80000100800 */
[----:B------:R-:W5:Y:S04]  /*c3a0*/  LDL R0, [R1+0x244c] ;  /* 0x00244c0001007983 */ /* 0x000f680000100800 */
[----:B0-----:R-:W5:Y:S01]  /*c3b0*/  LDL R61, [R1+0x2448] ;  /* 0x00244800013d7983 */ /* 0x001f620000100800 */
[----:B------:R-:W-:Y:S01]  /*c3c0*/  @!P4 IMAD.MOV R7, RZ, RZ, -R7 ;  /* 0x000000ffff07c224 */ /* 0x000fe200078e0a07 */
[----:B------:R-:W-:Y:S01]  /*c3d0*/  ISETP.GE.AND P4, PT, R2, RZ, PT ;  /* 0x000000ff0200720c */ /* 0x000fe20003f86270 */
[----:B---3--:R-:W-:-:S02]  /*c3e0*/  @!P3 IMAD.MOV R6, RZ, RZ, -R6 ;  /* 0x000000ffff06b224 */ /* 0x008fc400078e0a06 */
[----:B--2---:R-:W-:Y:S01]  /*c3f0*/  @!P0 IMAD.MOV R5, RZ, RZ, -R5 ;  /* 0x000000ffff058224 */ /* 0x004fe200078e0a05 */
[----:B----4-:R-:W-:-:S04]  /*c400*/  ISETP.GE.AND P0, PT, R3, RZ, PT ;  /* 0x000000ff0300720c */ /* 0x010fc80003f06270 */
[----:B------:R0:W-:Y:S04]  /*c410*/  STL [R1+0x2a68], R5 ;  /* 0x002a680501007387 */ /* 0x0001e80000100800 */
[----:B------:R-:W2:Y:S04]  /*c420*/  LDL R3, [R1+0x2450] ;  /* 0x0024500001037983 */ /* 0x000ea80000100800 */
[----:B0-----:R-:W3:Y:S04]  /*c430*/  LDL R5, [R1+0x2444] ;  /* 0x0024440001057983 */ /* 0x001ee80000100800 */
[----:B------:R0:W-:Y:S04]  /*c440*/  STL [R1+0x2a6c], R6 ;  /* 0x002a6c0601007387 */ /* 0x0001e80000100800 */
[----:B0-----:R-:W4:Y:S04]  /*c450*/  LDL R6, [R1+0x2438] ;  /* 0x0024380001067983 */ /* 0x001f280000100800 */
[----:B------:R0:W-:Y:S04]  /*c460*/  STL [R1+0x2a70], R7 ;  /* 0x002a700701007387 */ /* 0x0001e80000100800 */
[----:B0-----:R-:W2:Y:S04]  /*c470*/  LDL R7, [R1+0x2454] ;  /* 0x0024540001077983 */ /* 0x001ea80000100800 */
[----:B------:R-:W2:Y:S01]  /*c480*/  LDL.LU R2, [R1+0x7c] ;  /* 0x00007c0001027983 */ /* 0x000ea20000300800 */
[----:B------:R-:W-:Y:S01]  /*c490*/  @!P5 IMAD.MOV R8, RZ, RZ, -R8 ;  /* 0x000000ffff08d224 */ /* 0x000fe200078e0a08 */
[----:B------:R-:W-:Y:S01]  /*c4a0*/  ISETP.GE.AND P5, PT, R4, RZ, PT ;  /* 0x000000ff0400720c */ /* 0x000fe20003fa6270 */
[----:B-----5:R-:W-:Y:S01]  /*c4b0*/  @!P0 IMAD.MOV R9, RZ, RZ, -R9 ;  /* 0x000000ffff098224 */ /* 0x020fe200078e0a09 */
[----:B------:R-:W-:Y:S01]  /*c4c0*/  ISETP.GE.AND P0, PT, R61, RZ, PT ;  /* 0x000000ff3d00720c */ /* 0x000fe20003f06270 */
[----:B------:R-:W-:Y:S01]  /*c4d0*/  @!P4 IMAD.MOV R11, RZ, RZ, -R11 ;  /* 0x000000ffff0bc224 */ /* 0x000fe200078e0a0b */
[----:B----4-:R-:W-:-:S02]  /*c4e0*/  ISETP.GE.AND P3, PT, R6, RZ, PT ;  /* 0x000000ff0600720c */ /* 0x010fc40003f66270 */
[----:B------:R-:W4:Y:S04]  /*c4f0*/  LDL R6, [R1+0x2458] ;  /* 0x0024580001067983 */ /* 0x000f280000100800 */
[----:B------:R-:W-:Y:S04]  /*c500*/  STL [R1+0x2a74], R8 ;  /* 0x002a740801007387 */ /* 0x000fe80000100800 */
[----:B------:R-:W5:Y:S03]  /*c510*/  LDL R4, [R1+0x245c] ;  /* 0x00245c0001047983 */ /* 0x000f660000100800 */
[----:B------:R-:W-:-:S02]  /*c520*/  @!P3 IMAD.MOV R10, RZ, RZ, -R10 ;  /* 0x000000ffff0ab224 */ /* 0x000fc400078e0a0a */
[----:B--2---:R-:W-:Y:S01]  /*c530*/  @!P2 IMAD.MOV R2, RZ, RZ, -R2 ;  /* 0x000000ffff02a224 */ /* 0x004fe200078e0a02 */
[----:B---3--:R-:W-:-:S04]  /*c540*/  ISETP.GE.AND P2, PT, R5, RZ, PT ;  /* 0x000000ff0500720c */ /* 0x008fc80003f46270 */
[----:B------:R-:W-:Y:S01]  /*c550*/  STL [R1+0x2a78], R2 ;  /* 0x002a780201007387 */ /* 0x000fe20000100800 */
[----:B------:R-:W-:-:S03]  /*c560*/  ISETP.GE.AND P3, PT, R0, RZ, PT ;  /* 0x000000ff0000720c */ /* 0x000fc60003f66270 */
[----:B------:R-:W2:Y:S04]  /*c570*/  LDL R5, [R1+0x2460] ;  /* 0x0024600001057983 */ /* 0x000ea80000100800 */
[----:B------:R-:W-:Y:S04]  /*c580*/  STL [R1+0x2a7c], R9 ;  /* 0x002a7c0901007387 */ /* 0x000fe80000100800 */
[----:B------:R-:W3:Y:S04]  /*c590*/  LDL R61, [R1+0x2464] ;  /* 0x00246400013d7983 */ /* 0x000ee80000100800 */
[----:B------:R-:W-:Y:S04]  /*c5a0*/  STL [R1+0x2a80], R10 ;  /* 0x002a800a01007387 */ /* 0x000fe80000100800 */
[----:B------:R-:W3:Y:S01]  /*c5b0*/  LDL R0, [R1+0x2468] ;  /* 0x0024680001007983 */ /* 0x000ee20000100800 */
[----:B------:R-:W-:-:S03]  /*c5c0*/  ISETP.GE.AND P4, PT, R3, RZ, PT ;  /* 0x000000ff0300720c */ /* 0x000fc60003f86270 */
[----:B------:R0:W-:Y:S04]  /*c5d0*/  STL [R1+0x2a84], R11 ;  /* 0x002a840b01007387 */ /* 0x0001e80000100800 */
[----:B------:R-:W3:Y:S01]  /*c5e0*/  LDL R3, [R1+0x246c] ;  /* 0x00246c0001037983 */ /* 0x000ee20000100800 */
[----:B------:R-:W-:Y:S01]  /*c5f0*/  @!P5 IMAD.MOV R12, RZ, RZ, -R12 ;  /* 0x000000ffff0cd224 */ /* 0x000fe200078e0a0c */
[----:B------:R-:W-:-:S04]  /*c600*/  ISETP.GE.AND P5, PT, R7, RZ, PT ;  /* 0x000000ff0700720c */ /* 0x000fc80003fa6270 */
[----:B------:R-:W-:Y:S04]  /*c610*/  STL [R1+0x2a88], R12 ;  /* 0x002a880c01007387 */ /* 0x000fe80000100800 */
[----:B------:R-:W3:Y:S01]  /*c620*/  LDL R7, [R1+0x2470] ;  /* 0x0024700001077983 */ /* 0x000ee20000100800 */
[----:B------:R-:W-:Y:S02]  /*c630*/  @!P2 IMAD.MOV R13, RZ, RZ, -R13 ;  /* 0x000000ffff0da224 */ /* 0x000fe400078e0a0d */
[----:B------:R-:W-:Y:S02]  /*c640*/  @!P0 IMAD.MOV R14, RZ, RZ, -R14 ;  /* 0x000000ffff0e8224 */ /* 0x000fe400078e0a0e */
[----:B------:R-:W-:Y:S01]  /*c650*/  @!P3 IMAD.MOV R15, RZ, RZ, -R15 ;  /* 0x000000ffff0fb224 */ /* 0x000fe200078e0a0f */
[----:B------:R-:W-:Y:S01]  /*c660*/  STL [R1+0x2a8c], R13 ;  /* 0x002a8c0d01007387 */ /* 0x000fe20000100800 */
[----:B------:R-:W-:-:S02]  /*c670*/  @!P4 IMAD.MOV R16, RZ, RZ, -R16 ;  /* 0x000000ffff10c224 */ /* 0x000fc400078e0a10 */
[----:B------:R-:W-:Y:S01]  /*c680*/  @!P5 IMAD.MOV R17, RZ, RZ, -R17 ;  /* 0x000000ffff11d224 */ /* 0x000fe200078e0a11 */
[----:B----4-:R-:W-:Y:S02]  /*c690*/  ISETP.GE.AND P2, PT, R6, RZ, PT ;  /* 0x000000ff0600720c */ /* 0x010fe40003f46270 */
[----:B------:R-:W4:Y:S04]  /*c6a0*/  LDL R6, [R1+0x2474] ;  /* 0x0024740001067983 */ /* 0x000f280000100800 */
[----:B------:R-:W-:Y:S01]  /*c6b0*/  STL [R1+0x2a90], R14 ;  /* 0x002a900e01007387 */ /* 0x000fe20000100800 */
[----:B-----5:R-:W-:-:S03]  /*c6c0*/  ISETP.GE.AND P0, PT, R4, RZ, PT ;  /* 0x000000ff0400720c */ /* 0x020fc60003f06270 */
[----:B------:R-:W5:Y:S04]  /*c6d0*/  LDL R4, [R1+0x2478] ;  /* 0x0024780001047983 */ /* 0x000f680000100800 */
[----:B------:R-:W-:Y:S01]  /*c6e0*/  STL [R1+0x2a94], R15 ;  /* 0x002a940f01007387 */ /* 0x000fe20000100800 */
[----:B--2---:R-:W-:-:S03]  /*c6f0*/  ISETP.GE.AND P3, PT, R5, RZ, PT ;  /* 0x000000ff0500720c */ /* 0x004fc60003f66270 */
[----:B------:R-:W2:Y:S04]  /*c700*/  LDL R5, [R1+0x2480] ;  /* 0x0024800001057983 */ /* 0x000ea80000100800 */
[----:B------:R-:W-:Y:S01]  /*c710*/  STL [R1+0x2a98], R16 ;  /* 0x002a981001007387 */ /* 0x000fe20000100800 */
[----:B---3--:R-:W-:-:S03]  /*c720*/  ISETP.GE.AND P4, PT, R61, RZ, PT ;  /* 0x000000ff3d00720c */ /* 0x008fc60003f86270 */
[----:B------:R-:W3:Y:S04]  /*c730*/  LDL R61, [R1+0x2488] ;  /* 0x00248800013d7983 */ /* 0x000ee80000100800 */
[----:B------:R-:W-:Y:S01]  /*c740*/  STL [R1+0x2a9c], R17 ;  /* 0x002a9c1101007387 */ /* 0x000fe20000100800 */
[----:B------:R-:W-:-:S03]  /*c750*/  ISETP.GE.AND P5, PT, R0, RZ, PT ;  /* 0x000000ff0000720c */ /* 0x000fc60003fa6270 */
[----:B------:R-:W3:Y:S01]  /*c760*/  LDL R0, [R1+0x248c] ;  /* 0x00248c0001007983 */ /* 0x000ee20000100800 */
[----:B------:R-:W-:-:S05]  /*c770*/  @!P2 IMAD.MOV R18, RZ, RZ, -R18 ;  /* 0x000000ffff12a224 */ /* 0x000fca00078e0a12 */
[----:B------:R-:W-:Y:S01]  /*c780*/  STL [R1+0x2aa0], R18 ;  /* 0x002aa01201007387 */ /* 0x000fe20000100800 */
[----:B------:R-:W-:-:S03]  /*c790*/  ISETP.GE.AND P2, PT, R3, RZ, PT ;  /* 0x000000ff0300720c */ /* 0x000fc60003f46270 */
[----:B------:R-:W3:Y:S01]  /*c7a0*/  LDL R3, [R1+0x2490] ;  /* 0x0024900001037983 */ /* 0x000ee20000100800 */
[----:B------:R-:W-:-:S05]  /*c7b0*/  @!P0 IMAD.MOV R19, RZ, RZ, -R19 ;  /* 0x000000ffff138224 */ /* 0x000fca00078e0a13 */
[----:B------:R-:W-:Y:S01]  /*c7c0*/  STL [R1+0x2aa4], R19 ;  /* 0x002aa41301007387 */ /* 0x000fe20000100800 */
[----:B------:R-:W-:-:S03]  /*c7d0*/  ISETP.GE.AND P0, PT, R7, RZ, PT ;  /* 0x000000ff0700720c */ /* 0x000fc60003f06270 */
[----:B------:R-:W3:Y:S01]  /*c7e0*/  LDL R7, [R1+0x2494] ;  /* 0x0024940001077983 */ /* 0x000ee20000100800 */
[----:B------:R-:W-:Y:S02]  /*c7f0*/  @!P3 IMAD.MOV R20, RZ, RZ, -R20 ;  /* 0x000000ffff14b224 */ /* 0x000fe400078e0a14 */
[----:B------:R-:W-:Y:S02]  /*c800*/  @!P4 IMAD.MOV R21, RZ, RZ, -R21 ;  /* 0x000000ffff15c224 */ /* 0x000fe400078e0a15 */
[----:B------:R-:W-:Y:S01]  /*c810*/  @!P5 IMAD.MOV R22, RZ, RZ, -R22 ;  /* 0x000000ffff16d224 */ /* 0x000fe200078e0a16 */
[----:B------:R-:W-:Y:S01]  /*c820*/  STL [R1+0x2aa8], R20 ;  /* 0x002aa81401007387 */ /* 0x000fe20000100800 */
[----:B------:R-:W-:-:S03]  /*c830*/  @!P2 IMAD.MOV R23, RZ, RZ, -R23 ;  /* 0x000000ffff17a224 */ /* 0x000fc600078e0a17 */
        /* <DEDUP_REMOVED lines=20> */
[----:B------:R-:W-:Y:S01]  /*c980*/  @!P5 IMAD.MOV R27, RZ, RZ, -R27 ;  /* 0x000000ffff1bd224 */ /* 0x000fe200078e0a1b */
[----:B------:R-:W-:Y:S02]  /*c990*/  ISETP.GE.AND P4, PT, R7, RZ, PT ;  /* 0x000000ff0700720c */ /* 0x000fe40003f86270 */
[----:B------:R-:W-:Y:S01]  /*c9a0*/  STL [R1+0x2ac0], R26 ;  /* 0x002ac01a01007387 */ /* 0x000fe20000100800 */
[----:B------:R-:W-:-:S03]  /*c9b0*/  @!P2 IMAD.MOV R28, RZ, RZ, -R28 ;  /* 0x000000ffff1ca224 */ /* 0x000fc600078e0a1c */
[----:B------:R-:W3:Y:S01]  /*c9c0*/  LDL R7, [R1+0x2810] ;  /* 0x0028100001077983 */ /* 0x000ee20000100800 */
[----:B------:R-:W-:Y:S02]  /*c9d0*/  @!P0 IMAD.MOV R29, RZ, RZ, -R29 ;  /* 0x000000ffff1d8224 */ /* 0x000fe400078e0a1d */
[----:B------:R-:W-:Y:S01]  /*c9e0*/  @!P3 IMAD.MOV R30, RZ, RZ, -R30 ;  /* 0x000000ffff1eb224 */ /* 0x000fe200078e0a1e */
[----:B------:R-:W-:Y:S03]  /*c9f0*/  STL [R1+0x2ac4], R27 ;  /* 0x002ac41b01007387 */ /* 0x000fe60000100800 */
        /* <DEDUP_REMOVED lines=21> */
[----:B0-----:R-:W3:Y:S01]  /*cb50*/  LDL R11, [R1+0x27a0] ;  /* 0x0027a000010b7983 */ /* 0x001ee20000100800 */
[----:B------:R-:W-:Y:S02]  /*cb60*/  @!P0 IMAD.MOV R34, RZ, RZ, -R34 ;  /* 0x000000ffff228224 */ /* 0x000fe400078e0a22 */
[----:B------:R-:W-:Y:S01]  /*cb70*/  @!P4 IMAD.MOV R36, RZ, RZ, -R36 ;  /* 0x000000ffff24c224 */ /* 0x000fe200078e0a24 */
[----:B------:R-:W3:Y:S01]  /*cb80*/  LDL R10, [R1+0x279c] ;  /* 0x00279c00010a7983 */ /* 0x000ee20000100800 */
[----:B------:R-:W-:-:S03]  /*cb90*/  ISETP.GE.AND P2, PT, R7, RZ, PT ;  /* 0x000000ff0700720c */ /* 0x000fc60003f46270 */
[----:B------:R-:W3:Y:S10]  /*cba0*/  LDL R7, [R1+0x27e4] ;  /* 0x0027e40001077983 */ /* 0x000ef40000100800 */
[----:B------:R-:W-:-:S02]  /*cbb0*/  @!P2 IMAD.MOV R38, RZ, RZ, -R38 ;  /* 0x000000ffff26a224 */ /* 0x000fc400078e0a26 */
[----:B------:R-:W-:Y:S01]  /*cbc0*/  @!P5 IMAD.MOV R37, RZ, RZ, -R37 ;  /* 0x000000ffff25d224 */ /* 0x000fe200078e0a25 */
[----:B-----5:R-:W-:Y:S02]  /*cbd0*/  ISETP.GE.AND P3, PT, R4, RZ, PT ;  /* 0x000000ff0400720c */ /* 0x020fe40003f66270 */
[----:B------:R-:W5:Y:S01]  /*cbe0*/  LDL R4, [R1+0x27d8] ;  /* 0x0027d80001047983 */ /* 0x000f620000100800 */
[----:B----4-:R-:W-:-:S03]  /*cbf0*/  ISETP.GE.AND P0, PT, R6, RZ, PT ;  /* 0x000000ff0600720c */ /* 0x010fc60003f06270 */
[----:B------:R-:W4:Y:S01]  /*cc00*/  LDL R6, [R1+0x27e0] ;  /* 0x0027e00001067983 */ /* 0x000f220000100800 */
[----:B--2---:R-:W-:-:S03]  /*cc10*/  ISETP.GE.AND P4, PT, R5, RZ, PT ;  /* 0x000000ff0500720c */ /* 0x004fc60003f86270 */
[----:B------:R-:W2:Y:S01]  /*cc20*/  LDL R5, [R1+0x27d4] ;  /* 0x0027d40001057983 */ /* 0x000ea20000100800 */
[----:B---3--:R-:W-:-:S03]  /*cc30*/  ISETP.GE.AND P2, PT, R0, RZ, PT ;  /* 0x000000ff0000720c */ /* 0x008fc60003f46270 */
[----:B------:R-:W3:Y:S01]  /*cc40*/  LDL R0, [R1+0x27c8] ;  /* 0x0027c80001007983 */ /* 0x000ee20000100800 */
[----:B------:R-:W-:-:S03]  /*cc50*/  ISETP.GE.AND P5, PT, R61, RZ, PT ;  /* 0x000000ff3d00720c */ /* 0x000fc60003fa6270 */
[----:B------:R-:W3:Y:S01]  /*cc60*/  LDL R61, [R1+0x27cc] ;  /* 0x0027cc00013d7983 */ /* 0x000ee20000100800 */
[----:B------:R-:W-:Y:S01]  /*cc70*/  @!P0 IMAD.MOV R39, RZ, RZ, -R39 ;  /* 0x000000ffff278224 */ /* 0x000fe200078e0a27 */
[----:B------:R-:W-:Y:S02]  /*cc80*/  ISETP.GE.AND P0, PT, R3, RZ, PT ;  /* 0x000000ff0300720c */ /* 0x000fe40003f06270 */
[----:B------:R-:W3:Y:S01]  /*cc90*/  LDL R3, [R1+0x27c0] ;  /* 0x0027c00001037983 */ /* 0x000ee20000100800 */
[----:B------:R-:W-:Y:S01]  /*cca0*/  @!P3 IMAD.MOV R40, RZ, RZ, -R40 ;  /* 0x000000ffff28b224 */ /* 0x000fe200078e0a28 */
[----:B------:R-:W-:Y:S02]  /*ccb0*/  ISETP.GE.AND P3, PT, R7, RZ, PT ;  /* 0x000000ff0700720c */ /* 0x000fe40003f66270 */
[----:B------:R-:W3:Y:S02]  /*ccc0*/  LDL R7, [R1+0x27bc] ;  /* 0x0027bc0001077983 */ /* 0x000ee40000100800 */
[----:B------:R-:W-:-:S09]  /*ccd0*/  @!P5 IMAD.MOV R42, RZ, RZ, -R42 ;  /* 0x000000ffff2ad224 */ /* 0x000fd200078e0a2a */
[----:B------:R-:W-:Y:S02]  /*cce0*/  @!P3 IMAD.MOV R45, RZ, RZ, -R45 ;  /* 0x000000ffff2db224 */ /* 0x000fe400078e0a2d */
[----:B------:R-:W-:Y:S02]  /*ccf0*/  @!P4 IMAD.MOV R41, RZ, RZ, -R41 ;  /* 0x000000ffff29c224 */ /* 0x000fe400078e0a29 */
[----:B------:R-:W-:Y:S02]  /*cd00*/  @!P2 IMAD.MOV R43, RZ, RZ, -R43 ;  /* 0x000000ffff2ba224 */ /* 0x000fe400078e0a2b */
        /* <DEDUP_REMOVED lines=15> */
[----:B------:R-:W-:-:S04]  /*ce00*/  ISETP.GE.AND P5, PT, R7, RZ, PT ;  /* 0x000000ff0700720c */ /* 0x000fc80003fa6270 */
[----:B------:R-:W-:-:S09]  /*ce10*/  @!P0 IMAD.MOV R49, RZ, RZ, -R49 ;  /* 0x000000ffff318224 */ /* 0x000fd200078e0a31 */
[----:B------:R-:W-:Y:S02]  /*ce20*/  @!P5 IMAD.MOV R52, RZ, RZ, -R52 ;  /* 0x000000ffff34d224 */ /* 0x000fe400078e0a34 */
[----:B------:R-:W-:Y:S02]  /*ce30*/  @!P2 IMAD.MOV R48, RZ, RZ, -R48 ;  /* 0x000000ffff30a224 */ /* 0x000fe400078e0a30 */
[----:B------:R-:W-:Y:S02]  /*ce40*/  @!P3 IMAD.MOV R50, RZ, RZ, -R50 ;  /* 0x000000ffff32b224 */ /* 0x000fe400078e0a32 */
[----:B------:R-:W-:Y:S01]  /*ce50*/  @!P4 IMAD.MOV R51, RZ, RZ, -R51 ;  /* 0x000000ffff33c224 */ /* 0x000fe200078e0a33 */
[----:B-----5:R-:W-:Y:S02]  /*ce60*/  ISETP.GE.AND P0, PT, R4, RZ, PT ;  /* 0x000000ff0400720c */ /* 0x020fe40003f06270 */
[----:B------:R-:W5:Y:S01]  /*ce70*/  LDL.LU R4, [R1+0x103c] ;  /* 0x00103c0001047983 */ /* 0x000f620000300800 */
[----:B----4-:R-:W-:-:S02]  /*ce80*/  ISETP.GE.AND P2, PT, R6, RZ, PT ;  /* 0x000000ff0600720c */ /* 0x010fc40003f46270 */
[----:B--2---:R-:W-:Y:S02]  /*ce90*/  ISETP.GE.AND P3, PT, R5, RZ, PT ;  /* 0x000000ff0500720c */ /* 0x004fe40003f66270 */
[----:B---3--:R-:W-:Y:S02]  /*cea0*/  ISETP.GE.AND P5, PT, R0, RZ, PT ;  /* 0x000000ff0000720c */ /* 0x008fe40003fa6270 */
[----:B------:R-:W2:Y:S04]  /*ceb0*/  LDL.LU R0, [R1+0x14c] ;  /* 0x00014c0001007983 */ /* 0x000ea80000300800 */
[----:B------:R-:W3:Y:S04]  /*cec0*/  LDL.LU R9, [R1+0x148] ;  /* 0x0001480001097983 */ /* 0x000ee80000300800 */
[----:B------:R-:W4:Y:S04]  /*ced0*/  LDL.LU R2, [R1+0x144] ;  /* 0x0001440001027983 */ /* 0x000f280000300800 */
[----:B------:R-:W3:Y:S04]  /*cee0*/  LDL.LU R8, [R1+0x140] ;  /* 0x0001400001087983 */ /* 0x000ee80000300800 */
[----:B------:R-:W3:Y:S04]  /*cef0*/  LDL.LU R7, [R1+0x13c] ;  /* 0x00013c0001077983 */ /* 0x000ee80000300800 */
[----:B------:R-:W3:Y:S01]  /*cf00*/  LDL.LU R6, [R1+0x138] ;  /* 0x0001380001067983 */ /* 0x000ee20000300800 */
[----:B------:R-:W-:-:S03]  /*cf10*/  ISETP.GE.AND P4, PT, R61, RZ, PT ;  /* 0x000000ff3d00720c */ /* 0x000fc60003f86270 */
[----:B------:R-:W3:Y:S04]  /*cf20*/  LDL.LU R5, [R1+0x134] ;  /* 0x0001340001057983 */ /* 0x000ee80000300800 */
[----:B------:R-:W3:Y:S01]  /*cf30*/  LDL.LU R61, [R1+0x130] ;  /* 0x00013000013d7983 */ /* 0x000ee20000300800 */
[----:B------:R-:W-:Y:S01]  /*cf40*/  @!P2 IMAD.MOV R53, RZ, RZ, -R53 ;  /* 0x000000ffff35a224 */ /* 0x000fe200078e0a35 */
[----:B------:R-:W-:Y:S02]  /*cf50*/  ISETP.GE.AND P2, PT, R3, RZ, PT ;  /* 0x000000ff0300720c */ /* 0x000fe40003f46270 */
[----:B------:R-:W0:Y:S02]  /*cf60*/  S2R R3, SR_TID.X ;  /* 0x0000000000037919 */ /* 0x000e240000002100 */
[----:B0-----:R-:W-:-:S05]  /*cf70*/  LOP3.LUT R3, R3, 0x1f, RZ, 0xc0, !PT ;  /* 0x0000001f03037812 */ /* 0x001fca00078ec0ff */
[----:B------:R-:W-:-:S05]  /*cf80*/  IMAD R3, R3, UR4, RZ ;  /* 0x0000000403037c24 */ /* 0x000fca000f8e02ff */
[----:B------:R0:W-:Y:S02]  /*cf90*/  STL [R1+0x190], R3 ;  /* 0x0001900301007387 */ /* 0x0001e40000100800 */
[----:B0-----:R-:W-:-:S05]  /*cfa0*/  IADD3 R3, P6, PT, R3, UR30, RZ ;  /* 0x0000001e03037c10 */ /* 0x001fca000ffde0ff */
[----:B------:R4:W-:Y:S01]  /*cfb0*/  STL [R1+0x29e8], R3 ;  /* 0x0029e80301007387 */ /* 0x0009e20000100800 */
[----:B------:R-:W-:Y:S01]  /*cfc0*/  @!P0 IMAD.MOV R54, RZ, RZ, -R54 ;  /* 0x000000ffff368224 */ /* 0x000fe200078e0a36 */
[----:B------:R-:W-:Y:S01]  /*cfd0*/  ISETP.GE.AND P0, PT, R11, RZ, PT ;  /* 0x000000ff0b00720c */ /* 0x000fe20003f06270 */
[----:B------:R-:W-:Y:S01]  /*cfe0*/  @!P3 IMAD.MOV R55, RZ, RZ, -R55 ;  /* 0x000000ffff37b224 */ /* 0x000fe200078e0a37 */
[----:B------:R-:W-:Y:S02]  /*cff0*/  ISETP.GE.AND P3, PT, R10, RZ, PT ;  /* 0x000000ff0a00720c */ /* 0x000fe40003f66270 */
[----:B-----5:R-:W-:-:S04]  /*d000*/  LOP3.LUT R4, RZ, R4, RZ, 0x33, !PT ;  /* 0x00000004ff047212 */ /* 0x020fc800078e33ff */
[----:B--2---:R-:W-:-:S05]  /*d010*/  SEL R0, R4, R0, !P1 ;  /* 0x0000000004007207 */ /* 0x004fca0004800000 */
[----:B------:R0:W-:Y:S01]  /*d020*/  STL [R1+0x2a60], R0 ;  /* 0x002a600001007387 */ /* 0x0001e20000100800 */
[C---:B----4-:R-:W-:Y:S02]  /*d030*/  SEL R3, R4.reuse, R2, !P1 ;  /* 0x0000000204037207 */ /* 0x050fe40004800000 */
[C---:B---3--:R-:W-:Y:S02]  /*d040*/  SEL R2, R4.reuse, R8, !P1 ;  /* 0x0000000804027207 */ /* 0x048fe40004800000 */
[----:B0-----:R-:W-:-:S05]  /*d050*/  SEL R0, R4, R9, !P1 ;  /* 0x0000000904007207 */ /* 0x001fca0004800000 */
[----:B------:R0:W-:Y:S04]  /*d060*/  STL [R1+0x188], R0 ;  /* 0x0001880001007387 */ /* 0x0001e80000100800 */
[----:B------:R1:W-:Y:S04]  /*d070*/  STL [R1+0x184], R3 ;  /* 0x0001840301007387 */ /* 0x0003e80000100800 */
[----:B------:R2:W-:Y:S01]  /*d080*/  STL [R1+0x180], R2 ;  /* 0x0001800201007387 */ /* 0x0005e20000100800 */
[C---:B0-----:R-:W-:Y:S02]  /*d090*/  SEL R0, R4.reuse, R7, !P1 ;  /* 0x0000000704007207 */ /* 0x041fe40004800000 */
[----:B-1----:R-:W-:-:S03]  /*d0a0*/  SEL R3, R4, R6, !P1 ;  /* 0x0000000604037207 */ /* 0x002fc60004800000 */
[----:B------:R0:W-:Y:S01]  /*d0b0*/  STL [R1+0x17c], R0 ;  /* 0x00017c0001007387 */ /* 0x0001e20000100800 */
[----:B--2---:R-:W-:-:S03]  /*d0c0*/  SEL R2, R4, R5, !P1 ;  /* 0x0000000504027207 */ /* 0x004fc60004800000 */
[----:B------:R1:W-:Y:S01]  /*d0d0*/  STL [R1+0x178], R3 ;  /* 0x0001780301007387 */ /* 0x0003e20000100800 */
[----:B0-----:R-:W-:-:S03]  /*d0e0*/  SEL R0, R4, R61, !P1 ;  /* 0x0000003d04007207 */ /* 0x001fc60004800000 */
[----:B-1----:R-:W2:Y:S04]  /*d0f0*/  LDL.LU R3, [R1+0x12c] ;  /* 0x00012c0001037983 */ /* 0x002ea80000300800 */
[----:B------:R0:W-:Y:S04]  /*d100*/  STL [R1+0x174], R2 ;  /* 0x0001740201007387 */ /* 0x0001e80000100800 */
[----:B------:R-:W3:Y:S04]  /*d110*/  LDL.LU R32, [R1+0x128] ;  /* 0x0001280001207983 */ /* 0x000ee80000300800 */
[----:B------:R2:W-:Y:S04]  /*d120*/  STL [R1+0x170], R0 ;  /* 0x0001700001007387 */ /* 0x0005e80000100800 */
[----:B------:R-:W4:Y:S04]  /*d130*/  LDL.LU R31, [R1+0x124] ;  /* 0x00012400011f7983 */ /* 0x000f280000300800 */
[----:B------:R-:W5:Y:S04]  /*d140*/  LDL.LU R30, [R1+0x120] ;  /* 0x00012000011e7983 */ /* 0x000f680000300800 */
        /* <DEDUP_REMOVED lines=21> */
[----:B0-----:R-:W5:Y:S04]  /*d2a0*/  LDL.LU R2, [R1+0x98] ;  /* 0x0000980001027983 */ /* 0x001f680000300800 */
[----:B------:R-:W5:Y:S04]  /*d2b0*/  LDL.LU R8, [R1+0x94] ;  /* 0x0000940001087983 */ /* 0x000f680000300800 */
[----:B------:R-:W5:Y:S04]  /*d2c0*/  LDL.LU R7, [R1+0x8c] ;  /* 0x00008c0001077983 */ /* 0x000f680000300800 */
[----:B------:R-:W5:Y:S04]  /*d2d0*/  LDL.LU R6, [R1+0x88] ;  /* 0x0000880001067983 */ /* 0x000f680000300800 */
[----:B------:R-:W5:Y:S04]  /*d2e0*/  LDL.LU R5, [R1+0x84] ;  /* 0x0000840001057983 */ /* 0x000f680000300800 */
[----:B------:R-:W5:Y:S01]  /*d2f0*/  LDL.LU R61, [R1+0x80] ;  /* 0x00008000013d7983 */ /* 0x000f620000300800 */
[----:B--2---:R-:W-:-:S02]  /*d300*/  SEL R0, R4, R3, !P1 ;  /* 0x0000000304007207 */ /* 0x004fc40004800000 */
[----:B---3--:R-:W-:-:S03]  /*d310*/  SEL R3, R4, R32, !P1 ;  /* 0x0000002004037207 */ /* 0x008fc60004800000 */
[----:B------:R5:W-:Y:S04]  /*d320*/  STL [R1+0x16c], R0 ;  /* 0x00016c0001007387 */ /* 0x000be80000100800 */
[----:B------:R0:W-:Y:S01]  /*d330*/  STL [R1+0x168], R3 ;  /* 0x0001680301007387 */ /* 0x0001e20000100800 */
[C---:B----4-:R-:W-:Y:S02]  /*d340*/  SEL R31, R4.reuse, R31, !P1 ;  /* 0x0000001f041f7207 */ /* 0x050fe40004800000 */
[----:B-----5:R-:W-:-:S03]  /*d350*/  SEL R0, R4, R30, !P1 ;  /* 0x0000001e04007207 */ /* 0x020fc60004800000 */
[----:B------:R-:W-:Y:S01]  /*d360*/  STL [R1+0x164], R31 ;  /* 0x0001641f01007387 */ /* 0x000fe20000100800 */
[----:B0-----:R-:W-:-:S03]  /*d370*/  SEL R3, R4, R29, !P1 ;  /* 0x0000001d04037207 */ /* 0x001fc60004800000 */
[----:B------:R0:W-:Y:S01]  /*d380*/  STL [R1+0x160], R0 ;  /* 0x0001600001007387 */ /* 0x0001e20000100800 */
[----:B------:R-:W-:-:S03]  /*d390*/  SEL R28, R4, R28, !P1 ;  /* 0x0000001c041c7207 */ /* 0x000fc60004800000 */
[----:B------:R1:W-:Y:S01]  /*d3a0*/  STL [R1+0x15c], R3 ;  /* 0x00015c0301007387 */ /* 0x0003e20000100800 */
[----:B0-----:R-:W-:-:S03]  /*d3b0*/  SEL R0, R4, R27, !P1 ;  /* 0x0000001b04007207 */ /* 0x001fc60004800000 */
[----:B------:R-:W-:Y:S01]  /*d3c0*/  STL [R1+0x158], R28 ;  /* 0x0001581c01007387 */ /* 0x000fe20000100800 */
[----:B-1----:R-:W-:-:S03]  /*d3d0*/  SEL R3, R4, R26, !P1 ;  /* 0x0000001a04037207 */ /* 0x002fc60004800000 */
        /* <DEDUP_REMOVED lines=21> */
[C---:B------:R-:W-:Y:S02]  /*d530*/  SEL R13, R4.reuse, R13, !P1 ;  /* 0x0000000d040d7207 */ /* 0x040fe40004800000 */
[C---:B0-----:R-:W-:Y:S01]  /*d540*/  SEL R0, R4.reuse, R15, !P1 ;  /* 0x0000000f04007207 */ /* 0x041fe20004800000 */
[----:B------:R-:W-:Y:S01]  /*d550*/  STL [R1+0x128], R16 ;  /* 0x0001281001007387 */ /* 0x000fe20000100800 */
[----:B-1----:R-:W-:-:S03]  /*d560*/  SEL R3, R4, R14, !P1 ;  /* 0x0000000e04037207 */ /* 0x002fc60004800000 */
[----:B------:R0:W-:Y:S04]  /*d570*/  STL [R1+0x124], R0 ;  /* 0x0001240001007387 */ /* 0x0001e80000100800 */
[----:B------:R1:W-:Y:S01]  /*d580*/  STL [R1+0x120], R3 ;  /* 0x0001200301007387 */ /* 0x0003e20000100800 */
[C---:B------:R-:W-:Y:S02]  /*d590*/  SEL R10, R4.reuse, R10, !P1 ;  /* 0x0000000a040a7207 */ /* 0x040fe40004800000 */
[C---:B0-----:R-:W-:Y:S01]  /*d5a0*/  SEL R0, R4.reuse, R12, !P1 ;  /* 0x0000000c04007207 */ /* 0x041fe20004800000 */
[----:B------:R-:W-:Y:S01]  /*d5b0*/  STL [R1+0x11c], R13 ;  /* 0x00011c0d01007387 */ /* 0x000fe20000100800 */
[----:B-1----:R-:W-:-:S03]  /*d5c0*/  SEL R3, R4, R11, !P1 ;  /* 0x0000000b04037207 */ /* 0x002fc60004800000 */
[----:B------:R0:W-:Y:S04]  /*d5d0*/  STL [R1+0x118], R0 ;  /* 0x0001180001007387 */ /* 0x0001e80000100800 */
[----:B------:R1:W-:Y:S01]  /*d5e0*/  STL [R1+0x114], R3 ;  /* 0x0001140301007387 */ /* 0x0003e20000100800 */
[----:B0-----:R-:W-:-:S03]  /*d5f0*/  SEL R0, R4, R9, !P1 ;  /* 0x0000000904007207 */ /* 0x001fc60004800000 */
[----:B------:R-:W-:Y:S01]  /*d600*/  STL [R1+0xb4], R10 ;  /* 0x0000b40a01007387 */ /* 0x000fe20000100800 */
[C---:B-1----:R-:W-:Y:S02]  /*d610*/  SEL R3, R4.reuse, R2, !P1 ;  /* 0x0000000204037207 */ /* 0x042fe40004800000 */
[C---:B------:R-:W-:Y:S01]  /*d620*/  SEL R2, R4.reuse, R8, !P1 ;  /* 0x0000000804027207 */ /* 0x040fe20004800000 */
[----:B------:R0:W-:Y:S04]  /*d630*/  STL [R1+0xc0], R0 ;  /* 0x0000c00001007387 */ /* 0x0001e80000100800 */
[----:B------:R1:W-:Y:S04]  /*d640*/  STL [R1+0xd0], R3 ;  /* 0x0000d00301007387 */ /* 0x0003e80000100800 */
[----:B------:R2:W-:Y:S01]  /*d650*/  STL [R1+0xd8], R2 ;  /* 0x0000d80201007387 */ /* 0x0005e20000100800 */
[----:B0-----:R-:W-:-:S02]  /*d660*/  SEL R0, R4, R7, !P1 ;  /* 0x0000000704007207 */ /* 0x001fc40004800000 */
[----:B-1----:R-:W-:-:S03]  /*d670*/  SEL R3, R4, R6, !P1 ;  /* 0x0000000604037207 */ /* 0x002fc60004800000 */
[----:B------:R-:W-:Y:S01]  /*d680*/  STL [R1+0xe8], R0 ;  /* 0x0000e80001007387 */ /* 0x000fe20000100800 */
[----:B--2---:R-:W-:-:S03]  /*d690*/  SEL R2, R4, R5, !P1 ;  /* 0x0000000504027207 */ /* 0x004fc60004800000 */
[----:B------:R-:W-:Y:S04]  /*d6a0*/  STL [R1+0xf0], R3 ;  /* 0x0000f00301007387 */ /* 0x000fe80000100800 */
[----:B------:R-:W2:Y:S04]  /*d6b0*/  LDL.LU R32, [R1+0x78] ;  /* 0x0000780001207983 */ /* 0x000ea80000300800 */
[----:B------:R0:W-:Y:S04]  /*d6c0*/  STL [R1+0x100], R2 ;  /* 0x0001000201007387 */ /* 0x0001e80000100800 */
[----:B------:R-:W3:Y:S04]  /*d6d0*/  LDL.LU R31, [R1+0x74] ;  /* 0x00007400011f7983 */ /* 0x000ee80000300800 */
        /* <DEDUP_REMOVED lines=24> */
[----:B------:R-:W5:Y:S01]  /*d860*/  LDL.LU R7, [R1+0x10] ;  /* 0x0000100001077983 */ /* 0x000f620000300800 */
[----:B------:R-:W-:-:S03]  /*d870*/  SEL R0, R4, R61, !P1 ;  /* 0x0000003d04007207 */ /* 0x000fc60004800000 */
[----:B------:R-:W5:Y:S04]  /*d880*/  LDL.LU R6, [R1+0xc] ;  /* 0x00000c0001067983 */ /* 0x000f680000300800 */
[----:B------:R-:W5:Y:S04]  /*d890*/  LDL.LU R5, [R1+0x8] ;  /* 0x0000080001057983 */ /* 0x000f680000300800 */
[----:B------:R-:W5:Y:S04]  /*d8a0*/  LDL.LU R61, [R1+0x4] ;  /* 0x00000400013d7983 */ /* 0x000f680000300800 */
[----:B------:R-:W5:Y:S01]  /*d8b0*/  LDL.LU R3, [R1] ;  /* 0x0000000001037983 */ /* 0x000f620000300800 */
[----:B--2---:R-:W-:-:S05]  /*d8c0*/  SEL R32, R4, R32, !P1 ;  /* 0x0000002004207207 */ /* 0x004fca0004800000 */
[----:B------:R0:W-:Y:S01]  /*d8d0*/  STL [R1+0x110], R32 ;  /* 0x0001102001007387 */ /* 0x0001e20000100800 */
[C---:B---3--:R-:W-:Y:S02]  /*d8e0*/  SEL R31, R4.reuse, R31, !P1 ;  /* 0x0000001f041f7207 */ /* 0x048fe40004800000 */
[C---:B----4-:R-:W-:Y:S01]  /*d8f0*/  SEL R30, R4.reuse, R30, !P1 ;  /* 0x0000001e041e7207 */ /* 0x050fe20004800000 */
[----:B0-----:R-:W2:Y:S01]  /*d900*/  LDL.LU R32, [R1+0x2ad8] ;  /* 0x002ad80001207983 */ /* 0x001ea20000300800 */
[----:B-----5:R-:W-:-:S03]  /*d910*/  SEL R29, R4, R29, !P1 ;  /* 0x0000001d041d7207 */ /* 0x020fc60004800000 */
[----:B------:R0:W-:Y:S01]  /*d920*/  STL [R1+0x108], R31 ;  /* 0x0001081f01007387 */ /* 0x0001e20000100800 */
[C---:B------:R-:W-:Y:S02]  /*d930*/  SEL R28, R4.reuse, R28, !P1 ;  /* 0x0000001c041c7207 */ /* 0x040fe40004800000 */
[C---:B------:R-:W-:Y:S01]  /*d940*/  SEL R27, R4.reuse, R27, !P1 ;  /* 0x0000001b041b7207 */ /* 0x040fe20004800000 */
[----:B0-----:R-:W3:Y:S01]  /*d950*/  LDL.LU R31, [R1+0x2ad4] ;  /* 0x002ad400011f7983 */ /* 0x001ee20000300800 */
[----:B------:R-:W-:-:S03]  /*d960*/  SEL R26, R4, R26, !P1 ;  /* 0x0000001a041a7207 */ /* 0x000fc60004800000 */
[----:B------:R0:W-:Y:S01]  /*d970*/  STL [R1+0x104], R30 ;  /* 0x0001041e01007387 */ /* 0x0001e20000100800 */
[C---:B------:R-:W-:Y:S02]  /*d980*/  SEL R25, R4.reuse, R25, !P1 ;  /* 0x0000001904197207 */ /* 0x040fe40004800000 */
[C---:B------:R-:W-:Y:S01]  /*d990*/  SEL R24, R4.reuse, R24, !P1 ;  /* 0x0000001804187207 */ /* 0x040fe20004800000 */
[----:B0-----:R-:W4:Y:S04]  /*d9a0*/  LDL.LU R30, [R1+0x2ad0] ;  /* 0x002ad000011e7983 */ /* 0x001f280000300800 */
[----:B------:R0:W-:Y:S01]  /*d9b0*/  STL [R1+0xfc], R29 ;  /* 0x0000fc1d01007387 */ /* 0x0001e20000100800 */
[----:B------:R-:W-:-:S03]  /*d9c0*/  SEL R23, R4, R23, !P1 ;  /* 0x0000001704177207 */ /* 0x000fc60004800000 */
[----:B0-----:R-:W5:Y:S04]  /*d9d0*/  LDL.LU R29, [R1+0x2acc] ;  /* 0x002acc00011d7983 */ /* 0x001f680000300800 */
[----:B------:R0:W-:Y:S01]  /*d9e0*/  STL [R1+0xf8], R28 ;  /* 0x0000f81c01007387 */ /* 0x0001e20000100800 */
[----:B------:R-:W-:-:S03]  /*d9f0*/  SEL R22, R4, R22, !P1 ;  /* 0x0000001604167207 */ /* 0x000fc60004800000 */
[----:B0-----:R-:W2:Y:S04]  /*da00*/  LDL.LU R28, [R1+0x2ac8] ;  /* 0x002ac800011c7983 */ /* 0x001ea80000300800 */
        /* <DEDUP_REMOVED lines=57> */
[----:B------:R0:W-:Y:S04]  /*dda0*/  STL [R1+0x90], R2 ;  /* 0x0000900201007387 */ /* 0x0001e80000100800 */
[----:B0-----:R-:W2:Y:S04]  /*ddb0*/  LDL.LU R2, [R1+0x2a78] ;  /* 0x002a780001027983 */ /* 0x001ea80000300800 */
[----:B------:R0:W-:Y:S04]  /*ddc0*/  STL [R1+0x8c], R8 ;  /* 0x00008c0801007387 */ /* 0x0001e80000100800 */
[----:B0-----:R-:W3:Y:S04]  /*ddd0*/  LDL.LU R8, [R1+0x2a74] ;  /* 0x002a740001087983 */ /* 0x001ee80000300800 */
[----:B------:R0:W-:Y:S04]  /*dde0*/  STL [R1+0x88], R7 ;  /* 0x0000880701007387 */ /* 0x0001e80000100800 */
[----:B0-----:R-:W3:Y:S04]  /*ddf0*/  LDL.LU R7, [R1+0x2a70] ;  /* 0x002a700001077983 */ /* 0x001ee80000300800 */
[----:B------:R0:W-:Y:S04]  /*de00*/  STL [R1+0x84], R6 ;  /* 0x0000840601007387 */ /* 0x0001e80000100800 */
[----:B0-----:R-:W3:Y:S04]  /*de10*/  LDL.LU R6, [R1+0x2a6c] ;  /* 0x002a6c0001067983 */ /* 0x001ee80000300800 */
[----:B------:R0:W-:Y:S04]  /*de20*/  STL [R1+0x80], R5 ;  /* 0x0000800501007387 */ /* 0x0001e80000100800 */
[----:B0-----:R-:W4:Y:S04]  /*de30*/  LDL.LU R5, [R1+0x2a68] ;  /* 0x002a680001057983 */ /* 0x001f280000300800 */
[----:B------:R0:W-:Y:S04]  /*de40*/  STL [R1+0x7c], R61 ;  /* 0x00007c3d01007387 */ /* 0x0001e80000100800 */
[----:B0-----:R-:W5:Y:S01]  /*de50*/  LDL.LU R61, [R1+0x2a64] ;  /* 0x002a6400013d7983 */ /* 0x001f620000300800 */
[----:B------:R-:W-:-:S05]  /*de60*/  SEL R3, R4, R3, !P1 ;  /* 0x0000000304037207 */ /* 0x000fca0004800000 */
[----:B------:R4:W-:Y:S01]  /*de70*/  STL [R1+0x78], R3 ;  /* 0x0000780301007387 */ /* 0x0009e20000100800 */
[C---:B--2---:R-:W-:Y:S02]  /*de80*/  SEL R2, R4.reuse, R2, !P1 ;  /* 0x0000000204027207 */ /* 0x044fe40004800000 */
[C---:B---3--:R-:W-:Y:S02]  /*de90*/  SEL R6, R4.reuse, R6, !P1 ;  /* 0x0000000604067207 */ /* 0x048fe40004800000 */
[C---:B----4-:R-:W-:Y:S02]  /*dea0*/  SEL R3, R4.reuse, R5, !P1 ;  /* 0x0000000504037207 */ /* 0x050fe40004800000 */
[C---:B------:R-:W-:Y:S02]  /*deb0*/  SEL R5, R4.reuse, R7, !P1 ;  /* 0x0000000704057207 */ /* 0x040fe40004800000 */
[----:B-----5:R-:W-:-:S05]  /*dec0*/  SEL R61, R4, R61, !P1 ;  /* 0x0000003d043d7207 */ /* 0x020fca0004800000 */
[----:B------:R-:W-:Y:S04]  /*ded0*/  STL [R1+0x74], R61 ;  /* 0x0000743d01007387 */ /* 0x000fe80000100800 */
[----:B------:R0:W-:Y:S04]  /*dee0*/  STL [R1+0x70], R3 ;  /* 0x0000700301007387 */ /* 0x0001e80000100800 */
[----:B------:R-:W-:Y:S01]  /*def0*/  STL [R1+0x6c], R6 ;  /* 0x00006c0601007387 */ /* 0x000fe20000100800 */
[----:B0-----:R-:W-:-:S03]  /*df00*/  SEL R3, R4, R8, !P1 ;  /* 0x0000000804037207 */ /* 0x001fc60004800000 */
[----:B------:R0:W-:Y:S04]  /*df10*/  STL [R1+0x68], R5 ;  /* 0x0000680501007387 */ /* 0x0001e80000100800 */
[----:B------:R1:W-:Y:S04]  /*df20*/  STL [R1+0x64], R3 ;  /* 0x0000640301007387 */ /* 0x0003e80000100800 */
[----:B------:R2:W-:Y:S01]  /*df30*/  STL [R1+0x60], R2 ;  /* 0x0000600201007387 */ /* 0x0005e20000100800 */
[C---:B0-----:R-:W-:Y:S02]  /*df40*/  SEL R5, R4.reuse, R9, !P1 ;  /* 0x0000000904057207 */ /* 0x041fe40004800000 */
[----:B-1----:R-:W-:-:S03]  /*df50*/  SEL R3, R4, R10, !P1 ;  /* 0x0000000a04037207 */ /* 0x002fc60004800000 */
[----:B------:R0:W-:Y:S01]  /*df60*/  STL [R1+0x5c], R5 ;  /* 0x00005c0501007387 */ /* 0x0001e20000100800 */
[----:B--2---:R-:W-:-:S03]  /*df70*/  SEL R2, R4, R11, !P1 ;  /* 0x0000000b04027207 */ /* 0x004fc60004800000 */
        /* <DEDUP_REMOVED lines=34> */
[----:B------:R-:W-:Y:S01]  /*e1a0*/  STL [R1+0x14], R5 ;  /* 0x0000140501007387 */ /* 0x000fe20000100800 */
[----:B--2---:R-:W-:-:S03]  /*e1b0*/  SEL R2, R4, R29, !P1 ;  /* 0x0000001d04027207 */ /* 0x004fc60004800000 */
[----:B------:R-:W-:Y:S04]  /*e1c0*/  STL [R1+0x10], R3 ;  /* 0x0000100301007387 */ /* 0x000fe80000100800 */
[----:B------:R0:W-:Y:S04]  /*e1d0*/  STL [R1+0xc], R2 ;  /* 0x00000c0201007387 */ /* 0x0001e80000100800 */
[----:B0-----:R-:W2:Y:S01]  /*e1e0*/  LDL.LU R2, [R1+0x190] ;  /* 0x0001900001027983 */ /* 0x001ea20000300800 */
[C---:B------:R-:W-:Y:S02]  /*e1f0*/  SEL R5, R4.reuse, R30, !P1 ;  /* 0x0000001e04057207 */ /* 0x040fe40004800000 */
[----:B------:R-:W-:-:S03]  /*e200*/  SEL R3, R4, R31, !P1 ;  /* 0x0000001f04037207 */ /* 0x000fc60004800000 */
[----:B------:R0:W-:Y:S01]  /*e210*/  STL [R1+0x8], R5 ;  /* 0x0000080501007387 */ /* 0x0001e20000100800 */
[C---:B------:R-:W-:Y:S02]  /*e220*/  SEL R61, R4.reuse, R33, !P1 ;  /* 0x00000021043d7207 */ /* 0x040fe40004800000 */
[C---:B------:R-:W-:Y:S02]  /*e230*/  SEL R34, R4.reuse, R34, !P1 ;  /* 0x0000002204227207 */ /* 0x040fe40004800000 */
[C---:B------:R-:W-:Y:S01]  /*e240*/  SEL R35, R4.reuse, R35, !P1 ;  /* 0x0000002304237207 */ /* 0x040fe20004800000 */
[----:B0-----:R-:W3:Y:S04]  /*e250*/  LDL.LU R5, [R1+0x188] ;  /* 0x0001880001057983 */ /* 0x001ee80000300800 */
[----:B------:R0:W-:Y:S04]  /*e260*/  STL [R1+0x4], R3 ;  /* 0x0000040301007387 */ /* 0x0001e80000100800 */
[----:B------:R-:W4:Y:S01]  /*e270*/  LDL.LU R6, [R1+0x184] ;  /* 0x0001840001067983 */ /* 0x000f220000300800 */
[----:B------:R-:W-:-:S03]  /*e280*/  SEL R36, R4, R36, !P1 ;  /* 0x0000002404247207 */ /* 0x000fc60004800000 */
[----:B------:R-:W5:Y:S01]  /*e290*/  LDL.LU R7, [R1+0x180] ;  /* 0x0001800001077983 */ /* 0x000f620000300800 */
[----:B0-----:R-:W-:-:S03]  /*e2a0*/  SEL R3, R4, R32, !P1 ;  /* 0x0000002004037207 */ /* 0x001fc60004800000 */
[----:B------:R-:W3:Y:S01]  /*e2b0*/  LDL.LU R8, [R1+0x17c] ;  /* 0x00017c0001087983 */ /* 0x000ee20000300800 */
[----:B------:R-:W-:-:S03]  /*e2c0*/  SEL R37, R4, R37, !P1 ;  /* 0x0000002504257207 */ /* 0x000fc60004800000 */
[----:B------:R-:W3:Y:S01]  /*e2d0*/  LDL.LU R9, [R1+0x178] ;  /* 0x0001780001097983 */ /* 0x000ee20000300800 */
[----:B------:R-:W-:-:S03]  /*e2e0*/  SEL R38, R4, R38, !P1 ;  /* 0x0000002604267207 */ /* 0x000fc60004800000 */
[----:B------:R-:W3:Y:S01]  /*e2f0*/  LDL.LU R10, [R1+0x174] ;  /* 0x00017400010a7983 */ /* 0x000ee20000300800 */
[----:B------:R-:W-:-:S03]  /*e300*/  SEL R39, R4, R39, !P1 ;  /* 0x0000002704277207 */ /* 0x000fc60004800000 */
[----:B------:R-:W-:Y:S01]  /*e310*/  STL [R1+0x29ec], R3 ;  /* 0x0029ec0301007387 */ /* 0x000fe20000100800 */
        /* <DEDUP_REMOVED lines=13> */
[----:B------:R0:W-:Y:S01]  /*e3f0*/  STL [R1+0x2a08], R39 ;  /* 0x002a082701007387 */ /* 0x0001e20000100800 */
        /* <DEDUP_REMOVED lines=8> */
[----:B------:R-:W-:Y:S01]  /*e480*/  @!P4 IMAD.MOV R56, RZ, RZ, -R56 ;  /* 0x000000ffff38c224 */ /* 0x000fe200078e0a38 */
[C---:B------:R-:W-:Y:S02]  /*e490*/  SEL R51, R4.reuse, R51, !P1 ;  /* 0x0000003304337207 */ /* 0x040fe40004800000 */
[----:B------:R-:W-:Y:S01]  /*e4a0*/  STL [R1+0x2a1c], R44 ;  /* 0x002a1c2c01007387 */ /* 0x000fe20000100800 */
[----:B------:R-:W-:Y:S01]  /*e4b0*/  @!P5 IMAD.MOV R57, RZ, RZ, -R57 ;  /* 0x000000ffff39d224 */ /* 0x000fe200078e0a39 */
[C---:B------:R-:W-:Y:S02]  /*e4c0*/  SEL R52, R4.reuse, R52, !P1 ;  /* 0x0000003404347207 */ /* 0x040fe40004800000 */
[----:B------:R-:W-:Y:S01]  /*e4d0*/  STL [R1+0x2a20], R45 ;  /* 0x002a202d01007387 */ /* 0x000fe20000100800 */
[----:B------:R-:W-:Y:S01]  /*e4e0*/  @!P2 IMAD.MOV R58, RZ, RZ, -R58 ;  /* 0x000000ffff3aa224 */ /* 0x000fe200078e0a3a */
[----:B------:R-:W-:-:S02]  /*e4f0*/  SEL R53, R4, R53, !P1 ;  /* 0x0000003504357207 */ /* 0x000fc40004800000 */
[----:B------:R-:W-:Y:S01]  /*e500*/  STL [R1+0x2a24], R46 ;  /* 0x002a242e01007387 */ /* 0x000fe20000100800 */
[----:B------:R-:W-:Y:S01]  /*e510*/  @!P0 IMAD.MOV R59, RZ, RZ, -R59 ;  /* 0x000000ffff3b8224 */ /* 0x000fe200078e0a3b */
[C---:B------:R-:W-:Y:S02]  /*e520*/  SEL R54, R4.reuse, R54, !P1 ;  /* 0x0000003604367207 */ /* 0x040fe40004800000 */
[----:B------:R-:W-:Y:S01]  /*e530*/  STL [R1+0x2a28], R47 ;  /* 0x002a282f01007387 */ /* 0x000fe20000100800 */
[----:B------:R-:W-:Y:S01]  /*e540*/  @!P3 IMAD.MOV R60, RZ, RZ, -R60 ;  /* 0x000000ffff3cb224 */ /* 0x000fe200078e0a3c */
[C---:B------:R-:W-:Y:S02]  /*e550*/  SEL R55, R4.reuse, R55, !P1 ;  /* 0x0000003704377207 */ /* 0x040fe40004800000 */
        /* <DEDUP_REMOVED lines=10> */
[----:B------:R-:W-:Y:S04]  /*e600*/  STL [R1+0x2a40], R53 ;  /* 0x002a403501007387 */ /* 0x000fe80000100800 */
[----:B------:R-:W-:Y:S04]  /*e610*/  STL [R1+0x2a44], R54 ;  /* 0x002a443601007387 */ /* 0x000fe80000100800 */
[----:B------:R-:W-:Y:S04]  /*e620*/  STL [R1+0x2a48], R55 ;  /* 0x002a483701007387 */ /* 0x000fe80000100800 */
[----:B------:R-:W-:Y:S04]  /*e630*/  STL [R1+0x2a4c], R56 ;  /* 0x002a4c3801007387 */ /* 0x000fe80000100800 */
[----:B------:R-:W-:Y:S04]  /*e640*/  STL [R1+0x2a50], R57 ;  /* 0x002a503901007387 */ /* 0x000fe80000100800 */
[----:B------:R-:W-:Y:S04]  /*e650*/  STL [R1+0x2a54], R58 ;  /* 0x002a543a01007387 */ /* 0x000fe80000100800 */
[----:B------:R-:W-:Y:S04]  /*e660*/  STL [R1+0x2a58], R59 ;  /* 0x002a583b01007387 */ /* 0x000fe80000100800 */
[----:B------:R1:W-:Y:S01]  /*e670*/  STL [R1+0x2a5c], R4 ;  /* 0x002a5c0401007387 */ /* 0x0003e20000100800 */
[----:B--2---:R-:W-:Y:S01]  /*e680*/  LEA.HI.X.SX32 R2, R2, UR31, 0x1, P6 ;  /* 0x0000001f02027c11 */ /* 0x004fe2000b0f0eff */
[----:B------:R-:W2:Y:S04]  /*e690*/  LDCU.64 UR30, c[0x0][0x380] ;  /* 0x00007000ff1e77ac */ /* 0x000ea80008000a00 */
[----:B------:R0:W-:Y:S04]  /*e6a0*/  STL [R1+0x29e4], R2 ;  /* 0x0029e40201007387 */ /* 0x0001e80000100800 */
[----:B------:R-:W2:Y:S04]  /*e6b0*/  LDL.LU R11, [R1+0x170] ;  /* 0x00017000010b7983 */ /* 0x000ea80000300800 */
        /* <DEDUP_REMOVED lines=22> */
[----:B0-----:R-:W2:Y:S04]  /*e820*/  LDL.LU R39, [R1+0x114] ;  /* 0x0001140001277983 */ /* 0x001ea80000300800 */
[----:B------:R-:W1:Y:S04]  /*e830*/  LDL.LU R38, [R1+0xb4] ;  /* 0x0000b40001267983 */ /* 0x000e680000300800 */
[----:B------:R-:W2:Y:S04]  /*e840*/  LDL.LU R37, [R1+0xc0] ;  /* 0x0000c00001257983 */ /* 0x000ea80000300800 */
[----:B------:R-:W3:Y:S04]  /*e850*/  LDL.LU R36, [R1+0xd0] ;  /* 0x0000d00001247983 */ /* 0x000ee80000300800 */
[----:B------:R-:W4:Y:S04]  /*e860*/  LDL.LU R35, [R1+0xd8] ;  /* 0x0000d80001237983 */ /* 0x000f280000300800 */
[----:B------:R-:W5:Y:S04]  /*e870*/  LDL.LU R34, [R1+0xe8] ;  /* 0x0000e80001227983 */ /* 0x000f680000300800 */
[----:B------:R-:W5:Y:S04]  /*e880*/  LDL.LU R61, [R1+0xf0] ;  /* 0x0000f000013d7983 */ /* 0x000f680000300800 */
[----:B------:R-:W5:Y:S01]  /*e890*/  LDL.LU R3, [R1+0x100] ;  /* 0x0001000001037983 */ /* 0x000f620000300800 */
[----:B-1----:R-:W-:-:S02]  /*e8a0*/  IMAD R4, R38, UR21, RZ ;  /* 0x0000001526047c24 */ /* 0x002fc4000f8e02ff */
[----:B--2---:R-:W-:-:S03]  /*e8b0*/  IMAD R37, R37, UR21, RZ ;  /* 0x0000001525257c24 */ /* 0x004fc6000f8e02ff */
[----:B------:R4:W-:Y:S01]  /*e8c0*/  STL [R1+0xb4], R4 ;  /* 0x0000b40401007387 */ /* 0x0009e20000100800 */
[----:B---3--:R-:W-:-:S03]  /*e8d0*/  IMAD R2, R36, UR21, RZ ;  /* 0x0000001524027c24 */ /* 0x008fc6000f8e02ff */
[----:B------:R-:W-:Y:S01]  /*e8e0*/  STL [R1+0xc0], R37 ;  /* 0x0000c02501007387 */ /* 0x000fe20000100800 */
[----:B----4-:R-:W-:-:S03]  /*e8f0*/  IMAD R4, R35, UR21, RZ ;  /* 0x0000001523047c24 */ /* 0x010fc6000f8e02ff */
[----:B------:R0:W-:Y:S01]  /*e900*/  STL [R1+0xd0], R2 ;  /* 0x0000d00201007387 */ /* 0x0001e20000100800 */
[----:B-----5:R-:W-:-:S03]  /*e910*/  IMAD R34, R34, UR21, RZ ;  /* 0x0000001522227c24 */ /* 0x020fc6000f8e02ff */
[----:B------:R1:W-:Y:S01]  /*e920*/  STL [R1+0xd8], R4 ;  /* 0x0000d80401007387 */ /* 0x0003e20000100800 */
[----:B0-----:R-:W-:-:S03]  /*e930*/  IMAD R2, R61, UR21, RZ ;  /* 0x000000153d027c24 */ /* 0x001fc6000f8e02ff */
[----:B-1----:R-:W2:Y:S04]  /*e940*/  LDL.LU R4, [R1+0x110] ;  /* 0x0001100001047983 */ /* 0x002ea80000300800 */
[----:B------:R-:W-:Y:S04]  /*e950*/  STL [R1+0xe8], R34 ;  /* 0x0000e82201007387 */ /* 0x000fe80000100800 */
[----:B------:R-:W3:Y:S01]  /*e960*/  LDL.LU R59, [R1+0x108] ;  /* 0x00010800013b7983 */ /* 0x000ee20000300800 */
[----:B------:R-:W-:-:S03]  /*e970*/  IMAD R3, R3, UR21, RZ ;  /* 0x0000001503037c24 */ /* 0x000fc6000f8e02ff */
[----:B------:R0:W-:Y:S04]  /*e980*/  STL [R1+0xf0], R2 ;  /* 0x0000f00201007387 */ /* 0x0001e80000100800 */
[----:B------:R-:W4:Y:S01]  /*e990*/  LDL.LU R58, [R1+0x104] ;  /* 0x00010400013a7983 */ /* 0x000f220000300800 */
[----:B0-----:R-:W-:-:S03]  /*e9a0*/  IMAD R2, R0, UR21, RZ ;  /* 0x0000001500027c24 */ /* 0x001fc6000f8e02ff */
[----:B------:R-:W5:Y:S04]  /*e9b0*/  LDL.LU R0, [R1+0x2a60] ;  /* 0x002a600001007983 */ /* 0x000f680000300800 */
[----:B------:R0:W-:Y:S04]  /*e9c0*/  STL [R1+0x100], R3 ;  /* 0x0001000301007387 */ /* 0x0001e80000100800 */
[----:B------:R-:W5:Y:S04]  /*e9d0*/  LDL.LU R57, [R1+0xfc] ;  /* 0x0000fc0001397983 */ /* 0x000f680000300800 */
[----:B------:R-:W5:Y:S04]  /*e9e0*/  LDL.LU R56, [R1+0xf8] ;  /* 0x0000f80001387983 */ /* 0x000f680000300800 */
[----:B------:R2:W-:Y:S04]  /*e9f0*/  STL [R1+0x10c], R2 ;  /* 0x00010c0201007387 */ /* 0x0005e80000100800 */
        /* <DEDUP_REMOVED lines=13> */
[----:B------:R-:W5:Y:S01]  /*ead0*/  LDL.LU R42, [R1+0xa8] ;  /* 0x0000a800012a7983 */ /* 0x000f620000300800 */
[----:B------:R-:W-:-:S03]  /*eae0*/  IMAD R60, R39, UR21, RZ ;  /* 0x00000015273c7c24 */ /* 0x000fc6000f8e02ff */
        /* <DEDUP_REMOVED lines=9> */
[----:B0-----:R-:W5:Y:S01]  /*eb80*/  LDL.LU R3, [R1+0x80] ;  /* 0x0000800001037983 */ /* 0x001f620000300800 */
[----:B--2---:R-:W-:-:S05]  /*eb90*/  IMAD R2, R4, UR21, RZ ;  /* 0x0000001504027c24 */ /* 0x004fca000f8e02ff */
[----:B------:R4:W-:Y:S01]  /*eba0*/  STL [R1+0x110], R2 ;  /* 0x0001100201007387 */ /* 0x0009e20000100800 */
[----:B---3--:R-:W-:-:S05]  /*ebb0*/  IMAD R4, R59, UR21, RZ ;  /* 0x000000153b047c24 */ /* 0x008fca000f8e02ff */
[----:B------:R-:W-:Y:S01]  /*ebc0*/  STL [R1+0x108], R4 ;  /* 0x0001080401007387 */ /* 0x000fe20000100800 */
[----:B----4-:R-:W-:Y:S02]  /*ebd0*/  IMAD R2, R58, UR21, RZ ;  /* 0x000000153a027c24 */ /* 0x010fe4000f8e02ff */
[----:B-----5:R-:W-:-:S05]  /*ebe0*/  IMAD R0, R0, UR21, RZ ;  /* 0x0000001500007c24 */ /* 0x020fca000f8e02ff */
[----:B------:R0:W-:Y:S04]  /*ebf0*/  STL [R1+0x29e0], R0 ;  /* 0x0029e00001007387 */ /* 0x0001e80000100800 */
[----:B------:R1:W-:Y:S01]  /*ec00*/  STL [R1+0x104], R2 ;  /* 0x0001040201007387 */ /* 0x0003e20000100800 */
[----:B0-----:R-:W-:Y:S02]  /*ec10*/  IMAD R0, R56, UR21, RZ ;  /* 0x0000001538007c24 */ /* 0x001fe4000f8e02ff */
[----:B-1----:R-:W-:Y:S02]  /*ec20*/  IMAD R2, R57, UR21, RZ ;  /* 0x0000001539027c24 */ /* 0x002fe4000f8e02ff */
[----:B------:R-:W-:-:S03]  /*ec30*/  IMAD R4, R55, UR21, RZ ;  /* 0x0000001537047c24 */ /* 0x000fc6000f8e02ff */
[----:B------:R0:W-:Y:S04]  /*ec40*/  STL [R1+0xfc], R2 ;  /* 0x0000fc0201007387 */ /* 0x0001e80000100800 */
[----:B------:R1:W-:Y:S01]  /*ec50*/  STL [R1+0xf8], R0 ;  /* 0x0000f80001007387 */ /* 0x0003e20000100800 */
[----:B0-----:R-:W-:-:S03]  /*ec60*/  IMAD R2, R54, UR21, RZ ;  /* 0x0000001536027c24 */ /* 0x001fc6000f8e02ff */
[----:B------:R0:W-:Y:S01]  /*ec70*/  STL [R1+0xf4], R4 ;  /* 0x0000f40401007387 */ /* 0x0001e20000100800 */
[----:B-1----:R-:W-:-:S03]  /*ec80*/  IMAD R0, R53, UR21, RZ ;  /* 0x0000001535007c24 */ /* 0x002fc6000f8e02ff */
        /* <DEDUP_REMOVED lines=42> */
[----:B-1----:R-:W2:Y:S04]  /*ef30*/  LDL.LU R4, [R1+0x7c] ;  /* 0x00007c0001047983 */ /* 0x002ea80000300800 */
[----:B------:R-:W-:Y:S04]  /*ef40*/  STL [R1+0x84], R2 ;  /* 0x0000840201007387 */ /* 0x000fe80000100800 */
        /* <DEDUP_REMOVED lines=30> */
[----:B------:R-:W5:Y:S01]  /*f130*/  LDL.LU R2, [R1+0x4] ;  /* 0x0000040001027983 */ /* 0x000f620000300800 */
[----:B--2---:R-:W-:-:S05]  /*f140*/  IMAD R4, R4, UR21, RZ ;  /* 0x0000001504047c24 */ /* 0x004fca000f8e02ff */
[----:B------:R0:W-:Y:S01]  /*f150*/  STL [R1+0x7c], R4 ;  /* 0x00007c0401007387 */ /* 0x0001e20000100800 */
[----:B---3--:R-:W-:-:S03]  /*f160*/  IMAD R59, R59, UR21, RZ ;  /* 0x000000153b3b7c24 */ /* 0x008fc6000f8e02ff */
[----:B0-----:R-:W2:Y:S01]  /*f170*/  LDL.LU R4, [R1+0x2a5c] ;  /* 0x002a5c0001047983 */ /* 0x001ea20000300800 */
[----:B----4-:R-:W-:-:S03]  /*f180*/  IMAD R58, R58, UR21, RZ ;  /* 0x000000153a3a7c24 */ /* 0x010fc6000f8e02ff */
[----:B------:R0:W-:Y:S01]  /*f190*/  STL [R1+0x78], R59 ;  /* 0x0000783b01007387 */ /* 0x0001e20000100800 */
[----:B-----5:R-:W-:Y:S02]  /*f1a0*/  IMAD R57, R57, UR21, RZ ;  /* 0x0000001539397c24 */ /* 0x020fe4000f8e02ff */
[----:B------:R-:W-:Y:S01]  /*f1b0*/  IMAD R56, R56, UR21, RZ ;  /* 0x0000001538387c24 */ /* 0x000fe2000f8e02ff */
[----:B0-----:R-:W3:Y:S01]  /*f1c0*/  LDL.LU R59, [R1+0x2a58] ;  /* 0x002a5800013b7983 */ /* 0x001ee20000300800 */
[----:B------:R-:W-:-:S03]  /*f1d0*/  IMAD R55, R55, UR21, RZ ;  /* 0x0000001537377c24 */ /* 0x000fc6000f8e02ff */
[----:B------:R0:W-:Y:S01]  /*f1e0*/  STL [R1+0x74], R58 ;  /* 0x0000743a01007387 */ /* 0x0001e20000100800 */
[----:B------:R-:W-:Y:S02]  /*f1f0*/  IMAD R54, R54, UR21, RZ ;  /* 0x0000001536367c24 */ /* 0x000fe4000f8e02ff */
[----:B------:R-:W-:Y:S01]  /*f200*/  IMAD R53, R53, UR21, RZ ;  /* 0x0000001535357c24 */ /* 0x000fe2000f8e02ff */
[----:B0-----:R-:W4:Y:S04]  /*f210*/  LDL.LU R58, [R1+0x2a54] ;  /* 0x002a5400013a7983 */ /* 0x001f280000300800 */
[----:B------:R0:W-:Y:S01]  /*f220*/  STL [R1+0x70], R57 ;  /* 0x0000703901007387 */ /* 0x0001e20000100800 */
[----:B------:R-:W-:Y:S02]  /*f230*/  IMAD R52, R52, UR21, RZ ;  /* 0x0000001534347c24 */ /* 0x000fe4000f8e02ff */
[----:B------:R-:W-:Y:S01]  /*f240*/  IMAD R51, R51, UR21, RZ ;  /* 0x0000001533337c24 */ /* 0x000fe2000f8e02ff */
[----:B0-----:R-:W5:Y:S04]  /*f250*/  LDL.LU R57, [R1+0x2a50] ;  /* 0x002a500001397983 */ /* 0x001f680000300800 */
[----:B------:R0:W-:Y:S01]  /*f260*/  STL [R1+0x6c], R56 ;  /* 0x00006c3801007387 */ /* 0x0001e20000100800 */
[----:B------:R-:W-:-:S03]  /*f270*/  IMAD R50, R50, UR21, RZ ;  /* 0x0000001532327c24 */ /* 0x000fc6000f8e02ff */
[----:B0-----:R-:W2:Y:S04]  /*f280*/  LDL.LU R56, [R1+0x2a4c] ;  /* 0x002a4c0001387983 */ /* 0x001ea80000300800 */
        /* <DEDUP_REMOVED lines=54> */
[----:B------:R0:W-:Y:S04]  /*f5f0*/  STL [R1+0x20], R37 ;  /* 0x0000202501007387 */ /* 0x0001e80000100800 */
        /* <DEDUP_REMOVED lines=10> */
[----:B0-----:R-:W2:Y:S01]  /*f6a0*/  LDL.LU R3, [R1+0x29ec] ;  /* 0x0029ec0001037983 */ /* 0x001ea20000300800 */
[----:B------:R-:W-:-:S05]  /*f6b0*/  IMAD R0, R0, UR21, RZ ;  /* 0x0000001500007c24 */ /* 0x000fca000f8e02ff */
[----:B------:R2:W-:Y:S02]  /*f6c0*/  STL [R1+0x8], R0 ;  /* 0x0000080001007387 */ /* 0x0005e40000100800 */
[----:B--2---:R-:W-:Y:S02]  /*f6d0*/  IMAD R0, R3, UR21, RZ ;  /* 0x0000001503007c24 */ /* 0x004fe4000f8e02ff */
[----:B------:R-:W2:Y:S01]  /*f6e0*/  LDL.LU R3, [R1+0x29e8] ;  /* 0x0029e80001037983 */ /* 0x000ea20000300800 */
[----:B------:R-:W-:Y:S02]  /*f6f0*/  IMAD R2, R2, UR21, RZ ;  /* 0x0000001502027c24 */ /* 0x000fe4000f8e02ff */
[----:B------:R-:W-:-:S03]  /*f700*/  IMAD R5, R5, UR21, RZ ;  /* 0x0000001505057c24 */ /* 0x000fc6000f8e02ff */
[----:B------:R2:W-:Y:S01]  /*f710*/  STL [R1+0x4], R2 ;  /* 0x0000040201007387 */ /* 0x0005e20000100800 */
[----:B------:R-:W-:Y:S02]  /*f720*/  IMAD R6, R6, UR21, RZ ;  /* 0x0000001506067c24 */ /* 0x000fe4000f8e02ff */
[----:B------:R-:W-:Y:S02]  /*f730*/  IMAD R7, R7, UR21, RZ ;  /* 0x0000001507077c24 */ /* 0x000fe4000f8e02ff */
[----:B------:R-:W-:Y:S02]  /*f740*/  IMAD R8, R8, UR21, RZ ;  /* 0x0000001508087c24 */ /* 0x000fe4000f8e02ff */
[----:B------:R-:W-:Y:S02]  /*f750*/  IMAD R9, R9, UR21, RZ ;  /* 0x0000001509097c24 */ /* 0x000fe4000f8e02ff */
[----:B------:R-:W-:Y:S02]  /*f760*/  IMAD R10, R10, UR21, RZ ;  /* 0x000000150a0a7c24 */ /* 0x000fe4000f8e02ff */
[----:B------:R-:W-:Y:S01]  /*f770*/  IMAD R11, R11, UR21, RZ ;  /* 0x000000150b0b7c24 */ /* 0x000fe2000f8e02ff */
[----:B--2---:R-:W-:-:S05]  /*f780*/  IADD3 R2, P3, PT, R5, R3, RZ ;  /* 0x0000000305027210 */ /* 0x004fca0007f7e0ff */
[----:B------:R0:W-:Y:S02]  /*f790*/  STL [R1+0x1f3c], R2 ;  /* 0x001f3c0201007387 */ /* 0x0001e40000100800 */
[----:B0-----:R-:W-:-:S05]  /*f7a0*/  IADD3 R2, P2, PT, R6, R3, RZ ;  /* 0x0000000306027210 */ /* 0x001fca0007f5e0ff */
        /* <DEDUP_REMOVED lines=10> */
[----:B------:R0:W-:Y:S04]  /*f850*/  STL [R1+0x1f54], R2 ;  /* 0x001f540201007387 */ /* 0x0001e80000100800 */
[----:B0-----:R-:W2:Y:S01]  /*f860*/  LDL.LU R2, [R1+0x29e4] ;  /* 0x0029e40001027983 */ /* 0x001ea20000300800 */
[----:B------:R-:W-:Y:S02]  /*f870*/  IMAD R12, R12, UR21, RZ ;  /* 0x000000150c0c7c24 */ /* 0x000fe4000f8e02ff */
[----:B------:R-:W-:Y:S02]  /*f880*/  IMAD R13, R13, UR21, RZ ;  /* 0x000000150d0d7c24 */ /* 0x000fe4000f8e02ff */
[----:B------:R-:W-:Y:S02]  /*f890*/  IMAD R14, R14, UR21, RZ ;  /* 0x000000150e0e7c24 */ /* 0x000fe4000f8e02ff */
[----:B------:R-:W-:-:S02]  /*f8a0*/  IMAD R15, R15, UR21, RZ ;  /* 0x000000150f0f7c24 */ /* 0x000fc4000f8e02ff */
[----:B------:R-:W-:Y:S02]  /*f8b0*/  IMAD R16, R16, UR21, RZ ;  /* 0x0000001510107c24 */ /* 0x000fe4000f8e02ff */
[----:B------:R-:W-:Y:S02]  /*f8c0*/  IMAD R17, R17, UR21, RZ ;  /* 0x0000001511117c24 */ /* 0x000fe4000f8e02ff */
        /* <DEDUP_REMOVED lines=10> */
[----:B------:R-:W-:Y:S01]  /*f970*/  IMAD R28, R28, UR21, RZ ;  /* 0x000000151c1c7c24 */ /* 0x000fe2000f8e02ff */
[----:B--2---:R-:W-:-:S05]  /*f980*/  LEA.HI.X.SX32 R5, R5, R2, 0x1, P3 ;  /* 0x0000000205057211 */ /* 0x004fca00018f0eff */
[----:B------:R0:W-:Y:S01]  /*f990*/  STL [R1+0x1f34], R5 ;  /* 0x001f340501007387 */ /* 0x0001e20000100800 */
[----:B------:R-:W-:Y:S02]  /*f9a0*/  LEA.HI.X.SX32 R6, R6, R2, 0x1, P2 ;  /* 0x0000000206067211 */ /* 0x000fe400010f0eff */
[----:B0-----:R-:W-:-:S05]  /*f9b0*/  IADD3 R5, P3, PT, R12, R3, RZ ;  /* 0x000000030c057210 */ /* 0x001fca0007f7e0ff */
[----:B------:R0:W-:Y:S04]  /*f9c0*/  STL [R1+0x1f38], R5 ;  /* 0x001f380501007387 */ /* 0x0001e80000100800 */
[----:B------:R1:W-:Y:S01]  /*f9d0*/  STL [R1+0x1f2c], R6 ;  /* 0x001f2c0601007387 */ /* 0x0003e20000100800 */
[----:B0-----:R-:W-:Y:S02]  /*f9e0*/  IADD3 R5, P2, PT, R13, R3, RZ ;  /* 0x000000030d057210 */ /* 0x001fe40007f5e0ff */
[----:B-1----:R-:W-:-:S03]  /*f9f0*/  LEA.HI.X.SX32 R6, R7, R2, 0x1, P1 ;  /* 0x0000000207067211 */ /* 0x002fc600008f0eff */
[----:B------:R0:W-:Y:S01]  /*fa00*/  STL [R1+0x1f30], R5 ;  /* 0x001f300501007387 */ /* 0x0001e20000100800 */
[----:B------:R-:W-:-:S03]  /*fa10*/  LEA.HI.X.SX32 R7, R8, R2, 0x1, P0 ;  /* 0x0000000208077211 */ /* 0x000fc600000f0eff */
[----:B------:R1:W-:Y:S01]  /*fa20*/  STL [R1+0x1f24], R6 ;  /* 0x001f240601007387 */ /* 0x0003e20000100800 */
[-C--:B0-----:R-:W-:Y:S02]  /*fa30*/  IADD3 R5, P1, PT, R14, R3.reuse, RZ ;  /* 0x000000030e057210 */ /* 0x081fe40007f3e0ff */
[----:B-1----:R-:W-:-:S03]  /*fa40*/  IADD3 R6, P0, PT, R15, R3, RZ ;  /* 0x000000030f067210 */ /* 0x002fc60007f1e0ff */
[----:B------:R0:W-:Y:S04]  /*fa50*/  STL [R1+0x1f28], R5 ;  /* 0x001f280501007387 */ /* 0x0001e80000100800 */
[----:B------:R1:W-:Y:S01]  /*fa60*/  STL [R1+0x1f1c], R7 ;  /* 0x001f1c0701007387 */ /* 0x0003e20000100800 */
[----:B0-----:R-:W-:-:S03]  /*fa70*/  LEA.HI.X.SX32 R5, R9, R2, 0x1, P6 ;  /* 0x0000000209057211 */ /* 0x001fc600030f0eff */
[----:B------:R0:W-:Y:S01]  /*fa80*/  STL [R1+0x1f20], R6 ;  /* 0x001f200601007387 */ /* 0x0001e20000100800 */
[----:B-1----:R-:W-:-:S03]  /*fa90*/  IADD3 R7, P6, PT, R16, R3, RZ ;  /* 0x0000000310077210 */ /* 0x002fc60007fde0ff */
[----:B------:R1:W-:Y:S04]  /*faa0*/  STL [R1+0x1f14], R5 ;  /* 0x001f140501007387 */ /* 0x0003e80000100800 */
[----:B------:R2:W-:Y:S01]  /*fab0*/  STL [R1+0x1f18], R7 ;  /* 0x001f180701007387 */ /* 0x0005e20000100800 */
[----:B0-----:R-:W-:Y:S02]  /*fac0*/  LEA.HI.X.SX32 R6, R10, R2, 0x1, P5 ;  /* 0x000000020a067211 */ /* 0x001fe400028f0eff */
[----:B-1----:R-:W-:-:S03]  /*fad0*/  IADD3 R5, P5, PT, R17, R3, RZ ;  /* 0x0000000311057210 */ /* 0x002fc60007fbe0ff */
[----:B------:R0:W-:Y:S01]  /*fae0*/  STL [R1+0x1f0c], R6 ;  /* 0x001f0c0601007387 */ /* 0x0001e20000100800 */
[----:B--2---:R-:W-:-:S03]  /*faf0*/  LEA.HI.X.SX32 R7, R11, R2, 0x1, P4 ;  /* 0x000000020b077211 */ /* 0x004fc600020f0eff */
[----:B------:R1:W-:Y:S04]  /*fb00*/  STL [R1+0x1f10], R5 ;  /* 0x001f100501007387 */ /* 0x0003e80000100800 */
[----:B------:R2:W-:Y:S01]  /*fb10*/  STL [R1+0x1f04], R7 ;  /* 0x001f040701007387 */ /* 0x0005e20000100800 */
[----:B0-----:R-:W-:Y:S02]  /*fb20*/  IADD3 R6, P4, PT, R18, R3, RZ ;  /* 0x0000000312067210 */ /* 0x001fe40007f9e0ff */
[----:B-1----:R-:W-:-:S03]  /*fb30*/  LEA.HI.X.SX32 R5, R12, R2, 0x1, P3 ;  /* 0x000000020c057211 */ /* 0x002fc600018f0eff */
[----:B------:R0:W-:Y:S01]  /*fb40*/  STL [R1+0x1f08], R6 ;  /* 0x001f080601007387 */ /* 0x0001e20000100800 */
[----:B--2---:R-:W-:-:S03]  /*fb50*/  IADD3 R7, P3, PT, R19, R3, RZ ;  /* 0x0000000313077210 */ /* 0x004fc60007f7e0ff */
        /* <DEDUP_REMOVED lines=19> */
[----:B------:R-:W-:Y:S01]  /*fc90*/  STL [R1+0x1ed4], R7 ;  /* 0x001ed40701007387 */ /* 0x000fe20000100800 */
[----:B0-----:R-:W-:-:S03]  /*fca0*/  IADD3 R6, P5, PT, R24, R3, RZ ;  /* 0x0000000318067210 */ /* 0x001fc60007fbe0ff */
[----:B------:R-:W2:Y:S01]  /*fcb0*/  LDL.LU R13, [R1+0xb4] ;  /* 0x0000b400010d7983 */ /* 0x000ea20000300800 */
[----:B-1----:R-:W-:-:S03]  /*fcc0*/  LEA.HI.X.SX32 R5, R18, R2, 0x1, P4 ;  /* 0x0000000212057211 */ /* 0x002fc600020f0eff */
[----:B------:R0:W-:Y:S04]  /*fcd0*/  STL [R1+0x1ed8], R6 ;  /* 0x001ed80601007387 */ /* 0x0001e80000100800 */
[----:B------:R1:W-:Y:S04]  /*fce0*/  STL [R1+0x1ecc], R5 ;  /* 0x001ecc0501007387 */ /* 0x0003e80000100800 */
[----:B------:R-:W3:Y:S01]  /*fcf0*/  LDL.LU R12, [R1+0xc0] ;  /* 0x0000c000010c7983 */ /* 0x000ee20000300800 */
[----:B0-----:R-:W-:Y:S02]  /*fd00*/  IADD3 R6, P4, PT, R25, R3, RZ ;  /* 0x0000000319067210 */ /* 0x001fe40007f9e0ff */
[----:B-1----:R-:W-:-:S03]  /*fd10*/  LEA.HI.X.SX32 R5, R19, R2, 0x1, P3 ;  /* 0x0000000213057211 */ /* 0x002fc600018f0eff */
[----:B------:R0:W-:Y:S04]  /*fd20*/  STL [R1+0x1ed0], R6 ;  /* 0x001ed00601007387 */ /* 0x0001e80000100800 */
[----:B------:R1:W-:Y:S04]  /*fd30*/  STL [R1+0x1ec4], R5 ;  /* 0x001ec40501007387 */ /* 0x0003e80000100800 */
[----:B------:R-:W4:Y:S01]  /*fd40*/  LDL.LU R11, [R1+0xd0] ;  /* 0x0000d000010b7983 */ /* 0x000f220000300800 */
[----:B0-----:R-:W-:Y:S02]  /*fd50*/  IADD3 R6, P3, PT, R26, R3, RZ ;  /* 0x000000031a067210 */ /* 0x001fe40007f7e0ff */
[----:B-1----:R-:W-:-:S03]  /*fd60*/  LEA.HI.X.SX32 R5, R20, R2, 0x1, P2 ;  /* 0x0000000214057211 */ /* 0x002fc600010f0eff */
[----:B------:R0:W-:Y:S04]  /*fd70*/  STL [R1+0x1ec8], R6 ;  /* 0x001ec80601007387 */ /* 0x0001e80000100800 */
[----:B------:R1:W-:Y:S04]  /*fd80*/  STL [R1+0x1ebc], R5 ;  /* 0x001ebc0501007387 */ /* 0x0003e80000100800 */
[----:B------:R-:W5:Y:S01]  /*fd90*/  LDL.LU R10, [R1+0xd8] ;  /* 0x0000d800010a7983 */ /* 0x000f620000300800 */
        /* <DEDUP_REMOVED lines=10> */
[----:B------:R-:W-:Y:S02]  /*fe40*/  IMAD R29, R29, UR21, RZ ;  /* 0x000000151d1d7c24 */ /* 0x000fe4000f8e02ff */
[----:B------:R-:W-:-:S03]  /*fe50*/  IMAD R30, R30, UR21, RZ ;  /* 0x000000151e1e7c24 */ /* 0x000fc6000f8e02ff */
[-C--:B0-----:R-:W-:Y:S02]  /*fe60*/  IADD3 R6, P0, PT, R29, R3.reuse, RZ ;  /* 0x000000031d067210 */ /* 0x081fe40007f1e0ff */
[----:B-1----:R-:W-:Y:S01]  /*fe70*/  LEA.HI.X.SX32 R5, R23, R2, 0x1, P6 ;  /* 0x0000000217057211 */ /* 0x002fe200030f0eff */
[----:B------:R-:W-:Y:S02]  /*fe80*/  IMAD R31, R31, UR21, RZ ;  /* 0x000000151f1f7c24 */ /* 0x000fe4000f8e02ff */
[----:B------:R0:W-:Y:S04]  /*fe90*/  STL [R1+0x1eb0], R6 ;  /* 0x001eb00601007387 */ /* 0x0001e80000100800 */
[----:B------:R1:W-:Y:S04]  /*fea0*/  STL [R1+0x1ea4], R5 ;  /* 0x001ea40501007387 */ /* 0x0003e80000100800 */
[----:B------:R-:W5:Y:S01]  /*feb0*/  LDL.LU R7, [R1+0x100] ;  /* 0x0001000001077983 */ /* 0x000f620000300800 */
[----:B0-----:R-:W-:-:S02]  /*fec0*/  IADD3 R6, P6, PT, R30, R3, RZ ;  /* 0x000000031e067210 */ /* 0x001fc40007fde0ff */
[----:B-1----:R-:W-:-:S03]  /*fed0*/  LEA.HI.X.SX32 R5, R24, R2, 0x1, P5 ;  /* 0x0000000218057211 */ /* 0x002fc600028f0eff */
[----:B------:R0:W-:Y:S01]  /*fee0*/  STL [R1+0x1ea8], R6 ;  /* 0x001ea80601007387 */ /* 0x0001e20000100800 */
[----:B------:R-:W-:-:S03]  /*fef0*/  IMAD R32, R32, UR21, RZ ;  /* 0x0000001520207c24 */ /* 0x000fc6000f8e02ff */
[----:B------:R1:W-:Y:S04]  /*ff00*/  STL [R1+0x1e9c], R5 ;  /* 0x001e9c0501007387 */ /* 0x0003e80000100800 */
[----:B------:R-:W5:Y:S01]  /*ff10*/  LDL.LU R22, [R1+0x10c] ;  /* 0x00010c0001167983 */ /* 0x000f620000300800 */
[----:B0-----:R-:W-:Y:S02]  /*ff20*/  IADD3 R6, P5, PT, R31, R3, RZ ;  /* 0x000000031f067210 */ /* 0x001fe40007fbe0ff */
[----:B-1----:R-:W-:-:S03]  /*ff30*/  LEA.HI.X.SX32 R5, R25, R2, 0x1, P4 ;  /* 0x0000000219057211 */ /* 0x002fc600020f0eff */
[----:B------:R0:W-:Y:S01]  /*ff40*/  STL [R1+0x1ea0], R6 ;  /* 0x001ea00601007387 */ /* 0x0001e20000100800 */
[----:B------:R-:W-:Y:S01]  /*ff50*/  IADD3 R14, P4, PT, R32, R3, RZ ;  /* 0x00000003200e7210 */ /* 0x000fe20007f9e0ff */
[----:B------:R-:W-:Y:S02]  /*ff60*/  IMAD R33, R33, UR21, RZ ;  /* 0x0000001521217c24 */ /* 0x000fe4000f8e02ff */
[----:B------:R1:W-:Y:S04]  /*ff70*/  STL [R1+0x1e94], R5 ;  /* 0x001e940501007387 */ /* 0x0003e80000100800 */
[----:B0-----:R-:W5:Y:S01]  /*ff80*/  LDL.LU R6, [R1+0x110] ;  /* 0x0001100001067983 */ /* 0x001f620000300800 */
[----:B-1----:R-:W-:-:S03]  /*ff90*/  LEA.HI.X.SX32 R5, R26, R2, 0x1, P3 ;  /* 0x000000021a057211 */ /* 0x002fc600018f0eff */
[----:B------:R0:W-:Y:S04]  /*ffa0*/  STL [R1+0x1e98], R14 ;  /* 0x001e980e01007387 */ /* 0x0001e80000100800 */
[----:B------:R1:W-:Y:S04]  /*ffb0*/  STL [R1+0x1e8c], R5 ;  /* 0x001e8c0501007387 */ /* 0x0003e80000100800 */
[----:B------:R-:W5:Y:S01]  /*ffc0*/  LDL.LU R21, [R1+0x108] ;  /* 0x0001080001157983 */ /* 0x000f620000300800 */
[----:B0-----:R-:W-:Y:S02]  /*ffd0*/  IADD3 R14, P3, PT, R33, R3, RZ ;  /* 0x00000003210e7210 */ /* 0x001fe40007f7e0ff */
[----:B-1----:R-:W-:-:S03]  /*ffe0*/  LEA.HI.X.SX32 R5, R27, R2, 0x1, P2 ;  /* 0x000000021b057211 */ /* 0x002fc600010f0eff */
[----:B------:R0:W-:Y:S01]  /*fff0*/  STL [R1+0x1e90], R14 ;  /* 0x001e900e01007387 */ /* 0x0001e20000100800 */
[----:B------:R-:W-:-:S03]  /*10000*/  IADD3 R15, P2, PT, R60, R3, RZ ;  /* 0x000000033c0f7210 */ /* 0x000fc60007f5e0ff */
[----:B------:R1:W-:Y:S01]  /*10010*/  STL [R1+0x1e84], R5 ;  /* 0x001e840501007387 */ /* 0x0003e20000100800 */
[----:B0-----:R-:W-:-:S03]  /*10020*/  LEA.HI.X.SX32 R14, R28, R2, 0x1, P1 ;  /* 0x000000021c0e7211 */ /* 0x001fc600008f0eff */
[----:B-1----:R-:W5:Y:S04]  /*10030*/  LDL.LU R5, [R1+0x104] ;  /* 0x0001040001057983 */ /* 0x002f680000300800 */
[----:B------:R-:W-:Y:S04]  /*10040*/  STL [R1+0x1e88], R15 ;  /* 0x001e880f01007387 */ /* 0x000fe80000100800 */
[----:B------:R0:W-:Y:S04]  /*10050*/  STL [R1+0x1e7c], R14 ;  /* 0x001e7c0e01007387 */ /* 0x0001e80000100800 */
[----:B------:R-:W5:Y:S01]  /*10060*/  LDL.LU R20, [R1+0xfc] ;  /* 0x0000fc0001147983 */ /* 0x000f620000300800 */
[----:B0-----:R-:W-:-:S02]  /*10070*/  LEA.HI.X.SX32 R14, R29, R2, 0x1, P0 ;  /* 0x000000021d0e7211 */ /* 0x001fc400000f0eff */
[----:B--2---:R-:W-:-:S05]  /*10080*/  IADD3 R15, P1, PT, R13, R3, RZ ;  /* 0x000000030d0f7210 */ /* 0x004fca0007f3e0ff */
[----:B------:R3:W-:Y:S04]  /*10090*/  STL [R1+0x1e80], R15 ;  /* 0x001e800f01007387 */ /* 0x0007e80000100800 */
[----:B------:R0:W-:Y:S04]  /*100a0*/  STL [R1+0x1e74], R14 ;  /* 0x001e740e01007387 */ /* 0x0001e80000100800 */
[----:B------:R-:W2:Y:S01]  /*100b0*/  LDL.LU R19, [R1+0xf8] ;  /* 0x0000f80001137983 */ /* 0x000ea20000300800 */
[----:B---3--:R-:W-:Y:S02]  /*100c0*/  IADD3 R15, P0, PT, R12, R3, RZ ;  /* 0x000000030c0f7210 */ /* 0x008fe40007f1e0ff */
[----:B0-----:R-:W-:-:S03]  /*100d0*/  LEA.HI.X.SX32 R14, R30, R2, 0x1, P6 ;  /* 0x000000021e0e7211 */ /* 0x001fc600030f0eff */
[----:B------:R4:W-:Y:S04]  /*100e0*/  STL [R1+0x1e78], R15 ;  /* 0x001e780f01007387 */ /* 0x0009e80000100800 */
[----:B------:R0:W-:Y:S04]  /*100f0*/  STL [R1+0x1e6c], R14 ;  /* 0x001e6c0e01007387 */ /* 0x0001e80000100800 */
[----:B------:R-:W3:Y:S01]  /*10100*/  LDL.LU R18, [R1+0xf4] ;  /* 0x0000f40001127983 */ /* 0x000ee20000300800 */
[----:B----4-:R-:W-:Y:S02]  /*10110*/  IADD3 R15, P6, PT, R11, R3, RZ ;  /* 0x000000030b0f7210 */ /* 0x010fe40007fde0ff */
[----:B0-----:R-:W-:-:S03]  /*10120*/  LEA.HI.X.SX32 R14, R31, R2, 0x1, P5 ;  /* 0x000000021f0e7211 */ /* 0x001fc600028f0eff */
[----:B------:R5:W-:Y:S04]  /*10130*/  STL [R1+0x1e70], R15 ;  /* 0x001e700f01007387 */ /* 0x000be80000100800 */
[----:B------:R0:W-:Y:S04]  /*10140*/  STL [R1+0x1e64], R14 ;  /* 0x001e640e01007387 */ /* 0x0001e80000100800 */
[----:B------:R-:W4:Y:S01]  /*10150*/  LDL.LU R17, [R1+0xec] ;  /* 0x0000ec0001117983 */ /* 0x000f220000300800 */
[----:B-----5:R-:W-:Y:S02]  /*10160*/  IADD3 R15, P5, PT, R10, R3, RZ ;  /* 0x000000030a0f7210 */ /* 0x020fe40007fbe0ff */
[----:B0-----:R-:W-:-:S03]  /*10170*/  LEA.HI.X.SX32 R14, R32, R2, 0x1, P4 ;  /* 0x00000002200e7211 */ /* 0x001fc600020f0eff */
[----:B------:R0:W-:Y:S04]  /*10180*/  STL [R1+0x1e68], R15 ;  /* 0x001e680f01007387 */ /* 0x0001e80000100800 */
[----:B------:R1:W-:Y:S04]  /*10190*/  STL [R1+0x1e5c], R14 ;  /* 0x001e5c0e01007387 */ /* 0x0003e80000100800 */
[----:B------:R-:W5:Y:S01]  /*101a0*/  LDL.LU R16, [R1+0xe4] ;  /* 0x0000e40001107983 */ /* 0x000f620000300800 */
[----:B0-----:R-:W-:Y:S02]  /*101b0*/  IADD3 R15, P4, PT, R9, R3, RZ ;  /* 0x00000003090f7210 */ /* 0x001fe40007f9e0ff */
[----:B-1----:R-:W-:-:S03]  /*101c0*/  LEA.HI.X.SX32 R14, R33, R2, 0x1, P3 ;  /* 0x00000002210e7211 */ /* 0x002fc600018f0eff */
[----:B------:R0:W-:Y:S04]  /*101d0*/  STL [R1+0x1e60], R15 ;  /* 0x001e600f01007387 */ /* 0x0001e80000100800 */
[----:B------:R1:W-:Y:S01]  /*101e0*/  STL [R1+0x1b78], R14 ;  /* 0x001b780e01007387 */ /* 0x0003e20000100800 */
[----:B------:R-:W-:-:S03]  /*101f0*/  IADD3 R23, P3, PT, R8, R3, RZ ;  /* 0x0000000308177210 */ /* 0x000fc60007f7e0ff */
[----:B0-----:R-:W5:Y:S01]  /*10200*/  LDL.LU R15, [R1+0xe0] ;  /* 0x0000e000010f7983 */ /* 0x001f620000300800 */
[----:B-1----:R-:W-:-:S03]  /*10210*/  LEA.HI.X.SX32 R14, R60, R2, 0x1, P2 ;  /* 0x000000023c0e7211 */ /* 0x002fc600010f0eff */
[----:B------:R-:W-:Y:S04]  /*10220*/  STL [R1+0x1b98], R23 ;  /* 0x001b981701007387 */ /* 0x000fe80000100800 */
[----:B------:R0:W-:Y:S04]  /*10230*/  STL [R1+0x1b7c], R14 ;  /* 0x001b7c0e01007387 */ /* 0x0001e80000100800 */
[----:B0-----:R-:W5:Y:S01]  /*10240*/  LDL.LU R14, [R1+0xdc] ;  /* 0x0000dc00010e7983 */ /* 0x001f620000300800 */
[----:B------:R-:W-:Y:S02]  /*10250*/  IADD3 R23, P2, PT, R7, R3, RZ ;  /* 0x0000000307177210 */ /* 0x000fe40007f5e0ff */
[----:B------:R-:W-:-:S03]  /*10260*/  LEA.HI.X.SX32 R13, R13, R2, 0x1, P1 ;  /* 0x000000020d0d7211 */ /* 0x000fc600008f0eff */
[----:B------:R0:W-:Y:S01]  /*10270*/  STL [R1+0x1ba0], R23 ;  /* 0x001ba01701007387 */ /* 0x0001e20000100800 */
[----:B------:R-:W-:-:S03]  /*10280*/  LEA.HI.X.SX32 R12, R12, R2, 0x1, P0 ;  /* 0x000000020c0c7211 */ /* 0x000fc600000f0eff */
[----:B------:R1:W-:Y:S01]  /*10290*/  STL [R1+0x1b80], R13 ;  /* 0x001b800d01007387 */ /* 0x0003e20000100800 */
[----:B0-----:R-:W-:-:S03]  /*102a0*/  IADD3 R23, P1, PT, R22, R3, RZ ;  /* 0x0000000316177210 */ /* 0x001fc60007f3e0ff */
[----:B-1----:R-:W5:Y:S01]  /*102b0*/  LDL.LU R13, [R1+0xd4] ;  /* 0x0000d400010d7983 */ /* 0x002f620000300800 */
[----:B------:R-:W-:-:S03]  /*102c0*/  LEA.HI.X.SX32 R11, R11, R2, 0x1, P6 ;  /* 0x000000020b0b7211 */ /* 0x000fc600030f0eff */
[----:B------:R0:W-:Y:S04]  /*102d0*/  STL [R1+0x1ba8], R23 ;  /* 0x001ba81701007387 */ /* 0x0001e80000100800 */
[----:B------:R1:W-:Y:S01]  /*102e0*/  STL [R1+0x1b84], R12 ;  /* 0x001b840c01007387 */ /* 0x0003e20000100800 */
[----:B0-----:R-:W-:-:S03]  /*102f0*/  IADD3 R23, P0, PT, R6, R3, RZ ;  /* 0x0000000306177210 */ /* 0x001fc60007f1e0ff */
[----:B-1----:R-:W5:Y:S04]  /*10300*/  LDL.LU R12, [R1+0xcc] ;  /* 0x0000cc00010c7983 */ /* 0x002f680000300800 */
[----:B------:R0:W-:Y:S04]  /*10310*/  STL [R1+0x1bb0], R23 ;  /* 0x001bb01701007387 */ /* 0x0001e80000100800 */
[----:B------:R1:W-:Y:S01]  /*10320*/  STL [R1+0x1b88], R11 ;  /* 0x001b880b01007387 */ /* 0x0003e20000100800 */
[----:B------:R-:W-:Y:S02]  /*10330*/  LEA.HI.X.SX32 R24, R10, R2, 0x1, P5 ;  /* 0x000000020a187211 */ /* 0x000fe400028f0eff */
[-C--:B0-----:R-:W-:Y:S01]  /*10340*/  IADD3 R23, P6, PT, R21, R3.reuse, RZ ;  /* 0x0000000315177210 */ /* 0x081fe20007fde0ff */
[----:B-1----:R-:W5:Y:S04]  /*10350*/  LDL.LU R11, [R1+0xc8] ;  /* 0x0000c800010b7983 */ /* 0x002f680000300800 */
[----:B------:R0:W-:Y:S04]  /*10360*/  STL [R1+0x1bb8], R23 ;  /* 0x001bb81701007387 */ /* 0x0001e80000100800 */
[----:B------:R-:W5:Y:S04]  /*10370*/  LDL.LU R10, [R1+0xc4] ;  /* 0x0000c400010a7983 */ /* 0x000f680000300800 */
[----:B------:R1:W-:Y:S01]  /*10380*/  STL [R1+0x1b8c], R24 ;  /* 0x001b8c1801007387 */ /* 0x0003e20000100800 */
[----:B0-----:R-:W-:-:S05]  /*10390*/  IADD3 R23, P5, PT, R5, R3, RZ ;  /* 0x0000000305177210 */ /* 0x001fca0007fbe0ff */
[----:B------:R0:W-:Y:S01]  /*103a0*/  STL [R1+0x1bc0], R23 ;  /* 0x001bc01701007387 */ /* 0x0001e20000100800 */
[----:B-1----:R-:W-:-:S03]  /*103b0*/  LEA.HI.X.SX32 R24, R9, R2, 0x1, P4 ;  /* 0x0000000209187211 */ /* 0x002fc600020f0eff */
[----:B------:R-:W5:Y:S01]  /*103c0*/  LDL.LU R9, [R1+0xbc] ;  /* 0x0000bc0001097983 */ /* 0x000f620000300800 */
[----:B0-----:R-:W-:-:S03]  /*103d0*/  IADD3 R23, P4, PT, R20, R3, RZ ;  /* 0x0000000314177210 */ /* 0x001fc60007f9e0ff */
[----:B------:R0:W-:Y:S04]  /*103e0*/  STL [R1+0x1b90], R24 ;  /* 0x001b901801007387 */ /* 0x0001e80000100800 */
[----:B------:R-:W-:Y:S01]  /*103f0*/  STL [R1+0x1bc8], R23 ;  /* 0x001bc81701007387 */ /* 0x000fe20000100800 */
[----:B0-----:R-:W-:-:S03]  /*10400*/  LEA.HI.X.SX32 R24, R8, R2, 0x1, P3 ;  /* 0x0000000208187211 */ /* 0x001fc600018f0eff */
[----:B------:R-:W5:Y:S04]  /*10410*/  LDL.LU R8, [R1+0xb8] ;  /* 0x0000b80001087983 */ /* 0x000f680000300800 */
[----:B------:R0:W-:Y:S02]  /*10420*/  STL [R1+0x1b94], R24 ;  /* 0x001b941801007387 */ /* 0x0001e40000100800 */
[-C--:B0-----:R-:W-:Y:S02]  /*10430*/  LEA.HI.X.SX32 R24, R7, R2.reuse, 0x1, P2 ;  /* 0x0000000207187211 */ /* 0x081fe400010f0eff */
[----:B------:R-:W-:Y:S02]  /*10440*/  LEA.HI.X.SX32 R21, R21, R2, 0x1, P6 ;  /* 0x0000000215157211 */ /* 0x000fe400030f0eff */
[----:B--2---:R-:W-:-:S05]  /*10450*/  IADD3 R23, P3, PT, R19, R3, RZ ;  /* 0x0000000313177210 */ /* 0x004fca0007f7e0ff */
[----:B------:R3:W-:Y:S04]  /*10460*/  STL [R1+0x1bd0], R23 ;  /* 0x001bd01701007387 */ /* 0x0007e80000100800 */
[----:B------:R-:W2:Y:S04]  /*10470*/  LDL.LU R7, [R1+0xb0] ;  /* 0x0000b00001077983 */ /* 0x000ea80000300800 */
[----:B------:R0:W-:Y:S01]  /*10480*/  STL [R1+0x1b9c], R24 ;  /* 0x001b9c1801007387 */ /* 0x0001e20000100800 */
[----:B---3--:R-:W-:Y:S02]  /*10490*/  IADD3 R23, P2, PT, R18, R3, RZ ;  /* 0x0000000312177210 */ /* 0x008fe40007f5e0ff */
[----:B0-----:R-:W-:-:S03]  /*104a0*/  LEA.HI.X.SX32 R24, R22, R2, 0x1, P1 ;  /* 0x0000000216187211 */ /* 0x001fc600008f0eff */
[----:B------:R0:W-:Y:S04]  /*104b0*/  STL [R1+0x1bd8], R23 ;  /* 0x001bd81701007387 */ /* 0x0001e80000100800 */
[----:B------:R-:W-:Y:S01]  /*104c0*/  STL [R1+0x1ba4], R24 ;  /* 0x001ba41801007387 */ /* 0x000fe20000100800 */
[-C--:B----4-:R-:W-:Y:S02]  /*104d0*/  IADD3 R22, P1, PT, R17, R3.reuse, RZ ;  /* 0x0000000311167210 */ /* 0x090fe40007f3e0ff */
[----:B0-----:R-:W-:Y:S02]  /*104e0*/  LEA.HI.X.SX32 R23, R6, R2, 0x1, P0 ;  /* 0x0000000206177211 */ /* 0x001fe400000f0eff */
[----:B------:R-:W3:Y:S04]  /*104f0*/  LDL.LU R6, [R1+0xac] ;  /* 0x0000ac0001067983 */ /* 0x000ee80000300800 */
[----:B------:R5:W-:Y:S04]  /*10500*/  STL [R1+0x1be0], R22 ;  /* 0x001be01601007387 */ /* 0x000be80000100800 */
[----:B------:R0:W-:Y:S01]  /*10510*/  STL [R1+0x1bac], R23 ;  /* 0x001bac1701007387 */ /* 0x0001e20000100800 */
[----:B-----5:R-:W-:-:S03]  /*10520*/  IADD3 R22, P0, PT, R16, R3, RZ ;  /* 0x0000000310167210 */ /* 0x020fc60007f1e0ff */
[----:B0-----:R-:W4:Y:S04]  /*10530*/  LDL.LU R23, [R1+0xa8] ;  /* 0x0000a80001177983 */ /* 0x001f280000300800 */
[----:B------:R0:W-:Y:S04]  /*10540*/  STL [R1+0x1be8], R22 ;  /* 0x001be81601007387 */ /* 0x0001e80000100800 */
[----:B------:R1:W-:Y:S01]  /*10550*/  STL [R1+0x1bb4], R21 ;  /* 0x001bb41501007387 */ /* 0x0003e20000100800 */
[----:B0-----:R-:W-:Y:S02]  /*10560*/  IADD3 R22, P6, PT, R15, R3, RZ ;  /* 0x000000030f167210 */ /* 0x001fe40007fde0ff */
[----:B-1----:R-:W-:-:S02]  /*10570*/  LEA.HI.X.SX32 R21, R5, R2, 0x1, P5 ;  /* 0x0000000205157211 */ /* 0x002fc400028f0eff */
[----:B------:R-:W5:Y:S04]  /*10580*/  LDL.LU R5, [R1+0xa4] ;  /* 0x0000a40001057983 */ /* 0x000f680000300800 */
[----:B------:R0:W-:Y:S01]  /*10590*/  STL [R1+0x1bf0], R22 ;  /* 0x001bf01601007387 */ /* 0x0001e20000100800 */
[----:B------:R-:W-:-:S03]  /*105a0*/  IADD3 R24, P5, PT, R14, R3, RZ ;  /* 0x000000030e187210 */ /* 0x000fc60007fbe0ff */
[----:B------:R1:W-:Y:S04]  /*105b0*/  STL [R1+0x1bbc], R21 ;  /* 0x001bbc1501007387 */ /* 0x0003e80000100800 */
        /* <DEDUP_REMOVED lines=10> */
[----:B0-----:R-:W-:-:S05]  /*10660*/  IADD3 R20, P3, PT, R12, R3, RZ ;  /* 0x000000030c147210 */ /* 0x001fca0007f7e0ff */
[----:B------:R0:W-:Y:S01]  /*10670*/  STL [R1+0x1c08], R20 ;  /* 0x001c081401007387 */ /* 0x0001e20000100800 */
[----:B-1----:R-:W-:-:S03]  /*10680*/  IADD3 R19, P2, PT, R11, R3, RZ ;  /* 0x000000030b137210 */ /* 0x002fc60007f5e0ff */
[----:B0-----:R-:W5:Y:S04]  /*10690*/  LDL.LU R20, [R1+0x98] ;  /* 0x0000980001147983 */ /* 0x001f680000300800 */
[----:B------:R0:W-:Y:S04]  /*106a0*/  STL [R1+0x1bd4], R18 ;  /* 0x001bd41201007387 */ /* 0x0001e80000100800 */
[----:B------:R1:W-:Y:S01]  /*106b0*/  STL [R1+0x1c10], R19 ;  /* 0x001c101301007387 */ /* 0x0003e20000100800 */
[-C--:B0-----:R-:W-:Y:S02]  /*106c0*/  LEA.HI.X.SX32 R18, R17, R2.reuse, 0x1, P1 ;  /* 0x0000000211127211 */ /* 0x081fe400008f0eff */
[----:B------:R-:W-:Y:S01]  /*106d0*/  IADD3 R17, P1, PT, R10, R3, RZ ;  /* 0x000000030a117210 */ /* 0x000fe20007f3e0ff */
[----:B-1----:R-:W5:Y:S01]  /*106e0*/  LDL.LU R19, [R1+0x94] ;  /* 0x0000940001137983 */ /* 0x002f620000300800 */
[----:B------:R-:W-:-:S03]  /*106f0*/  LEA.HI.X.SX32 R16, R16, R2, 0x1, P0 ;  /* 0x0000000210107211 */ /* 0x000fc600000f0eff */
[----:B------:R0:W-:Y:S04]  /*10700*/  STL [R1+0x1bdc], R18 ;  /* 0x001bdc1201007387 */ /* 0x0001e80000100800 */
[----:B------:R1:W-:Y:S04]  /*10710*/  STL [R1+0x1c18], R17 ;  /* 0x001c181101007387 */ /* 0x0003e80000100800 */
[----:B0-----:R-:W5:Y:S01]  /*10720*/  LDL.LU R18, [R1+0x90] ;  /* 0x0000900001127983 */ /* 0x001f620000300800 */
[----:B-1----:R-:W-:-:S03]  /*10730*/  IADD3 R17, P0, PT, R9, R3, RZ ;  /* 0x0000000309117210 */ /* 0x002fc60007f1e0ff */
[----:B------:R0:W-:Y:S04]  /*10740*/  STL [R1+0x1be4], R16 ;  /* 0x001be41001007387 */ /* 0x0001e80000100800 */
[----:B------:R1:W-:Y:S01]  /*10750*/  STL [R1+0x1c20], R17 ;  /* 0x001c201101007387 */ /* 0x0003e20000100800 */
[-C--:B------:R-:W-:Y:S02]  /*10760*/  LEA.HI.X.SX32 R14, R14, R2.reuse, 0x1, P5 ;  /* 0x000000020e0e7211 */ /* 0x080fe400028f0eff */
[-C--:B0-----:R-:W-:Y:S02]  /*10770*/  LEA.HI.X.SX32 R16, R15, R2.reuse, 0x1, P6 ;  /* 0x000000020f107211 */ /* 0x081fe400030f0eff */
[----:B------:R-:W-:Y:S01]  /*10780*/  IADD3 R15, P6, PT, R8, R3, RZ ;  /* 0x00000003080f7210 */ /* 0x000fe20007fde0ff */
[----:B-1----:R-:W5:Y:S04]  /*10790*/  LDL.LU R17, [R1+0x8c] ;  /* 0x00008c0001117983 */ /* 0x002f680000300800 */
[----:B------:R0:W-:Y:S04]  /*107a0*/  STL [R1+0x1bec], R16 ;  /* 0x001bec1001007387 */ /* 0x0001e80000100800 */
[----:B------:R-:W-:Y:S04]  /*107b0*/  STL [R1+0x1c28], R15 ;  /* 0x001c280f01007387 */ /* 0x000fe80000100800 */
[----:B0-----:R-:W5:Y:S04]  /*107c0*/  LDL.LU R16, [R1+0x88] ;  /* 0x0000880001107983 */ /* 0x001f680000300800 */
[----:B------:R0:W-:Y:S01]  /*107d0*/  STL [R1+0x1bf4], R14 ;  /* 0x001bf40e01007387 */ /* 0x0001e20000100800 */
[----:B------:R-:W-:-:S02]  /*107e0*/  LEA.HI.X.SX32 R12, R12, R2, 0x1, P3 ;  /* 0x000000020c0c7211 */ /* 0x000fc400018f0eff */
[----:B0-----:R-:W-:Y:S02]  /*107f0*/  LEA.HI.X.SX32 R14, R13, R2, 0x1, P4 ;  /* 0x000000020d0e7211 */ /* 0x001fe400020f0eff */
[----:B--2---:R-:W-:-:S05]  /*10800*/  IADD3 R15, P5, PT, R7, R3, RZ ;  /* 0x00000003070f7210 */ /* 0x004fca0007fbe0ff */
[----:B------:R0:W-:Y:S04]  /*10810*/  STL [R1+0x1c30], R15 ;  /* 0x001c300f01007387 */ /* 0x0001e80000100800 */
[----:B0-----:R-:W2:Y:S04]  /*10820*/  LDL.LU R15, [R1+0x84] ;  /* 0x00008400010f7983 */ /* 0x001ea80000300800 */
[----:B------:R0:W-:Y:S01]  /*10830*/  STL [R1+0x1bfc], R14 ;  /* 0x001bfc0e01007387 */ /* 0x0001e20000100800 */
[----:B---3--:R-:W-:-:S03]  /*10840*/  IADD3 R13, P4, PT, R6, R3, RZ ;  /* 0x00000003060d7210 */ /* 0x008fc60007f9e0ff */
[----:B0-----:R-:W3:Y:S04]  /*10850*/  LDL.LU R14, [R1+0x80] ;  /* 0x00008000010e7983 */ /* 0x001ee80000300800 */
[----:B------:R0:W-:Y:S04]  /*10860*/  STL [R1+0x1c38], R13 ;  /* 0x001c380d01007387 */ /* 0x0001e80000100800 */
[----:B------:R1:W-:Y:S04]  /*10870*/  STL [R1+0x1c04], R12 ;  /* 0x001c040c01007387 */ /* 0x0003e80000100800 */
[----:B0-----:R-:W3:Y:S01]  /*10880*/  LDL.LU R13, [R1+0x7c] ;  /* 0x00007c00010d7983 */ /* 0x001ee20000300800 */
[----:B----4-:R-:W-:-:S02]  /*10890*/  IADD3 R24, P3, PT, R23, R3, RZ ;  /* 0x0000000317187210 */ /* 0x010fc40007f7e0ff */
[----:B-1----:R-:W-:-:S03]  /*108a0*/  LEA.HI.X.SX32 R12, R11, R2, 0x1, P2 ;  /* 0x000000020b0c7211 */ /* 0x002fc600010f0eff */
[----:B------:R0:W-:Y:S04]  /*108b0*/  STL [R1+0x1c40], R24 ;  /* 0x001c401801007387 */ /* 0x0001e80000100800 */
[----:B------:R1:W-:Y:S01]  /*108c0*/  STL [R1+0x1c0c], R12 ;  /* 0x001c0c0c01007387 */ /* 0x0003e20000100800 */
[----:B0-----:R-:W-:-:S03]  /*108d0*/  LEA.HI.X.SX32 R24, R10, R2, 0x1, P1 ;  /* 0x000000020a187211 */ /* 0x001fc600008f0eff */
[----:B-1----:R-:W4:Y:S01]  /*108e0*/  LDL.LU R12, [R1+0x78] ;  /* 0x00007800010c7983 */ /* 0x002f220000300800 */
[----:B-----5:R-:W-:-:S05]  /*108f0*/  IADD3 R11, P2, PT, R5, R3, RZ ;  /* 0x00000003050b7210 */ /* 0x020fca0007f5e0ff */
[----:B------:R0:W-:Y:S01]  /*10900*/  STL [R1+0x1c48], R11 ;  /* 0x001c480b01007387 */ /* 0x0001e20000100800 */
[----:B------:R-:W-:-:S03]  /*10910*/  IADD3 R10, P1, PT, R22, R3, RZ ;  /* 0x00000003160a7210 */ /* 0x000fc60007f3e0ff */
[----:B0-----:R-:W5:Y:S04]  /*10920*/  LDL.LU R11, [R1+0x74] ;  /* 0x00007400010b7983 */ /* 0x001f680000300800 */
[----:B------:R0:W-:Y:S04]  /*10930*/  STL [R1+0x1c14], R24 ;  /* 0x001c141801007387 */ /* 0x0001e80000100800 */
[----:B------:R1:W-:Y:S01]  /*10940*/  STL [R1+0x1c50], R10 ;  /* 0x001c500a01007387 */ /* 0x0003e20000100800 */
[----:B0-----:R-:W-:-:S03]  /*10950*/  LEA.HI.X.SX32 R24, R9, R2, 0x1, P0 ;  /* 0x0000000209187211 */ /* 0x001fc600000f0eff */
[----:B-1----:R-:W5:Y:S01]  /*10960*/  LDL.LU R10, [R1+0x70] ;  /* 0x00007000010a7983 */ /* 0x002f620000300800 */
[----:B------:R-:W-:-:S03]  /*10970*/  IADD3 R9, P0, PT, R21, R3, RZ ;  /* 0x0000000315097210 */ /* 0x000fc60007f1e0ff */
[----:B------:R-:W-:Y:S04]  /*10980*/  STL [R1+0x1c1c], R24 ;  /* 0x001c1c1801007387 */ /* 0x000fe80000100800 */
[----:B------:R0:W-:Y:S04]  /*10990*/  STL [R1+0x1c58], R9 ;  /* 0x001c580901007387 */ /* 0x0001e80000100800 */
[----:B0-----:R-:W5:Y:S01]  /*109a0*/  LDL.LU R9, [R1+0x6c] ;  /* 0x00006c0001097983 */ /* 0x001f620000300800 */
[-C--:B------:R-:W-:Y:S02]  /*109b0*/  LEA.HI.X.SX32 R8, R8, R2.reuse, 0x1, P6 ;  /* 0x0000000208087211 */ /* 0x080fe400030f0eff */
[----:B------:R-:W-:-:S03]  /*109c0*/  LEA.HI.X.SX32 R7, R7, R2, 0x1, P5 ;  /* 0x0000000207077211 */ /* 0x000fc600028f0eff */
[----:B------:R0:W-:Y:S01]  /*109d0*/  STL [R1+0x1c24], R8 ;  /* 0x001c240801007387 */ /* 0x0001e20000100800 */
[----:B------:R-:W-:-:S03]  /*109e0*/  IADD3 R24, P6, PT, R20, R3, RZ ;  /* 0x0000000314187210 */ /* 0x000fc60007fde0ff */
[----:B0-----:R-:W5:Y:S04]  /*109f0*/  LDL.LU R8, [R1+0x68] ;  /* 0x0000680001087983 */ /* 0x001f680000300800 */
[----:B------:R0:W-:Y:S01]  /*10a00*/  STL [R1+0x1c60], R24 ;  /* 0x001c601801007387 */ /* 0x0001e20000100800 */
[----:B------:R-:W-:-:S03]  /*10a10*/  LEA.HI.X.SX32 R6, R6, R2, 0x1, P4 ;  /* 0x0000000206067211 */ /* 0x000fc600020f0eff */
[----:B------:R1:W-:Y:S01]  /*10a20*/  STL [R1+0x1c2c], R7 ;  /* 0x001c2c0701007387 */ /* 0x0003e20000100800 */
[----:B0-----:R-:W-:-:S03]  /*10a30*/  IADD3 R24, P5, PT, R19, R3, RZ ;  /* 0x0000000313187210 */ /* 0x001fc60007fbe0ff */
[----:B-1----:R-:W5:Y:S04]  /*10a40*/  LDL.LU R7, [R1+0x64] ;  /* 0x0000640001077983 */ /* 0x002f680000300800 */
[----:B------:R0:W-:Y:S01]  /*10a50*/  STL [R1+0x1c68], R24 ;  /* 0x001c681801007387 */ /* 0x0001e20000100800 */
[----:B------:R-:W-:-:S03]  /*10a60*/  LEA.HI.X.SX32 R25, R23, R2, 0x1, P3 ;  /* 0x0000000217197211 */ /* 0x000fc600018f0eff */
[----:B------:R1:W-:Y:S01]  /*10a70*/  STL [R1+0x1c34], R6 ;  /* 0x001c340601007387 */ /* 0x0003e20000100800 */
[----:B0-----:R-:W-:-:S03]  /*10a80*/  IADD3 R24, P4, PT, R18, R3, RZ ;  /* 0x0000000312187210 */ /* 0x001fc60007f9e0ff */
[----:B-1----:R-:W5:Y:S04]  /*10a90*/  LDL.LU R6, [R1+0x60] ;  /* 0x0000600001067983 */ /* 0x002f680000300800 */
[----:B------:R0:W-:Y:S01]  /*10aa0*/  STL [R1+0x1c70], R24 ;  /* 0x001c701801007387 */ /* 0x0001e20000100800 */
[----:B------:R-:W-:-:S03]  /*10ab0*/  LEA.HI.X.SX32 R23, R5, R2, 0x1, P2 ;  /* 0x0000000205177211 */ /* 0x000fc600010f0eff */
[----:B------:R-:W-:Y:S04]  /*10ac0*/  STL [R1+0x1c3c], R25 ;  /* 0x001c3c1901007387 */ /* 0x000fe80000100800 */
[----:B------:R-:W5:Y:S01]  /*10ad0*/  LDL.LU R5, [R1+0x5c] ;  /* 0x00005c0001057983 */ /* 0x000f620000300800 */
[----:B0-----:R-:W-:Y:S02]  /*10ae0*/  IADD3 R24, P3, PT, R17, R3, RZ ;  /* 0x0000000311187210 */ /* 0x001fe40007f7e0ff */
[----:B------:R-:W-:-:S03]  /*10af0*/  LEA.HI.X.SX32 R22, R22, R2, 0x1, P1 ;  /* 0x0000000216167211 */ /* 0x000fc600008f0eff */
[----:B------:R0:W-:Y:S04]  /*10b00*/  STL [R1+0x1c78], R24 ;  /* 0x001c781801007387 */ /* 0x0001e80000100800 */
[----:B------:R-:W-:Y:S01]  /*10b10*/  STL [R1+0x1c44], R23 ;  /* 0x001c441701007387 */ /* 0x000fe20000100800 */
[----:B0-----:R-:W-:-:S05]  /*10b20*/  IADD3 R24, P2, PT, R16, R3, RZ ;  /* 0x0000000310187210 */ /* 0x001fca0007f5e0ff */
[----:B------:R-:W-:Y:S04]  /*10b30*/  STL [R1+0x1c80], R24 ;  /* 0x001c801801007387 */ /* 0x000fe80000100800 */
[----:B------:R-:W5:Y:S04]  /*10b40*/  LDL.LU R26, [R1+0x58] ;  /* 0x00005800011a7983 */ /* 0x000f680000300800 */
[----:B------:R0:W-:Y:S01]  /*10b50*/  STL [R1+0x1c4c], R22 ;  /* 0x001c4c1601007387 */ /* 0x0001e20000100800 */
[-C--:B------:R-:W-:Y:S02]  /*10b60*/  LEA.HI.X.SX32 R20, R20, R2.reuse, 0x1, P6 ;  /* 0x0000000214147211 */ /* 0x080fe400030f0eff */
[----:B0-----:R-:W-:-:S02]  /*10b70*/  LEA.HI.X.SX32 R22, R21, R2, 0x1, P0 ;  /* 0x0000000215167211 */ /* 0x001fc400000f0eff */
[-C--:B------:R-:W-:Y:S02]  /*10b80*/  LEA.HI.X.SX32 R19, R19, R2.reuse, 0x1, P5 ;  /* 0x0000000213137211 */ /* 0x080fe400028f0eff */
[-C--:B------:R-:W-:Y:S02]  /*10b90*/  LEA.HI.X.SX32 R17, R17, R2.reuse, 0x1, P3 ;  /* 0x0000000211117211 */ /* 0x080fe400018f0eff */
[----:B------:R-:W-:Y:S02]  /*10ba0*/  LEA.HI.X.SX32 R16, R16, R2, 0x1, P2 ;  /* 0x0000000210107211 */ /* 0x000fe400010f0eff */
[----:B--2---:R-:W-:-:S05]  /*10bb0*/  IADD3 R23, P1, PT, R15, R3, RZ ;  /* 0x000000030f177210 */ /* 0x004fca0007f3e0ff */
[----:B------:R-:W-:Y:S04]  /*10bc0*/  STL [R1+0x1c88], R23 ;  /* 0x001c881701007387 */ /* 0x000fe80000100800 */
[----:B------:R-:W-:Y:S04]  /*10bd0*/  STL [R1+0x1c54], R22 ;  /* 0x001c541601007387 */ /* 0x000fe80000100800 */
[----:B------:R-:W2:Y:S01]  /*10be0*/  LDL.LU R25, [R1+0x54] ;  /* 0x0000540001197983 */ /* 0x000ea20000300800 */
[----:B---3--:R-:W-:-:S05]  /*10bf0*/  IADD3 R21, P0, PT, R14, R3, RZ ;  /* 0x000000030e157210 */ /* 0x008fca0007f1e0ff */
[----:B------:R0:W-:Y:S04]  /*10c00*/  STL [R1+0x1c90], R21 ;  /* 0x001c901501007387 */ /* 0x0001e80000100800 */
[----:B------:R4:W-:Y:S01]  /*10c10*/  STL [R1+0x1c5c], R20 ;  /* 0x001c5c1401007387 */ /* 0x0009e20000100800 */
[----:B0-----:R-:W-:-:S05]  /*10c20*/  IADD3 R21, P6, PT, R13, R3, RZ ;  /* 0x000000030d157210 */ /* 0x001fca0007fde0ff */
[----:B------:R-:W-:Y:S04]  /*10c30*/  STL [R1+0x1c98], R21 ;  /* 0x001c981501007387 */ /* 0x000fe80000100800 */
[----:B------:R-:W3:Y:S04]  /*10c40*/  LDL.LU R24, [R1+0x50] ;  /* 0x0000500001187983 */ /* 0x000ee80000300800 */
[----:B------:R0:W-:Y:S01]  /*10c50*/  STL [R1+0x1c64], R19 ;  /* 0x001c641301007387 */ /* 0x0001e20000100800 */
[----:B----4-:R-:W-:Y:S02]  /*10c60*/  IADD3 R20, P5, PT, R12, R3, RZ ;  /* 0x000000030c147210 */ /* 0x010fe40007fbe0ff */
[----:B0-----:R-:W-:-:S03]  /*10c70*/  LEA.HI.X.SX32 R19, R18, R2, 0x1, P4 ;  /* 0x0000000212137211 */ /* 0x001fc600020f0eff */
[----:B------:R-:W-:Y:S04]  /*10c80*/  STL [R1+0x1ca0], R20 ;  /* 0x001ca01401007387 */ /* 0x000fe80000100800 */
[----:B------:R-:W-:Y:S04]  /*10c90*/  STL [R1+0x1c6c], R19 ;  /* 0x001c6c1301007387 */ /* 0x000fe80000100800 */
[----:B------:R-:W4:Y:S01]  /*10ca0*/  LDL.LU R23, [R1+0x4c] ;  /* 0x00004c0001177983 */ /* 0x000f220000300800 */
[----:B-----5:R-:W-:-:S05]  /*10cb0*/  IADD3 R18, P4, PT, R11, R3, RZ ;  /* 0x000000030b127210 */ /* 0x020fca0007f9e0ff */
[----:B------:R0:W-:Y:S04]  /*10cc0*/  STL [R1+0x1ca8], R18 ;  /* 0x001ca81201007387 */ /* 0x0001e80000100800 */
[----:B------:R1:W-:Y:S01]  /*10cd0*/  STL [R1+0x1c74], R17 ;  /* 0x001c741101007387 */ /* 0x0003e20000100800 */
[----:B0-----:R-:W-:-:S05]  /*10ce0*/  IADD3 R18, P3, PT, R10, R3, RZ ;  /* 0x000000030a127210 */ /* 0x001fca0007f7e0ff */
[----:B------:R-:W-:Y:S04]  /*10cf0*/  STL [R1+0x1cb0], R18 ;  /* 0x001cb01201007387 */ /* 0x000fe80000100800 */
[----:B------:R-:W5:Y:S04]  /*10d00*/  LDL.LU R22, [R1+0x48] ;  /* 0x0000480001167983 */ /* 0x000f680000300800 */
[----:B------:R0:W-:Y:S01]  /*10d10*/  STL [R1+0x1c7c], R16 ;  /* 0x001c7c1001007387 */ /* 0x0001e20000100800 */
[----:B-1----:R-:W-:Y:S02]  /*10d20*/  IADD3 R17, P2, PT, R9, R3, RZ ;  /* 0x0000000309117210 */ /* 0x002fe40007f5e0ff */
[----:B0-----:R-:W-:-:S03]  /*10d30*/  LEA.HI.X.SX32 R16, R15, R2, 0x1, P1 ;  /* 0x000000020f107211 */ /* 0x001fc600008f0eff */
[----:B------:R-:W-:Y:S04]  /*10d40*/  STL [R1+0x1cb8], R17 ;  /* 0x001cb81101007387 */ /* 0x000fe80000100800 */
[----:B------:R-:W-:Y:S04]  /*10d50*/  STL [R1+0x1c84], R16 ;  /* 0x001c841001007387 */ /* 0x000fe80000100800 */
[----:B------:R-:W5:Y:S01]  /*10d60*/  LDL.LU R21, [R1+0x44] ;  /* 0x0000440001157983 */ /* 0x000f620000300800 */
[----:B------:R-:W-:Y:S02]  /*10d70*/  IADD3 R15, P1, PT, R8, R3, RZ ;  /* 0x00000003080f7210 */ /* 0x000fe40007f3e0ff */
[----:B------:R-:W-:-:S03]  /*10d80*/  LEA.HI.X.SX32 R14, R14, R2, 0x1, P0 ;  /* 0x000000020e0e7211 */ /* 0x000fc600000f0eff */
[----:B------:R0:W-:Y:S04]  /*10d90*/  STL [R1+0x1cc0], R15 ;  /* 0x001cc00f01007387 */ /* 0x0001e80000100800 */
[----:B------:R1:W-:Y:S01]  /*10da0*/  STL [R1+0x1c8c], R14 ;  /* 0x001c8c0e01007387 */ /* 0x0003e20000100800 */
[-C--:B------:R-:W-:Y:S02]  /*10db0*/  LEA.HI.X.SX32 R12, R12, R2.reuse, 0x1, P5 ;  /* 0x000000020c0c7211 */ /* 0x080fe400028f0eff */
[----:B0-----:R-:W-:Y:S02]  /*10dc0*/  IADD3 R15, P0, PT, R7, R3, RZ ;  /* 0x00000003070f7210 */ /* 0x001fe40007f1e0ff */
[----:B-1----:R-:W-:-:S03]  /*10dd0*/  LEA.HI.X.SX32 R14, R13, R2, 0x1, P6 ;  /* 0x000000020d0e7211 */ /* 0x002fc600030f0eff */
[----:B------:R-:W-:Y:S04]  /*10de0*/  STL [R1+0x1cc8], R15 ;  /* 0x001cc80f01007387 */ /* 0x000fe80000100800 */
[----:B------:R-:W5:Y:S04]  /*10df0*/  LDL.LU R20, [R1+0x40] ;  /* 0x0000400001147983 */ /* 0x000f680000300800 */
[----:B------:R-:W-:Y:S01]  /*10e00*/  STL [R1+0x1c94], R14 ;  /* 0x001c940e01007387 */ /* 0x000fe20000100800 */
[----:B------:R-:W-:-:S05]  /*10e10*/  IADD3 R13, P6, PT, R6, R3, RZ ;  /* 0x00000003060d7210 */ /* 0x000fca0007fde0ff */
[----:B------:R0:W-:Y:S04]  /*10e20*/  STL [R1+0x1cd0], R13 ;  /* 0x001cd00d01007387 */ /* 0x0001e80000100800 */
[----:B------:R-:W5:Y:S04]  /*10e30*/  LDL.LU R19, [R1+0x3c] ;  /* 0x00003c0001137983 */ /* 0x000f680000300800 */
[----:B------:R1:W-:Y:S01]  /*10e40*/  STL [R1+0x1c9c], R12 ;  /* 0x001c9c0c01007387 */ /* 0x0003e20000100800 */
[----:B0-----:R-:W-:-:S03]  /*10e50*/  IADD3 R13, P5, PT, R5, R3, RZ ;  /* 0x00000003050d7210 */ /* 0x001fc60007fbe0ff */
[----:B------:R-:W5:Y:S01]  /*10e60*/  LDL.LU R18, [R1+0x38] ;  /* 0x0000380001127983 */ /* 0x000f620000300800 */
[-C--:B------:R-:W-:Y:S02]  /*10e70*/  LEA.HI.X.SX32 R10, R10, R2.reuse, 0x1, P3 ;  /* 0x000000020a0a7211 */ /* 0x080fe400018f0eff */
[----:B-1----:R-:W-:Y:S01]  /*10e80*/  LEA.HI.X.SX32 R12, R11, R2, 0x1, P4 ;  /* 0x000000020b0c7211 */ /* 0x002fe200020f0eff */
[----:B------:R-:W-:Y:S04]  /*10e90*/  STL [R1+0x1cd8], R13 ;  /* 0x001cd80d01007387 */ /* 0x000fe80000100800 */
[----:B------:R-:W5:Y:S04]  /*10ea0*/  LDL.LU R17, [R1+0x34] ;  /* 0x0000340001117983 */ /* 0x000f680000300800 */
[----:B------:R-:W-:Y:S04]  /*10eb0*/  STL [R1+0x1ca4], R12 ;  /* 0x001ca40c01007387 */ /* 0x000fe80000100800 */
[----:B------:R-:W5:Y:S01]  /*10ec0*/  LDL.LU R16, [R1+0x30] ;  /* 0x0000300001107983 */ /* 0x000f620000300800 */
[----:B------:R-:W-:-:S05]  /*10ed0*/  IADD3 R11, P4, PT, R26, R3, RZ ;  /* 0x000000031a0b7210 */ /* 0x000fca0007f9e0ff */
[----:B------:R-:W-:Y:S04]  /*10ee0*/  STL [R1+0x1ce0], R11 ;  /* 0x001ce00b01007387 */ /* 0x000fe80000100800 */
[----:B------:R-:W5:Y:S04]  /*10ef0*/  LDL.LU R15, [R1+0x2c] ;  /* 0x00002c00010f7983 */ /* 0x000f680000300800 */
[----:B------:R0:W-:Y:S04]  /*10f00*/  STL [R1+0x1cac], R10 ;  /* 0x001cac0a01007387 */ /* 0x0001e80000100800 */
[----:B------:R-:W5:Y:S01]  /*10f10*/  LDL.LU R14, [R1+0x28] ;  /* 0x00002800010e7983 */ /* 0x000f620000300800 */
[----:B0-----:R-:W-:-:S02]  /*10f20*/  LEA.HI.X.SX32 R10, R9, R2, 0x1, P2 ;  /* 0x00000002090a7211 */ /* 0x001fc400010f0eff */
[-C--:B------:R-:W-:Y:S02]  /*10f30*/  LEA.HI.X.SX32 R8, R8, R2.reuse, 0x1, P1 ;  /* 0x0000000208087211 */ /* 0x080fe400008f0eff */
[-C--:B------:R-:W-:Y:S02]  /*10f40*/  LEA.HI.X.SX32 R6, R6, R2.reuse, 0x1, P6 ;  /* 0x0000000206067211 */ /* 0x080fe400030f0eff */
[----:B------:R-:W-:Y:S02]  /*10f50*/  LEA.HI.X.SX32 R27, R5, R2, 0x1, P5 ;  /* 0x00000002051b7211 */ /* 0x000fe400028f0eff */
[----:B--2---:R-:W-:-:S05]  /*10f60*/  IADD3 R11, P3, PT, R25, R3, RZ ;  /* 0x00000003190b7210 */ /* 0x004fca0007f7e0ff */
[----:B------:R0:W-:Y:S04]  /*10f70*/  STL [R1+0x1ce8], R11 ;  /* 0x001ce80b01007387 */ /* 0x0001e80000100800 */
[----:B------:R-:W2:Y:S04]  /*10f80*/  LDL.LU R13, [R1+0x24] ;  /* 0x00002400010d7983 */ /* 0x000ea80000300800 */
[----:B------:R1:W-:Y:S04]  /*10f90*/  STL [R1+0x1cb4], R10 ;  /* 0x001cb40a01007387 */ /* 0x0003e80000100800 */
[----:B------:R-:W2:Y:S01]  /*10fa0*/  LDL.LU R12, [R1+0x20] ;  /* 0x00002000010c7983 */ /* 0x000ea20000300800 */
[----:B---3--:R-:W-:-:S05]  /*10fb0*/  IADD3 R9, P2, PT, R24, R3, RZ ;  /* 0x0000000318097210 */ /* 0x008fca0007f5e0ff */
[----:B------:R4:W-:Y:S04]  /*10fc0*/  STL [R1+0x1cf0], R9 ;  /* 0x001cf00901007387 */ /* 0x0009e80000100800 */
[----:B0-----:R-:W3:Y:S04]  /*10fd0*/  LDL.LU R11, [R1+0x1c] ;  /* 0x00001c00010b7983 */ /* 0x001ee80000300800 */
[----:B------:R0:W-:Y:S04]  /*10fe0*/  STL [R1+0x1cbc], R8 ;  /* 0x001cbc0801007387 */ /* 0x0001e80000100800 */
[----:B-1----:R-:W3:Y:S01]  /*10ff0*/  LDL.LU R10, [R1+0x18] ;  /* 0x00001800010a7983 */ /* 0x002ee20000300800 */
[----:B----4-:R-:W-:-:S02]  /*11000*/  IADD3 R9, P1, PT, R23, R3, RZ ;  /* 0x0000000317097210 */ /* 0x010fc40007f3e0ff */
[----:B0-----:R-:W-:-:S03]  /*11010*/  LEA.HI.X.SX32 R8, R7, R2, 0x1, P0 ;  /* 0x0000000207087211 */ /* 0x001fc600000f0eff */
[----:B------:R0:W-:Y:S04]  /*11020*/  STL [R1+0x1cf8], R9 ;  /* 0x001cf80901007387 */ /* 0x0001e80000100800 */
[----:B0-----:R-:W4:Y:S04]  /*11030*/  LDL.LU R9, [R1+0x14] ;  /* 0x0000140001097983 */ /* 0x001f280000300800 */
[----:B------:R0:W-:Y:S04]  /*11040*/  STL [R1+0x1cc4], R8 ;  /* 0x001cc40801007387 */ /* 0x0001e80000100800 */
[----:B0-----:R-:W4:Y:S01]  /*11050*/  LDL.LU R8, [R1+0x10] ;  /* 0x0000100001087983 */ /* 0x001f220000300800 */
[----:B-----5:R-:W-:-:S05]  /*11060*/  IADD3 R7, P0, PT, R22, R3, RZ ;  /* 0x0000000316077210 */ /* 0x020fca0007f1e0ff */
[----:B------:R0:W-:Y:S04]  /*11070*/  STL [R1+0x1d00], R7 ;  /* 0x001d000701007387 */ /* 0x0001e80000100800 */
[----:B0-----:R-:W5:Y:S04]  /*11080*/  LDL.LU R7, [R1+0xc] ;  /* 0x00000c0001077983 */ /* 0x001f680000300800 */
[----:B------:R0:W-:Y:S01]  /*11090*/  STL [R1+0x1ccc], R6 ;  /* 0x001ccc0601007387 */ /* 0x0001e20000100800 */
[----:B------:R-:W-:-:S03]  /*110a0*/  IADD3 R28, P6, PT, R21, R3, RZ ;  /* 0x00000003151c7210 */ /* 0x000fc60007fde0ff */
[----:B0-----:R-:W5:Y:S04]  /*110b0*/  LDL.LU R6, [R1+0x8] ;  /* 0x0000080001067983 */ /* 0x001f680000300800 */
[----:B------:R0:W-:Y:S04]  /*110c0*/  STL [R1+0x1d08], R28 ;  /* 0x001d081c01007387 */ /* 0x0001e80000100800 */
[----:B------:R-:W5:Y:S04]  /*110d0*/  LDL.LU R5, [R1+0x4] ;  /* 0x0000040001057983 */ /* 0x000f680000300800 */
[----:B------:R1:W-:Y:S01]  /*110e0*/  STL [R1+0x1cd4], R27 ;  /* 0x001cd41b01007387 */ /* 0x0003e20000100800 */
[----:B0-----:R-:W-:-:S02]  /*110f0*/  LEA.HI.X.SX32 R28, R26, R2, 0x1, P4 ;  /* 0x000000021a1c7211 */ /* 0x001fc400020f0eff */
[-C--:B------:R-:W-:Y:S02]  /*11100*/  LEA.HI.X.SX32 R26, R25, R2.reuse, 0x1, P3 ;  /* 0x00000002191a7211 */ /* 0x080fe400018f0eff */
[----:B------:R-:W-:Y:S02]  /*11110*/  LEA.HI.X.SX32 R24, R24, R2, 0x1, P2 ;  /* 0x0000000218187211 */ /* 0x000fe400010f0eff */
[----:B------:R-:W-:-:S05]  /*11120*/  IADD3 R29, P5, PT, R20, R3, RZ ;  /* 0x00000003141d7210 */ /* 0x000fca0007fbe0ff */
[----:B------:R-:W-:Y:S04]  /*11130*/  STL [R1+0x1d10], R29 ;  /* 0x001d101d01007387 */ /* 0x000fe80000100800 */
[----:B------:R-:W-:Y:S01]  /*11140*/  STL [R1+0x1cdc], R28 ;  /* 0x001cdc1c01007387 */ /* 0x000fe20000100800 */
[----:B-1----:R-:W-:-:S05]  /*11150*/  IADD3 R27, P4, PT, R19, R3, RZ ;  /* 0x00000003131b7210 */ /* 0x002fca0007f9e0ff */
[----:B------:R-:W-:Y:S01]  /*11160*/  STL [R1+0x1d18], R27 ;  /* 0x001d181b01007387 */ /* 0x000fe20000100800 */
[----:B------:R-:W-:-:S03]  /*11170*/  IADD3 R25, P3, PT, R18, R3, RZ ;  /* 0x0000000312197210 */ /* 0x000fc60007f7e0ff */
[----:B------:R0:W-:Y:S04]  /*11180*/  STL [R1+0x1ce4], R26 ;  /* 0x001ce41a01007387 */ /* 0x0001e80000100800 */
[----:B------:R1:W-:Y:S04]  /*11190*/  STL [R1+0x1d20], R25 ;  /* 0x001d201901007387 */ /* 0x0003e80000100800 */
[----:B------:R1:W-:Y:S01]  /*111a0*/  STL [R1+0x1cec], R24 ;  /* 0x001cec1801007387 */ /* 0x0003e20000100800 */
[----:B0-----:R-:W-:Y:S02]  /*111b0*/  IADD3 R26, P2, PT, R17, R3, RZ ;  /* 0x00000003111a7210 */ /* 0x001fe40007f5e0ff */
[----:B-1----:R-:W-:-:S02]  /*111c0*/  LEA.HI.X.SX32 R25, R23, R2, 0x1, P1 ;  /* 0x0000000217197211 */ /* 0x002fc400008f0eff */
[-C--:B------:R-:W-:Y:S02]  /*111d0*/  LEA.HI.X.SX32 R23, R22, R2.reuse, 0x1, P0 ;  /* 0x0000000216177211 */ /* 0x080fe400000f0eff */
[----:B------:R-:W-:Y:S01]  /*111e0*/  IADD3 R24, P1, PT, R16, R3, RZ ;  /* 0x0000000310187210 */ /* 0x000fe20007f3e0ff */
[----:B------:R-:W-:Y:S01]  /*111f0*/  STL [R1+0x1d28], R26 ;  /* 0x001d281a01007387 */ /* 0x000fe20000100800 */
[----:B------:R-:W-:-:S03]  /*11200*/  LEA.HI.X.SX32 R21, R21, R2, 0x1, P6 ;  /* 0x0000000215157211 */ /* 0x000fc600030f0eff */
[----:B------:R-:W-:Y:S01]  /*11210*/  STL [R1+0x1cf4], R25 ;  /* 0x001cf41901007387 */ /* 0x000fe20000100800 */
[----:B------:R-:W-:-:S03]  /*11220*/  IADD3 R22, P0, PT, R15, R3, RZ ;  /* 0x000000030f167210 */ /* 0x000fc60007f1e0ff */
[----:B------:R-:W-:Y:S04]  /*11230*/  STL [R1+0x1d30], R24 ;  /* 0x001d301801007387 */ /* 0x000fe80000100800 */
[----:B------:R0:W-:Y:S04]  /*11240*/  STL [R1+0x1cfc], R23 ;  /* 0x001cfc1701007387 */ /* 0x0001e80000100800 */
[----:B------:R1:W-:Y:S04]  /*11250*/  STL [R1+0x1d38], R22 ;  /* 0x001d381601007387 */ /* 0x0003e80000100800 */
[----:B------:R2:W-:Y:S01]  /*11260*/  STL [R1+0x1d04], R21 ;  /* 0x001d041501007387 */ /* 0x0005e20000100800 */
[----:B0-----:R-:W-:-:S02]  /*11270*/  IADD3 R23, P6, PT, R14, R3, RZ ;  /* 0x000000030e177210 */ /* 0x001fc40007fde0ff */
[-C--:B-1----:R-:W-:Y:S02]  /*11280*/  LEA.HI.X.SX32 R22, R20, R2.reuse, 0x1, P5 ;  /* 0x0000000214167211 */ /* 0x082fe400028f0eff */
[-C--:B------:R-:W-:Y:S01]  /*11290*/  LEA.HI.X.SX32 R20, R19, R2.reuse, 0x1, P4 ;  /* 0x0000000213147211 */ /* 0x080fe200020f0eff */
[----:B------:R-:W-:Y:S01]  /*112a0*/  STL [R1+0x1d40], R23 ;  /* 0x001d401701007387 */ /* 0x000fe20000100800 */
[----:B------:R-:W-:-:S03]  /*112b0*/  LEA.HI.X.SX32 R18, R18, R2, 0x1, P3 ;  /* 0x0000000212127211 */ /* 0x000fc600018f0eff */
[----:B------:R-:W-:Y:S01]  /*112c0*/  STL [R1+0x1d0c], R22 ;  /* 0x001d0c1601007387 */ /* 0x000fe20000100800 */
[----:B------:R-:W-:Y:S01]  /*112d0*/  LEA.HI.X.SX32 R15, R15, R2, 0x1, P0 ;  /* 0x000000020f0f7211 */ /* 0x000fe200000f0eff */
        /* <DEDUP_REMOVED lines=12> */
[----:B------:R-:W-:Y:S01]  /*113a0*/  IMAD R45, R45, UR21, RZ ;  /* 0x000000152d2d7c24 */ /* 0x000fe2000f8e02ff */
[----:B--2---:R-:W-:-:S05]  /*113b0*/  IADD3 R21, P5, PT, R13, R3, RZ ;  /* 0x000000030d157210 */ /* 0x004fca0007fbe0ff */
[----:B------:R-:W-:Y:S01]  /*113c0*/  STL [R1+0x1d48], R21 ;  /* 0x001d481501007387 */ /* 0x000fe20000100800 */
[----:B------:R-:W-:-:S03]  /*113d0*/  IADD3 R19, P4, PT, R12, R3, RZ ;  /* 0x000000030c137210 */ /* 0x000fc60007f9e0ff */
[----:B------:R-:W-:Y:S04]  /*113e0*/  STL [R1+0x1d14], R20 ;  /* 0x001d141401007387 */ /* 0x000fe80000100800 */
[----:B------:R0:W-:Y:S04]  /*113f0*/  STL [R1+0x1d50], R19 ;  /* 0x001d501301007387 */ /* 0x0001e80000100800 */
[----:B------:R1:W-:Y:S01]  /*11400*/  STL [R1+0x1d1c], R18 ;  /* 0x001d1c1201007387 */ /* 0x0003e20000100800 */
[----:B0-----:R-:W-:Y:S02]  /*11410*/  LEA.HI.X.SX32 R19, R17, R2, 0x1, P2 ;  /* 0x0000000211137211 */ /* 0x001fe400010f0eff */
[----:B---3--:R-:W-:-:S02]  /*11420*/  IADD3 R20, P3, PT, R11, R3, RZ ;  /* 0x000000030b147210 */ /* 0x008fc40007f7e0ff */
[----:B------:R-:W-:-:S03]  /*11430*/  LEA.HI.X.SX32 R17, R16, R2, 0x1, P1 ;  /* 0x0000000210117211 */ /* 0x000fc600008f0eff */
[----:B------:R-:W-:Y:S01]  /*11440*/  STL [R1+0x1d58], R20 ;  /* 0x001d581401007387 */ /* 0x000fe20000100800 */
[----:B-1----:R-:W-:-:S03]  /*11450*/  IADD3 R18, P2, PT, R10, R3, RZ ;  /* 0x000000030a127210 */ /* 0x002fc60007f5e0ff */
[----:B------:R-:W-:Y:S04]  /*11460*/  STL [R1+0x1d24], R19 ;  /* 0x001d241301007387 */ /* 0x000fe80000100800 */
[----:B------:R-:W-:Y:S04]  /*11470*/  STL [R1+0x1d60], R18 ;  /* 0x001d601201007387 */ /* 0x000fe80000100800 */
[----:B------:R0:W-:Y:S01]  /*11480*/  STL [R1+0x1d2c], R17 ;  /* 0x001d2c1101007387 */ /* 0x0001e20000100800 */
[----:B------:R-:W-:Y:S02]  /*11490*/  LEA.HI.X.SX32 R12, R12, R2, 0x1, P4 ;  /* 0x000000020c0c7211 */ /* 0x000fe400020f0eff */
[----:B----4-:R-:W-:-:S05]  /*114a0*/  IADD3 R16, P1, PT, R9, R3, RZ ;  /* 0x0000000309107210 */ /* 0x010fca0007f3e0ff */
[----:B------:R1:W-:Y:S04]  /*114b0*/  STL [R1+0x1d68], R16 ;  /* 0x001d681001007387 */ /* 0x0003e80000100800 */
[----:B------:R5:W-:Y:S01]  /*114c0*/  STL [R1+0x1d34], R15 ;  /* 0x001d340f01007387 */ /* 0x000be20000100800 */
[-C--:B0-----:R-:W-:Y:S02]  /*114d0*/  IADD3 R17, P0, PT, R8, R3.reuse, RZ ;  /* 0x0000000308117210 */ /* 0x081fe40007f1e0ff */
[-C--:B-1----:R-:W-:Y:S02]  /*114e0*/  LEA.HI.X.SX32 R16, R14, R2.reuse, 0x1, P6 ;  /* 0x000000020e107211 */ /* 0x082fe400030f0eff */
[----:B------:R-:W-:Y:S01]  /*114f0*/  LEA.HI.X.SX32 R14, R13, R2, 0x1, P5 ;  /* 0x000000020d0e7211 */ /* 0x000fe200028f0eff */
[----:B------:R-:W-:Y:S04]  /*11500*/  STL [R1+0x1d70], R17 ;  /* 0x001d701101007387 */ /* 0x000fe80000100800 */
[----:B------:R-:W-:Y:S01]  /*11510*/  STL [R1+0x1d3c], R16 ;  /* 0x001d3c1001007387 */ /* 0x000fe20000100800 */
[----:B-----5:R-:W-:-:S05]  /*11520*/  IADD3 R15, P6, PT, R7, R3, RZ ;  /* 0x00000003070f7210 */ /* 0x020fca0007fde0ff */
[----:B------:R-:W-:Y:S04]  /*11530*/  STL [R1+0x1d78], R15 ;  /* 0x001d780f01007387 */ /* 0x000fe80000100800 */
[----:B------:R0:W-:Y:S01]  /*11540*/  STL [R1+0x1d44], R14 ;  /* 0x001d440e01007387 */ /* 0x0001e20000100800 */
[----:B------:R-:W-:-:S05]  /*11550*/  IADD3 R13, P5, PT, R6, R3, RZ ;  /* 0x00000003060d7210 */ /* 0x000fca0007fbe0ff */
[----:B------:R1:W-:Y:S01]  /*11560*/  STL [R1+0x1d80], R13 ;  /* 0x001d800d01007387 */ /* 0x0003e20000100800 */
[----:B0-----:R-:W-:-:S03]  /*11570*/  IADD3 R14, P4, PT, R5, R3, RZ ;  /* 0x00000003050e7210 */ /* 0x001fc60007f9e0ff */
[----:B------:R0:W-:Y:S01]  /*11580*/  STL [R1+0x1d4c], R12 ;  /* 0x001d4c0c01007387 */ /* 0x0001e20000100800 */
[-C--:B------:R-:W-:Y:S02]  /*11590*/  LEA.HI.X.SX32 R9, R9, R2.reuse, 0x1, P1 ;  /* 0x0000000209097211 */ /* 0x080fe400008f0eff */
[-C--:B-1----:R-:W-:Y:S02]  /*115a0*/  LEA.HI.X.SX32 R13, R11, R2.reuse, 0x1, P3 ;  /* 0x000000020b0d7211 */ /* 0x082fe400018f0eff */
[----:B------:R-:W-:Y:S02]  /*115b0*/  LEA.HI.X.SX32 R11, R10, R2, 0x1, P2 ;  /* 0x000000020a0b7211 */ /* 0x000fe400010f0eff */
[-C--:B0-----:R-:W-:Y:S01]  /*115c0*/  IADD3 R12, P3, PT, R0, R3.reuse, RZ ;  /* 0x00000003000c7210 */ /* 0x081fe20007f7e0ff */
[----:B------:R-:W-:Y:S01]  /*115d0*/  STL [R1+0x1d88], R14 ;  /* 0x001d880e01007387 */ /* 0x000fe20000100800 */
[----:B------:R-:W-:-:S03]  /*115e0*/  IADD3 R10, P2, PT, R61, R3, RZ ;  /* 0x000000033d0a7210 */ /* 0x000fc60007f5e0ff */
[----:B------:R-:W-:Y:S04]  /*115f0*/  STL [R1+0x1d54], R13 ;  /* 0x001d540d01007387 */ /* 0x000fe80000100800 */
[----:B------:R-:W-:Y:S04]  /*11600*/  STL [R1+0x1d90], R12 ;  /* 0x001d900c01007387 */ /* 0x000fe80000100800 */
[----:B------:R0:W-:Y:S04]  /*11610*/  STL [R1+0x1d5c], R11 ;  /* 0x001d5c0b01007387 */ /* 0x0001e80000100800 */
[----:B------:R1:W-:Y:S04]  /*11620*/  STL [R1+0x1d98], R10 ;  /* 0x001d980a01007387 */ /* 0x0003e80000100800 */
[----:B------:R2:W-:Y:S01]  /*11630*/  STL [R1+0x1d64], R9 ;  /* 0x001d640901007387 */ /* 0x0005e20000100800 */
[----:B0-----:R-:W-:-:S02]  /*11640*/  IADD3 R11, P1, PT, R34, R3, RZ ;  /* 0x00000003220b7210 */ /* 0x001fc40007f3e0ff */
[-C--:B-1----:R-:W-:Y:S02]  /*11650*/  LEA.HI.X.SX32 R10, R8, R2.reuse, 0x1, P0 ;  /* 0x00000002080a7211 */ /* 0x082fe400000f0eff */
[-C--:B------:R-:W-:Y:S02]  /*11660*/  LEA.HI.X.SX32 R8, R7, R2.reuse, 0x1, P6 ;  /* 0x0000000207087211 */ /* 0x080fe400030f0eff */
[-C--:B--2---:R-:W-:Y:S01]  /*11670*/  IADD3 R9, P0, PT, R35, R3.reuse, RZ ;  /* 0x0000000323097210 */ /* 0x084fe20007f1e0ff */
[----:B------:R-:W-:Y:S01]  /*11680*/  STL [R1+0x1da0], R11 ;  /* 0x001da00b01007387 */ /* 0x000fe20000100800 */
[-C--:B------:R-:W-:Y:S02]  /*11690*/  IADD3 R7, P6, PT, R36, R3.reuse, RZ ;  /* 0x0000000324077210 */ /* 0x080fe40007fde0ff */
[----:B------:R-:W-:Y:S01]  /*116a0*/  LEA.HI.X.SX32 R6, R6, R2, 0x1, P5 ;  /* 0x0000000206067211 */ /* 0x000fe200028f0eff */
[----:B------:R-:W-:Y:S04]  /*116b0*/  STL [R1+0x1d6c], R10 ;  /* 0x001d6c0a01007387 */ /* 0x000fe80000100800 */
[----:B------:R-:W-:Y:S04]  /*116c0*/  STL [R1+0x1da8], R9 ;  /* 0x001da80901007387 */ /* 0x000fe80000100800 */
[----:B------:R0:W-:Y:S04]  /*116d0*/  STL [R1+0x1d74], R8 ;  /* 0x001d740801007387 */ /* 0x0001e80000100800 */
[----:B------:R1:W-:Y:S04]  /*116e0*/  STL [R1+0x1db0], R7 ;  /* 0x001db00701007387 */ /* 0x0003e80000100800 */
[----:B------:R2:W-:Y:S01]  /*116f0*/  STL [R1+0x1d7c], R6 ;  /* 0x001d7c0601007387 */ /* 0x0005e20000100800 */
[----:B0-----:R-:W-:-:S02]  /*11700*/  IADD3 R8, P5, PT, R37, R3, RZ ;  /* 0x0000000325087210 */ /* 0x001fc40007fbe0ff */
[----:B-1----:R-:W-:-:S03]  /*11710*/  LEA.HI.X.SX32 R7, R5, R2, 0x1, P4 ;  /* 0x0000000205077211 */ /* 0x002fc600020f0eff */
[----:B------:R-:W-:Y:S01]  /*11720*/  STL [R1+0x1db8], R8 ;  /* 0x001db80801007387 */ /* 0x000fe20000100800 */
[----:B------:R-:W-:Y:S02]  /*11730*/  LEA.HI.X.SX32 R5, R0, R2, 0x1, P3 ;  /* 0x0000000200057211 */ /* 0x000fe400018f0eff */
[-C--:B--2---:R-:W-:Y:S01]  /*11740*/  IADD3 R6, P4, PT, R38, R3.reuse, RZ ;  /* 0x0000000326067210 */ /* 0x084fe20007f9e0ff */
[----:B------:R0:W-:Y:S04]  /*11750*/  STL [R1+0x1d84], R7 ;  /* 0x001d840701007387 */ /* 0x0001e80000100800 */
[----:B------:R-:W2:Y:S04]  /*11760*/  LDL.LU R0, [R1+0x29e0] ;  /* 0x0029e00001007983 */ /* 0x000ea80000300800 */
[----:B------:R1:W-:Y:S01]  /*11770*/  STL [R1+0x1dc0], R6 ;  /* 0x001dc00601007387 */ /* 0x0003e20000100800 */
[----:B0-----:R-:W-:-:S03]  /*11780*/  IADD3 R7, P3, PT, R39, R3, RZ ;  /* 0x0000000327077210 */ /* 0x001fc60007f7e0ff */
[----:B------:R0:W-:Y:S01]  /*11790*/  STL [R1+0x1d8c], R5 ;  /* 0x001d8c0501007387 */ /* 0x0001e20000100800 */
[----:B-1----:R-:W-:-:S03]  /*117a0*/  LEA.HI.X.SX32 R6, R61, R2, 0x1, P2 ;  /* 0x000000023d067211 */ /* 0x002fc600010f0eff */
        /* <DEDUP_REMOVED lines=15> */
[----:B------:R-:W-:Y:S01]  /*118a0*/  IMAD R46, R46, UR21, RZ ;  /* 0x000000152e2e7c24 */ /* 0x000fe2000f8e02ff */
[----:B-1----:R-:W-:Y:S02]  /*118b0*/  LEA.HI.X.SX32 R7, R37, R2, 0x1, P5 ;  /* 0x0000000225077211 */ /* 0x002fe400028f0eff */
        /* <DEDUP_REMOVED lines=45> */
[----:B------:R-:W-:Y:S04]  /*11b90*/  STL [R1+0x1dfc], R7 ;  /* 0x001dfc0701007387 */ /* 0x000fe80000100800 */
[----:B------:R-:W3:Y:S01]  /*11ba0*/  LDL.LU R12, [R1+0x1b0] ;  /* 0x0001b000010c7983 */ /* 0x000ee20000300800 */
[----:B-1----:R-:W-:-:S03]  /*11bb0*/  LEA.HI.X.SX32 R5, R47, R2, 0x1, P2 ;  /* 0x000000022f057211 */ /* 0x002fc600010f0eff */
[----:B------:R-:W-:Y:S04]  /*11bc0*/  STL [R1+0x1e38], R6 ;  /* 0x001e380601007387 */ /* 0x000fe80000100800 */
[----:B------:R-:W4:Y:S04]  /*11bd0*/  LDL.LU R11, [R1+0x1ac] ;  /* 0x0001ac00010b7983 */ /* 0x000f280000300800 */
[----:B------:R0:W-:Y:S04]  /*11be0*/  STL [R1+0x1e04], R5 ;  /* 0x001e040501007387 */ /* 0x0001e80000100800 */
[----:B------:R-:W5:Y:S04]  /*11bf0*/  LDL.LU R10, [R1+0x1a8] ;  /* 0x0001a800010a7983 */ /* 0x000f680000300800 */
[----:B0-----:R-:W5:Y:S04]  /*11c00*/  LDL.LU R5, [R1+0x1a4] ;  /* 0x0001a40001057983 */ /* 0x001f680000300800 */
[----:B------:R-:W5:Y:S04]  /*11c10*/  LDL.LU R6, [R1+0x1a0] ;  /* 0x0001a00001067983 */ /* 0x000f680000300800 */
[----:B------:R-:W5:Y:S04]  /*11c20*/  LDL.LU R7, [R1+0x19c] ;  /* 0x00019c0001077983 */ /* 0x000f680000300800 */
[----:B------:R-:W5:Y:S04]  /*11c30*/  LDL.LU R8, [R1+0x198] ;  /* 0x0001980001087983 */ /* 0x000f680000300800 */
[----:B------:R-:W5:Y:S01]  /*11c40*/  LDL.LU R9, [R1+0x194] ;  /* 0x0001940001097983 */ /* 0x000f620000300800 */
[----:B------:R-:W-:-:S02]  /*11c50*/  IMAD R54, R54, UR21, RZ ;  /* 0x0000001536367c24 */ /* 0x000fc4000f8e02ff */
[----:B------:R-:W-:-:S03]  /*11c60*/  IMAD R55, R55, UR21, RZ ;  /* 0x0000001537377c24 */ /* 0x000fc6000f8e02ff */
[-C--:B------:R-:W-:Y:S01]  /*11c70*/  IADD3 R14, P2, PT, R54, R3.reuse, RZ ;  /* 0x00000003360e7210 */ /* 0x080fe20007f5e0ff */
[----:B------:R-:W-:Y:S01]  /*11c80*/  IMAD R56, R56, UR21, RZ ;  /* 0x0000001538387c24 */ /* 0x000fe2000f8e02ff */
[----:B------:R-:W-:Y:S02]  /*11c90*/  LEA.HI.X.SX32 R15, R48, R2, 0x1, P1 ;  /* 0x00000002300f7211 */ /* 0x000fe400008f0eff */
[----:B------:R-:W-:Y:S01]  /*11ca0*/  IADD3 R13, P1, PT, R55, R3, RZ ;  /* 0x00000003370d7210 */ /* 0x000fe20007f3e0ff */
[----:B------:R0:W-:Y:S01]  /*11cb0*/  STL [R1+0x1e40], R14 ;  /* 0x001e400e01007387 */ /* 0x0001e20000100800 */
[----:B------:R-:W-:-:S03]  /*11cc0*/  IMAD R57, R57, UR21, RZ ;  /* 0x0000001539397c24 */ /* 0x000fc6000f8e02ff */
[----:B------:R1:W-:Y:S01]  /*11cd0*/  STL [R1+0x1e0c], R15 ;  /* 0x001e0c0f01007387 */ /* 0x0003e20000100800 */
[----:B0-----:R-:W-:-:S03]  /*11ce0*/  LEA.HI.X.SX32 R14, R49, R2, 0x1, P0 ;  /* 0x00000002310e7211 */ /* 0x001fc600000f0eff */
[----:B------:R0:W-:Y:S01]  /*11cf0*/  STL [R1+0x1e44], R13 ;  /* 0x001e440d01007387 */ /* 0x0001e20000100800 */
[----:B------:R-:W-:Y:S01]  /*11d00*/  IMAD R58, R58, UR21, RZ ;  /* 0x000000153a3a7c24 */ /* 0x000fe2000f8e02ff */
[----:B-1----:R-:W-:Y:S02]  /*11d10*/  IADD3 R15, P0, PT, R56, R3, RZ ;  /* 0x00000003380f7210 */ /* 0x002fe40007f1e0ff */
[----:B------:R1:W-:Y:S01]  /*11d20*/  STL [R1+0x1e14], R14 ;  /* 0x001e140e01007387 */ /* 0x0003e20000100800 */
[----:B0-----:R-:W-:-:S03]  /*11d30*/  LEA.HI.X.SX32 R13, R50, R2, 0x1, P6 ;  /* 0x00000002320d7211 */ /* 0x001fc600030f0eff */
[----:B------:R0:W-:Y:S01]  /*11d40*/  STL [R1+0x1e48], R15 ;  /* 0x001e480f01007387 */ /* 0x0001e20000100800 */
[----:B-1----:R-:W-:-:S03]  /*11d50*/  IADD3 R14, P6, PT, R57, R3, RZ ;  /* 0x00000003390e7210 */ /* 0x002fc60007fde0ff */
[----:B------:R1:W-:Y:S01]  /*11d60*/  STL [R1+0x1e1c], R13 ;  /* 0x001e1c0d01007387 */ /* 0x0003e20000100800 */
[----:B------:R-:W-:-:S03]  /*11d70*/  IMAD R59, R59, UR21, RZ ;  /* 0x000000153b3b7c24 */ /* 0x000fc6000f8e02ff */
[----:B------:R1:W-:Y:S01]  /*11d80*/  STL [R1+0x1e4c], R14 ;  /* 0x001e4c0e01007387 */ /* 0x0003e20000100800 */
[----:B0-----:R-:W-:Y:S02]  /*11d90*/  LEA.HI.X.SX32 R15, R51, R2, 0x1, P5 ;  /* 0x00000002330f7211 */ /* 0x001fe400028f0eff */
[----:B-1----:R-:W-:-:S03]  /*11da0*/  IADD3 R13, P5, PT, R58, R3, RZ ;  /* 0x000000033a0d7210 */ /* 0x002fc60007fbe0ff */
[----:B------:R0:W-:Y:S01]  /*11db0*/  STL [R1+0x1e24], R15 ;  /* 0x001e240f01007387 */ /* 0x0001e20000100800 */
[----:B------:R-:W-:-:S03]  /*11dc0*/  LEA.HI.X.SX32 R14, R52, R2, 0x1, P4 ;  /* 0x00000002340e7211 */ /* 0x000fc600020f0eff */
[----:B------:R1:W-:Y:S01]  /*11dd0*/  STL [R1+0x1e50], R13 ;  /* 0x001e500d01007387 */ /* 0x0003e20000100800 */
[----:B------:R-:W-:-:S03]  /*11de0*/  IMAD R4, R4, UR21, RZ ;  /* 0x0000001504047c24 */ /* 0x000fc6000f8e02ff */
[----:B------:R-:W-:Y:S01]  /*11df0*/  STL [R1+0x1e2c], R14 ;  /* 0x001e2c0e01007387 */ /* 0x000fe20000100800 */
[----:B0-----:R-:W-:Y:S02]  /*11e00*/  IADD3 R15, P4, PT, R59, R3, RZ ;  /* 0x000000033b0f7210 */ /* 0x001fe40007f9e0ff */
[----:B-1----:R-:W-:-:S03]  /*11e10*/  LEA.HI.X.SX32 R13, R53, R2, 0x1, P3 ;  /* 0x00000002350d7211 */ /* 0x002fc600018f0eff */
[----:B------:R0:W-:Y:S04]  /*11e20*/  STL [R1+0x1e54], R15 ;  /* 0x001e540f01007387 */ /* 0x0001e80000100800 */
[----:B------:R1:W-:Y:S01]  /*11e30*/  STL [R1+0x1e34], R13 ;  /* 0x001e340d01007387 */ /* 0x0003e20000100800 */
[-C--:B0-----:R-:W-:Y:S02]  /*11e40*/  LEA.HI.X.SX32 R15, R54, R2.reuse, 0x1, P2 ;  /* 0x00000002360f7211 */ /* 0x081fe400010f0eff */
[-C--:B-1----:R-:W-:Y:S02]  /*11e50*/  IADD3 R13, P2, PT, R4, R3.reuse, RZ ;  /* 0x00000003040d7210 */ /* 0x082fe40007f5e0ff */
[----:B--2---:R-:W-:Y:S02]  /*11e60*/  IADD3 R14, P3, PT, R0, R3, RZ ;  /* 0x00000003000e7210 */ /* 0x004fe40007f7e0ff */
[----:B------:R-:W-:-:S03]  /*11e70*/  LEA.HI.X.SX32 R3, R56, R2, 0x1, P0 ;  /* 0x0000000238037211 */ /* 0x000fc600000f0eff */
[----:B------:R0:W-:Y:S04]  /*11e80*/  STL [R1+0x1e58], R14 ;  /* 0x001e580e01007387 */ /* 0x0001e80000100800 */
[----:B------:R-:W-:Y:S01]  /*11e90*/  STL [R1+0x1e3c], R15 ;  /* 0x001e3c0f01007387 */ /* 0x000fe20000100800 */
[----:B0-----:R-:W-:-:S03]  /*11ea0*/  LEA.HI.X.SX32 R14, R55, R2, 0x1, P1 ;  /* 0x00000002370e7211 */ /* 0x001fc600008f0eff */
[----:B------:R0:W-:Y:S04]  /*11eb0*/  STL [R1+0x1b70], R13 ;  /* 0x001b700d01007387 */ /* 0x0001e80000100800 */
[----:B------:R1:W-:Y:S04]  /*11ec0*/  STL [R1+0x1b5c], R14 ;  /* 0x001b5c0e01007387 */ /* 0x0003e80000100800 */
[----:B------:R2:W-:Y:S01]  /*11ed0*/  STL [R1+0x1b60], R3 ;  /* 0x001b600301007387 */ /* 0x0005e20000100800 */
[-C--:B0-----:R-:W-:Y:S02]  /*11ee0*/  LEA.HI.X.SX32 R13, R57, R2.reuse, 0x1, P6 ;  /* 0x00000002390d7211 */ /* 0x081fe400030f0eff */
[----:B-1----:R-:W-:-:S03]  /*11ef0*/  LEA.HI.X.SX32 R14, R58, R2, 0x1, P5 ;  /* 0x000000023a0e7211 */ /* 0x002fc600028f0eff */
[----:B------:R0:W-:Y:S01]  /*11f00*/  STL [R1+0x1b64], R13 ;  /* 0x001b640d01007387 */ /* 0x0001e20000100800 */
[----:B--2---:R-:W-:-:S03]  /*11f10*/  LEA.HI.X.SX32 R3, R59, R2, 0x1, P4 ;  /* 0x000000023b037211 */ /* 0x004fc600020f0eff */
[----:B------:R-:W-:Y:S01]  /*11f20*/  STL [R1+0x1b68], R14 ;  /* 0x001b680e01007387 */ /* 0x000fe20000100800 */
[----:B0-----:R-:W-:-:S03]  /*11f30*/  LEA.HI.X.SX32 R13, R0, R2, 0x1, P3 ;  /* 0x00000002000d7211 */ /* 0x001fc600018f0eff */
[----:B------:R-:W2:Y:S04]  /*11f40*/  LDL.LU R0, [R1+0x29dc] ;  /* 0x0029dc0001007983 */ /* 0x000ea80000300800 */
[----:B------:R0:W-:Y:S04]  /*11f50*/  STL [R1+0x1b6c], R3 ;  /* 0x001b6c0301007387 */ /* 0x0001e80000100800 */
[----:B------:R-:W-:Y:S01]  /*11f60*/  STL [R1+0x1b74], R13 ;  /* 0x001b740d01007387 */ /* 0x000fe20000100800 */
[----:B0-----:R-:W-:-:S05]  /*11f70*/  LEA.HI.X.SX32 R3, R4, R2, 0x1, P2 ;  /* 0x0000000204037211 */ /* 0x001fca00010f0eff */
[----:B------:R4:W-:Y:S01]  /*11f80*/  STL [R1+0x1398], R3 ;  /* 0x0013980301007387 */ /* 0x0009e20000100800 */
[----:B---3--:R-:W-:Y:S02]  /*11f90*/  IMAD R2, R12, UR32, RZ ;  /* 0x000000200c027c24 */ /* 0x008fe4000f8e02ff */
[----:B----4-:R-:W-:-:S03]  /*11fa0*/  IMAD R3, R11, UR32, RZ ;  /* 0x000000200b037c24 */ /* 0x010fc6000f8e02ff */
[----:B------:R-:W-:Y:S01]  /*11fb0*/  IADD3 R25, P4, PT, R2, UR30, RZ ;  /* 0x0000001e02197c10 */ /* 0x000fe2000ff9e0ff */
[----:B-----5:R-:W-:Y:S01]  /*11fc0*/  IMAD R4, R10, UR32, RZ ;  /* 0x000000200a047c24 */ /* 0x020fe2000f8e02ff */
[----:B------:R-:W-:Y:S01]  /*11fd0*/  IADD3 R24, P5, PT, R3, UR30, RZ ;  /* 0x0000001e03187c10 */ /* 0x000fe2000ffbe0ff */
[----:B------:R-:W-:-:S03]  /*11fe0*/  IMAD R5, R5, UR32, RZ ;  /* 0x0000002005057c24 */ /* 0x000fc6000f8e02ff */
[----:B------:R-:W-:Y:S01]  /*11ff0*/  IADD3 R23, P3, PT, R4, UR30, RZ ;  /* 0x0000001e04177c10 */ /* 0x000fe2000ff7e0ff */
[----:B------:R-:W-:Y:S01]  /*12000*/  IMAD R6, R6, UR32, RZ ;  /* 0x0000002006067c24 */ /* 0x000fe2000f8e02ff */
[----:B------:R-:W-:Y:S01]  /*12010*/  IADD3 R22, P2, PT, R5, UR30, RZ ;  /* 0x0000001e05167c10 */ /* 0x000fe2000ff5e0ff */
[----:B------:R-:W-:-:S03]  /*12020*/  IMAD R7, R7, UR32, RZ ;  /* 0x0000002007077c24 */ /* 0x000fc6000f8e02ff */
[----:B------:R-:W-:Y:S01]  /*12030*/  IADD3 R21, P1, PT, R6, UR30, RZ ;  /* 0x0000001e06157c10 */ /* 0x000fe2000ff3e0ff */
[----:B------:R-:W-:Y:S01]  /*12040*/  IMAD R8, R8, UR32, RZ ;  /* 0x0000002008087c24 */ /* 0x000fe2000f8e02ff */
[----:B------:R-:W-:Y:S01]  /*12050*/  STL [R1+0x1358], R25 ;  /* 0x0013581901007387 */ /* 0x000fe20000100800 */
[----:B------:R-:W-:Y:S01]  /*12060*/  IADD3 R20, P0, PT, R7, UR30, RZ ;  /* 0x0000001e07147c10 */ /* 0x000fe2000ff1e0ff */
[----:B------:R-:W-:Y:S02]  /*12070*/  IMAD R9, R9, UR32, RZ ;  /* 0x0000002009097c24 */ /* 0x000fe4000f8e02ff */
[----:B------:R-:W-:Y:S01]  /*12080*/  STL [R1+0x1360], R24 ;  /* 0x0013601801007387 */ /* 0x000fe20000100800 */
[----:B------:R-:W-:Y:S02]  /*12090*/  LEA.HI.X.SX32 R18, R2, UR31, 0x1, P4 ;  /* 0x0000001f02127c11 */ /* 0x000fe4000a0f0eff */
[----:B------:R-:W-:Y:S01]  /*120a0*/  IADD3 R19, P4, PT, R8, UR30, RZ ;  /* 0x0000001e08137c10 */ /* 0x000fe2000ff9e0ff */
[----:B------:R-:W-:Y:S01]  /*120b0*/  STL [R1+0x1368], R23 ;  /* 0x0013681701007387 */ /* 0x000fe20000100800 */
[----:B------:R-:W-:-:S02]  /*120c0*/  LEA.HI.X.SX32 R16, R3, UR31, 0x1, P5 ;  /* 0x0000001f03107c11 */ /* 0x000fc4000a8f0eff */
[----:B------:R-:W-:Y:S01]  /*120d0*/  IADD3 R17, P5, PT, R9, UR30, RZ ;  /* 0x0000001e09117c10 */ /* 0x000fe2000ffbe0ff */
[----:B------:R-:W-:Y:S01]  /*120e0*/  STL [R1+0x1370], R22 ;  /* 0x0013701601007387 */ /* 0x000fe20000100800 */
[----:B------:R-:W-:-:S03]  /*120f0*/  LEA.HI.X.SX32 R15, R4, UR31, 0x1, P3 ;  /* 0x0000001f040f7c11 */ /* 0x000fc600098f0eff */
        /* <DEDUP_REMOVED lines=10> */
[----:B------:R-:W-:Y:S04]  /*121a0*/  STL [R1+0x1390], R17 ;  /* 0x0013901101007387 */ /* 0x000fe80000100800 */
[----:B------:R-:W-:Y:S04]  /*121b0*/  STL [R1+0x1364], R15 ;  /* 0x0013640f01007387 */ /* 0x000fe80000100800 */
[----:B------:R-:W-:Y:S04]  /*121c0*/  STL [R1+0x136c], R14 ;  /* 0x00136c0e01007387 */ /* 0x000fe80000100800 */
[----:B------:R-:W-:Y:S04]  /*121d0*/  STL [R1+0x1374], R13 ;  /* 0x0013740d01007387 */ /* 0x000fe80000100800 */
[----:B------:R-:W-:Y:S04]  /*121e0*/  STL [R1+0x137c], R12 ;  /* 0x00137c0c01007387 */ /* 0x000fe80000100800 */
[----:B------:R-:W-:Y:S04]  /*121f0*/  STL [R1+0x1384], R11 ;  /* 0x0013840b01007387 */ /* 0x000fe80000100800 */
[----:B------:R-:W-:Y:S04]  /*12200*/  STL [R1+0x138c], R10 ;  /* 0x00138c0a01007387 */ /* 0x000fe80000100800 */
        /* <DEDUP_REMOVED lines=1008> */
[----:B------:R-:W-:Y:S01]  /*16110*/  STL [R1+0xac], RZ ;  /* 0x0000acff01007387 */ /* 0x000fe20000100800 */
[----:B------:R-:W-:-:S03]  /*16120*/  UIMAD UR76, UR6, 0x1f, URZ ;  /* 0x0000001f064c78a4 */ /* 0x000fc6000f8e02ff */
[----:B------:R-:W-:Y:S04]  /*16130*/  STL [R1+0x80], RZ ;  /* 0x000080ff01007387 */ /* 0x000fe80000100800 */
[----:B------:R-:W-:Y:S04]  /*16140*/  STL [R1+0x84], RZ ;  /* 0x000084ff01007387 */ /* 0x000fe80000100800 */
[----:B------:R-:W-:Y:S04]  /*16150*/  STL [R1+0x88], RZ ;  /* 0x000088ff01007387 */ /* 0x000fe80000100800 */
[----:B------:R-:W-:Y:S04]  /*16160*/  STL [R1+0x8c], RZ ;  /* 0x00008cff01007387 */ /* 0x000fe80000100800 */
[----:B------:R-:W-:Y:S04]  /*16170*/  STL [R1+0x60], RZ ;  /* 0x000060ff01007387 */ /* 0x000fe80000100800 */
[----:B------:R-:W-:Y:S01]  /*16180*/  STL [R1+0x64], RZ ;  /* 0x000064ff01007387 */ /* 0x000fe20000100800 */
[----:B------:R-:W-:-:S03]  /*16190*/  IADD3 R4, P6, PT, R25, UR76, RZ ;  /* 0x0000004c19047c10 */ /* 0x000fc6000ffde0ff */
[----:B------:R-:W-:Y:S01]  /*161a0*/  STL [R1+0x68], RZ ;  /* 0x000068ff01007387 */ /* 0x000fe20000100800 */
[----:B------:R-:W-:-:S03]  /*161b0*/  IADD3 R3, P5, PT, R24, UR76, RZ ;  /* 0x0000004c18037c10 */ /* 0x000fc6000ffbe0ff */
[----:B------:R-:W-:Y:S01]  /*161c0*/  STL [R1+0x6c], RZ ;  /* 0x00006cff01007387 */ /* 0x000fe20000100800 */
[----:B------:R-:W-:-:S03]  /*161d0*/  USHF.R.S32.HI UR48, URZ, 0x1f, UR20 ;  /* 0x0000001fff307899 */ /* 0x000fc60008011414 */
[----:B------:R-:W-:Y:S01]  /*161e0*/  STL [R1+0x40], RZ ;  /* 0x000040ff01007387 */ /* 0x000fe20000100800 */
[----:B------:R-:W-:-:S03]  /*161f0*/  IADD3 R2, P4, PT, R23, UR76, RZ ;  /* 0x0000004c17027c10 */ /* 0x000fc6000ff9e0ff */
[----:B------:R-:W-:Y:S04]  /*16200*/  STL [R1+0x44], RZ ;  /* 0x000044ff01007387 */ /* 0x000fe80000100800 */
[----:B------:R-:W-:Y:S04]  /*16210*/  STL [R1+0x48], RZ ;  /* 0x000048ff01007387 */ /* 0x000fe80000100800 */
[----:B------:R-:W-:Y:S01]  /*16220*/  STL [R1+0x4c], RZ ;  /* 0x00004cff01007387 */ /* 0x000fe20000100800 */
[----:B------:R-:W-:-:S03]  /*16230*/  ULEA.HI UR20, UR48, UR20, URZ, 0x5 ;  /* 0x0000001430147291 */ /* 0x000fc6000f8f28ff */
[----:B------:R-:W-:Y:S01]  /*16240*/  STL [R1+0x20], RZ ;  /* 0x000020ff01007387 */ /* 0x000fe20000100800 */
[----:B------:R-:W-:-:S03]  /*16250*/  USHF.R.S32.HI UR48, URZ, 0x1f, UR76 ;  /* 0x0000001fff307899 */ /* 0x000fc6000801144c */
[----:B------:R-:W-:Y:S04]  /*16260*/  STL [R1+0x24], RZ ;  /* 0x000024ff01007387 */ /* 0x000fe80000100800 */
[----:B------:R0:W-:Y:S04]  /*16270*/  STL [R1+0x13a0], R4 ;  /* 0x0013a00401007387 */ /* 0x0001e80000100800 */
[----:B------:R1:W-:Y:S04]  /*16280*/  STL [R1+0x13a8], R3 ;  /* 0x0013a80301007387 */ /* 0x0003e80000100800 */
[----:B------:R3:W-:Y:S01]  /*16290*/  STL [R1+0x13b0], R2 ;  /* 0x0013b00201007387 */ /* 0x0007e20000100800 */
[----:B0-----:R-:W-:-:S02]  /*162a0*/  IADD3 R4, P3, PT, R22, UR76, RZ ;  /* 0x0000004c16047c10 */ /* 0x001fc4000ff7e0ff */
[----:B-1----:R-:W-:-:S03]  /*162b0*/  IADD3 R3, P2, PT, R21, UR76, RZ ;  /* 0x0000004c15037c10 */ /* 0x002fc6000ff5e0ff */
[----:B------:R0:W-:Y:S01]  /*162c0*/  STL [R1+0x13b8], R4 ;  /* 0x0013b80401007387 */ /* 0x0001e20000100800 */
[----:B---3--:R-:W-:-:S03]  /*162d0*/  IADD3 R2, P1, PT, R20, UR76, RZ ;  /* 0x0000004c14027c10 */ /* 0x008fc6000ff3e0ff */
[----:B------:R1:W-:Y:S04]  /*162e0*/  STL [R1+0x13c0], R3 ;  /* 0x0013c00301007387 */ /* 0x0003e80000100800 */
[----:B------:R3:W-:Y:S01]  /*162f0*/  STL [R1+0x13c8], R2 ;  /* 0x0013c80201007387 */ /* 0x0007e20000100800 */
[----:B0-----:R-:W-:Y:S02]  /*16300*/  IADD3 R4, P0, PT, R19, UR76, RZ ;  /* 0x0000004c13047c10 */ /* 0x001fe4000ff1e0ff */
[----:B-1----:R-:W-:-:S03]  /*16310*/  IADD3.X R3, PT, PT, R18, UR48, RZ, P6, !PT ;  /* 0x0000003012037c10 */ /* 0x002fc6000b7fe4ff */
[----:B------:R0:W-:Y:S01]  /*16320*/  STL [R1+0x13d0], R4 ;  /* 0x0013d00401007387 */ /* 0x0001e20000100800 */
[----:B---3--:R-:W-:-:S03]  /*16330*/  IADD3 R2, P6, PT, R17, UR76, RZ ;  /* 0x0000004c11027c10 */ /* 0x008fc6000ffde0ff */
[----:B------:R-:W-:Y:S04]  /*16340*/  STL [R1+0x139c], R3 ;  /* 0x00139c0301007387 */ /* 0x000fe80000100800 */
[----:B------:R1:W-:Y:S01]  /*16350*/  STL [R1+0x13d8], R2 ;  /* 0x0013d80201007387 */ /* 0x0003e20000100800 */
[----:B0-----:R-:W-:-:S03]  /*16360*/  IADD3.X R4, PT, PT, R15, UR48, RZ, P4, !PT ;  /* 0x000000300f047c10 */ /* 0x001fc6000a7fe4ff */
[----:B------:R-:W-:Y:S01]  /*16370*/  STL [R1+0x28], RZ ;  /* 0x000028ff01007387 */ /* 0x000fe20000100800 */
[----:B-1----:R-:W-:-:S03]  /*16380*/  IADD3.X R2, PT, PT, R16, UR48, RZ, P5, !PT ;  /* 0x0000003010027c10 */ /* 0x002fc6000affe4ff */
[----:B------:R-:W-:Y:S01]  /*16390*/  STL [R1+0x2c], RZ ;  /* 0x00002cff01007387 */ /* 0x000fe20000100800 */
[----:B------:R-:W-:-:S03]  /*163a0*/  IADD3.X R3, PT, PT, R14, UR48, RZ, P3, !PT ;  /* 0x000000300e037c10 */ /* 0x000fc60009ffe4ff */
[----:B------:R0:W-:Y:S01]  /*163b0*/  STL [R1+0x13a4], R2 ;  /* 0x0013a40201007387 */ /* 0x0001e20000100800 */
[----:B------:R-:W-:-:S03]  /*163c0*/  UIMAD UR30, UR6, 0x1e, URZ ;  /* 0x0000001e061e78a4 */ /* 0x000fc6000f8e02ff */
[----:B------:R1:W-:Y:S01]  /*163d0*/  STL [R1+0x13ac], R4 ;  /* 0x0013ac0401007387 */ /* 0x0003e20000100800 */
[----:B0-----:R-:W-:-:S03]  /*163e0*/  IADD3.X R2, PT, PT, R13, UR48, RZ, P2, !PT ;  /* 0x000000300d027c10 */ /* 0x001fc600097fe4ff */
[----:B------:R0:W-:Y:S01]  /*163f0*/  STL [R1+0x13b4], R3 ;  /* 0x0013b40301007387 */ /* 0x0001e20000100800 */
[----:B-1----:R-:W-:-:S03]  /*16400*/  IADD3.X R4, PT, PT, R12, UR48, RZ, P1, !PT ;  /* 0x000000300c047c10 */ /* 0x002fc60008ffe4ff */
[----:B------:R1:W-:Y:S01]  /*16410*/  STL [R1+0x13bc], R2 ;  /* 0x0013bc0201007387 */ /* 0x0003e20000100800 */
[----:B0-----:R-:W-:-:S03]  /*16420*/  IADD3.X R3, PT, PT, R11, UR48, RZ, P0, !PT ;  /* 0x000000300b037c10 */ /* 0x001fc600087fe4ff */
[----:B------:R0:W-:Y:S01]  /*16430*/  STL [R1+0x13c4], R4 ;  /* 0x0013c40401007387 */ /* 0x0001e20000100800 */
[----:B-1----:R-:W-:-:S03]  /*16440*/  IADD3.X R2, PT, PT, R10, UR48, RZ, P6, !PT ;  /* 0x000000300a027c10 */ /* 0x002fc6000b7fe4ff */
[----:B------:R1:W-:Y:S04]  /*16450*/  STL [R1+0x13cc], R3 ;  /* 0x0013cc0301007387 */ /* 0x0003e80000100800 */
[----:B------:R3:W-:Y:S01]  /*16460*/  STL [R1+0x13d4], R2 ;  /* 0x0013d40201007387 */ /* 0x0007e20000100800 */
[----:B0-----:R-:W-:Y:S02]  /*16470*/  IADD3 R4, P0, PT, R25, UR30, RZ ;  /* 0x0000001e19047c10 */ /* 0x001fe4000ff1e0ff */
[----:B-1----:R-:W-:-:S03]  /*16480*/  IADD3 R3, P4, PT, R24, UR30, RZ ;  /* 0x0000001e18037c10 */ /* 0x002fc6000ff9e0ff */
[----:B------:R0:W-:Y:S01]  /*16490*/  STL [R1+0x13e0], R4 ;  /* 0x0013e00401007387 */ /* 0x0001e20000100800 */
[----:B---3--:R-:W-:-:S03]  /*164a0*/  IADD3 R2, P3, PT, R23, UR30, RZ ;  /* 0x0000001e17027c10 */ /* 0x008fc6000ff7e0ff */
[----:B------:R1:W-:Y:S01]  /*164b0*/  STL [R1+0x13e8], R3 ;  /* 0x0013e80301007387 */ /* 0x0003e20000100800 */
[----:B------:R-:W-:-:S03]  /*164c0*/  USHF.R.S32.HI UR49, URZ, 0x1f, UR30 ;  /* 0x0000001fff317899 */ /* 0x000fc6000801141e */
[----:B------:R3:W-:Y:S01]  /*164d0*/  STL [R1+0x13f0], R2 ;  /* 0x0013f00201007387 */ /* 0x0007e20000100800 */
[----:B0-----:R-:W-:Y:S02]  /*164e0*/  IADD3 R4, P2, PT, R22, UR30, RZ ;  /* 0x0000001e16047c10 */ /* 0x001fe4000ff5e0ff */
[----:B-1----:R-:W-:-:S03]  /*164f0*/  IADD3 R3, P6, PT, R21, UR30, RZ ;  /* 0x0000001e15037c10 */ /* 0x002fc6000ffde0ff */
[----:B------:R0:W-:Y:S01]  /*16500*/  STL [R1+0x13f8], R4 ;  /* 0x0013f80401007387 */ /* 0x0001e20000100800 */
[----:B---3--:R-:W-:-:S03]  /*16510*/  IADD3 R2, P5, PT, R20, UR30, RZ ;  /* 0x0000001e14027c10 */ /* 0x008fc6000ffbe0ff */
[----:B------:R1:W-:Y:S01]  /*16520*/  STL [R1+0x1400], R3 ;  /* 0x0014000301007387 */ /* 0x0003e20000100800 */
[----:B------:R-:W-:-:S03]  /*16530*/  UIMAD UR31, UR6, 0x1d, URZ ;  /* 0x0000001d061f78a4 */ /* 0x000fc6000f8e02ff */
[----:B------:R3:W-:Y:S01]  /*16540*/  STL [R1+0x1408], R2 ;  /* 0x0014080201007387 */ /* 0x0007e20000100800 */
[----:B0-----:R-:W-:Y:S02]  /*16550*/  IADD3 R4, P1, PT, R19, UR30, RZ ;  /* 0x0000001e13047c10 */ /* 0x001fe4000ff3e0ff */
[----:B-1----:R-:W-:-:S03]  /*16560*/  IADD3.X R3, PT, PT, R18, UR49, RZ, P0, !PT ;  /* 0x0000003112037c10 */ /* 0x002fc600087fe4ff */
[----:B------:R2:W-:Y:S01]  /*16570*/  STL [R1+0x1410], R4 ;  /* 0x0014100401007387 */ /* 0x0005e20000100800 */
[----:B---3--:R-:W-:-:S03]  /*16580*/  IADD3 R2, P0, PT, R17, UR30, RZ ;  /* 0x0000001e11027c10 */ /* 0x008fc6000ff1e0ff */
[----:B------:R0:W-:Y:S04]  /*16590*/  STL [R1+0x13dc], R3 ;  /* 0x0013dc0301007387 */ /* 0x0001e80000100800 */
[----:B------:R1:W-:Y:S01]  /*165a0*/  STL [R1+0x1418], R2 ;  /* 0x0014180201007387 */ /* 0x0003e20000100800 */
[----:B--2---:R-:W-:Y:S02]  /*165b0*/  LOP3.LUT R4, R0, 0x20, RZ, 0x3c, !PT ;  /* 0x0000002000047812 */ /* 0x004fe400078e3cff */
[----:B------:R-:W-:Y:S02]  /*165c0*/  IADD3.X R4, PT, PT, R16, UR49, RZ, P4, !PT ;  /* 0x0000003110047c10 */ /* 0x000fe4000a7fe4ff */
[----:B0-----:R-:W-:Y:S02]  /*165d0*/  LOP3.LUT R3, R0, 0x40, RZ, 0x3c, !PT ;  /* 0x0000004000037812 */ /* 0x001fe400078e3cff */
[----:B------:R-:W-:-:S02]  /*165e0*/  IADD3 R3, P4, PT, R25, UR31, RZ ;  /* 0x0000001f19037c10 */ /* 0x000fc4000ff9e0ff */
[----:B-1----:R-:W-:Y:S02]  /*165f0*/  LOP3.LUT R2, R0, 0x60, RZ, 0x3c, !PT ;  /* 0x0000006000027812 */ /* 0x002fe400078e3cff */
[----:B------:R-:W-:Y:S01]  /*16600*/  IADD3.X R2, PT, PT, R15, UR49, RZ, P3, !PT ;  /* 0x000000310f027c10 */ /* 0x000fe20009ffe4ff */
[----:B------:R0:W-:Y:S04]  /*16610*/  STL [R1+0x13e4], R4 ;  /* 0x0013e40401007387 */ /* 0x0001e80000100800 */
[----:B------:R1:W-:Y:S04]  /*16620*/  STL [R1+0x1420], R3 ;  /* 0x0014200301007387 */ /* 0x0003e80000100800 */
[----:B------:R2:W-:Y:S01]  /*16630*/  STL [R1+0x13ec], R2 ;  /* 0x0013ec0201007387 */ /* 0x0005e20000100800 */
[----:B0-----:R-:W-:-:S02]  /*16640*/  IADD3 R4, P3, PT, R24, UR31, RZ ;  /* 0x0000001f18047c10 */ /* 0x001fc4000ff7e0ff */
[----:B-1----:R-:W-:-:S03]  /*16650*/  IADD3.X R3, PT, PT, R14, UR49, RZ, P2, !PT ;  /* 0x000000310e037c10 */ /* 0x002fc600097fe4ff */
[----:B------:R0:W-:Y:S01]  /*16660*/  STL [R1+0x1428], R4 ;  /* 0x0014280401007387 */ /* 0x0001e20000100800 */
[----:B--2---:R-:W-:-:S03]  /*16670*/  IADD3 R2, P2, PT, R23, UR31, RZ ;  /* 0x0000001f17027c10 */ /* 0x004fc6000ff5e0ff */
[----:B------:R1:W-:Y:S04]  /*16680*/  STL [R1+0x13f4], R3 ;  /* 0x0013f40301007387 */ /* 0x0003e80000100800 */
[----:B------:R2:W-:Y:S01]  /*16690*/  STL [R1+0x1430], R2 ;  /* 0x0014300201007387 */ /* 0x0005e20000100800 */
[----:B0-----:R-:W-:Y:S02]  /*166a0*/  IADD3.X R4, PT, PT, R13, UR49, RZ, P6, !PT ;  /* 0x000000310d047c10 */ /* 0x001fe4000b7fe4ff */
[----:B-1----:R-:W-:-:S03]  /*166b0*/  IADD3 R3, P6, PT, R22, UR31, RZ ;  /* 0x0000001f16037c10 */ /* 0x002fc6000ffde0ff */
[----:B------:R0:W-:Y:S01]  /*166c0*/  STL [R1+0x13fc], R4 ;  /* 0x0013fc0401007387 */ /* 0x0001e20000100800 */
[----:B--2---:R-:W-:-:S03]  /*166d0*/  IADD3.X R2, PT, PT, R12, UR49, RZ, P5, !PT ;  /* 0x000000310c027c10 */ /* 0x004fc6000affe4ff */
[----:B------:R1:W-:Y:S01]  /*166e0*/  STL [R1+0x1438], R3 ;  /* 0x0014380301007387 */ /* 0x0003e20000100800 */
[----:B------:R-:W-:-:S03]  /*166f0*/  USHF.R.S32.HI UR50, URZ, 0x1f, UR31 ;  /* 0x0000001fff327899 */ /* 0x000fc6000801141f */
[----:B------:R2:W-:Y:S01]  /*16700*/  STL [R1+0x1404], R2 ;  /* 0x0014040201007387 */ /* 0x0005e20000100800 */
[----:B0-----:R-:W-:Y:S02]  /*16710*/  IADD3 R4, P5, PT, R21, UR31, RZ ;  /* 0x0000001f15047c10 */ /* 0x001fe4000ffbe0ff */
[----:B-1----:R-:W-:-:S03]  /*16720*/  IADD3.X R3, PT, PT, R11, UR49, RZ, P1, !PT ;  /* 0x000000310b037c10 */ /* 0x002fc60008ffe4ff */
[----:B------:R0:W-:Y:S01]  /*16730*/  STL [R1+0x1440], R4 ;  /* 0x0014400401007387 */ /* 0x0001e20000100800 */
[----:B--2---:R-:W-:-:S03]  /*16740*/  IADD3 R2, P1, PT, R20, UR31, RZ ;  /* 0x0000001f14027c10 */ /* 0x004fc6000ff3e0ff */
[----:B------:R1:W-:Y:S01]  /*16750*/  STL [R1+0x140c], R3 ;  /* 0x00140c0301007387 */ /* 0x0003e20000100800 */
[----:B------:R-:W-:-:S03]  /*16760*/  UIMAD UR32, UR6, 0x1c, URZ ;  /* 0x0000001c062078a4 */ /* 0x000fc6000f8e02ff */
[----:B------:R2:W-:Y:S01]  /*16770*/  STL [R1+0x1448], R2 ;  /* 0x0014480201007387 */ /* 0x0005e20000100800 */
[----:B0-----:R-:W-:Y:S02]  /*16780*/  IADD3.X R4, PT, PT, R10, UR49, RZ, P0, !PT ;  /* 0x000000310a047c10 */ /* 0x001fe400087fe4ff */
[----:B-1----:R-:W-:-:S03]  /*16790*/  IADD3 R3, P0, PT, R19, UR31, RZ ;  /* 0x0000001f13037c10 */ /* 0x002fc6000ff1e0ff */
[----:B------:R0:W-:Y:S01]  /*167a0*/  STL [R1+0x1414], R4 ;  /* 0x0014140401007387 */ /* 0x0001e20000100800 */
[----:B--2---:R-:W-:-:S03]  /*167b0*/  IADD3.X R2, PT, PT, R18, UR50, RZ, P4, !PT ;  /* 0x0000003212027c10 */ /* 0x004fc6000a7fe4ff */
[----:B------:R1:W-:Y:S04]  /*167c0*/  STL [R1+0x1450], R3 ;  /* 0x0014500301007387 */ /* 0x0003e80000100800 */
[----:B------:R2:W-:Y:S01]  /*167d0*/  STL [R1+0x141c], R2 ;  /* 0x00141c0201007387 */ /* 0x0005e20000100800 */
[----:B0-----:R-:W-:Y:S02]  /*167e0*/  IADD3 R4, P4, PT, R17, UR31, RZ ;  /* 0x0000001f11047c10 */ /* 0x001fe4000ff9e0ff */
        /* <DEDUP_REMOVED lines=20> */
[----:B--2---:R-:W-:Y:S01]  /*16930*/  IADD3.X R2, PT, PT, R11, UR50, RZ, P0, !PT ;  /* 0x000000320b027c10 */ /* 0x004fe200087fe4ff */
[----:B------:R-:W-:Y:S02]  /*16940*/  USHF.R.S32.HI UR51, URZ, 0x1f, UR32 ;  /* 0x0000001fff337899 */ /* 0x000fe40008011420 */
[----:B------:R1:W-:Y:S04]  /*16950*/  STL [R1+0x1480], R3 ;  /* 0x0014800301007387 */ /* 0x0003e80000100800 */
[----:B------:R2:W-:Y:S01]  /*16960*/  STL [R1+0x144c], R2 ;  /* 0x00144c0201007387 */ /* 0x0005e20000100800 */
[----:B0-----:R-:W-:Y:S02]  /*16970*/  IADD3 R4, P0, PT, R20, UR32, RZ ;  /* 0x0000002014047c10 */ /* 0x001fe4000ff1e0ff */
[----:B-1----:R-:W-:-:S03]  /*16980*/  IADD3.X R3, PT, PT, R10, UR50, RZ, P4, !PT ;  /* 0x000000320a037c10 */ /* 0x002fc6000a7fe4ff */
[----:B------:R0:W-:Y:S01]  /*16990*/  STL [R1+0x1488], R4 ;  /* 0x0014880401007387 */ /* 0x0001e20000100800 */
[----:B--2---:R-:W-:Y:S01]  /*169a0*/  IADD3 R2, P4, PT, R19, UR32, RZ ;  /* 0x0000002013027c10 */ /* 0x004fe2000ff9e0ff */
[----:B------:R-:W-:Y:S02]  /*169b0*/  UIMAD UR33, UR6, 0x1b, URZ ;  /* 0x0000001b062178a4 */ /* 0x000fe4000f8e02ff */
        /* <DEDUP_REMOVED lines=24> */
[----:B------:R1:W-:Y:S01]  /*16b40*/  STL [R1+0x1484], R3 ;  /* 0x0014840301007387 */ /* 0x0003e20000100800 */
[----:B------:R-:W-:-:S03]  /*16b50*/  USHF.R.S32.HI UR52, URZ, 0x1f, UR33 ;  /* 0x0000001fff347899 */ /* 0x000fc60008011421 */
[----:B------:R2:W-:Y:S01]  /*16b60*/  STL [R1+0x14c0], R2 ;  /* 0x0014c00201007387 */ /* 0x0005e20000100800 */
[----:B0-----:R-:W-:Y:S02]  /*16b70*/  IADD3.X R4, PT, PT, R11, UR51, RZ, P4, !PT ;  /* 0x000000330b047c10 */ /* 0x001fe4000a7fe4ff */
[----:B-1----:R-:W-:-:S03]  /*16b80*/  IADD3 R3, P4, PT, R20, UR33, RZ ;  /* 0x0000002114037c10 */ /* 0x002fc6000ff9e0ff */
[----:B------:R0:W-:Y:S01]  /*16b90*/  STL [R1+0x148c], R4 ;  /* 0x00148c0401007387 */ /* 0x0001e20000100800 */
[----:B--2---:R-:W-:-:S03]  /*16ba0*/  IADD3.X R2, PT, PT, R10, UR51, RZ, P3, !PT ;  /* 0x000000330a027c10 */ /* 0x004fc60009ffe4ff */
[----:B------:R1:W-:Y:S01]  /*16bb0*/  STL [R1+0x14c8], R3 ;  /* 0x0014c80301007387 */ /* 0x0003e20000100800 */
[----:B------:R-:W-:-:S03]  /*16bc0*/  UIMAD UR36, UR6, 0x1a, URZ ;  /* 0x0000001a062478a4 */ /* 0x000fc6000f8e02ff */
        /* <DEDUP_REMOVED lines=337> */
[----:B------:R-:W-:-:S03]  /*180e0*/  USHF.L.U32 UR46, UR6, 0x4, URZ ;  /* 0x00000004062e7899 */ /* 0x000fc600080006ff */
        /* <DEDUP_REMOVED lines=67> */
[----:B--2---:R-:W-:Y:S01]  /*18520*/  IADD3.X R2, PT, PT, R10, UR63, RZ, P0, !PT ;  /* 0x0000003f0a027c10 */ /* 0x004fe200087fe4ff */
[----:B------:R-:W-:Y:S02]  /*18530*/  USHF.L.U32 UR21, UR6, 0x5, URZ ;  /* 0x0000000506157899 */ /* 0x000fe400080006ff */
        /* <DEDUP_REMOVED lines=205> */
[----:B------:R-:W-:-:S03]  /*19210*/  USHF.L.U32 UR12, UR12, 0x3, URZ ;  /* 0x000000030c0c7899 */ /* 0x000fc600080006ff */
        /* <DEDUP_REMOVED lines=274> */
[----:B-1----:R-:W-:Y:S01]  /*1a340*/  IADD3 R3, P4, PT, R17, UR29, RZ ;  /* 0x0000001d11037c10 */ /* 0x002fe2000ff9e0ff */
[----:B------:R-:W0:Y:S01]  /*1a350*/  S2R R26, SR_TID.X ;  /* 0x00000000001a7919 */ /* 0x000e220000002100 */
[----:B--2---:R-:W-:Y:S01]  /*1a360*/  IADD3.X R2, PT, PT, R16, UR19, RZ, P3, !PT ;  /* 0x0000001310027c10 */ /* 0x004fe20009ffe4ff */
[----:B------:R1:W-:Y:S04]  /*1a370*/  STL [R1+0x1b1c], R4 ;  /* 0x001b1c0401007387 */ /* 0x0003e80000100800 */
[----:B------:R2:W-:Y:S04]  /*1a380*/  STL [R1+0x1b58], R3 ;  /* 0x001b580301007387 */ /* 0x0005e80000100800 */
[----:B------:R3:W-:Y:S01]  /*1a390*/  STL [R1+0x1b24], R2 ;  /* 0x001b240201007387 */ /* 0x0007e20000100800 */
[----:B-1----:R-:W-:-:S02]  /*1a3a0*/  IADD3.X R4, PT, PT, R15, UR19, RZ, P2, !PT ;  /* 0x000000130f047c10 */ /* 0x002fc400097fe4ff */
[----:B--2---:R-:W-:-:S03]  /*1a3b0*/  IADD3.X R3, PT, PT, R14, UR19, RZ, P6, !PT ;  /* 0x000000130e037c10 */ /* 0x004fc6000b7fe4ff */
[----:B------:R1:W-:Y:S01]  /*1a3c0*/  STL [R1+0x1b2c], R4 ;  /* 0x001b2c0401007387 */ /* 0x0003e20000100800 */
[----:B---3--:R-:W-:-:S03]  /*1a3d0*/  IADD3.X R2, PT, PT, R13, UR19, RZ, P5, !PT ;  /* 0x000000130d027c10 */ /* 0x008fc6000affe4ff */
[----:B------:R2:W-:Y:S04]  /*1a3e0*/  STL [R1+0x1b34], R3 ;  /* 0x001b340301007387 */ /* 0x0005e80000100800 */
[----:B------:R3:W-:Y:S01]  /*1a3f0*/  STL [R1+0x1b3c], R2 ;  /* 0x001b3c0201007387 */ /* 0x0007e20000100800 */
[----:B-1----:R-:W-:Y:S02]  /*1a400*/  IADD3.X R4, PT, PT, R12, UR19, RZ, P1, !PT ;  /* 0x000000130c047c10 */ /* 0x002fe40008ffe4ff */
[----:B--2---:R-:W-:Y:S02]  /*1a410*/  IADD3.X R3, PT, PT, R11, UR19, RZ, P0, !PT ;  /* 0x000000130b037c10 */ /* 0x004fe400087fe4ff */
[----:B---3--:R-:W-:Y:S01]  /*1a420*/  IADD3.X R2, PT, PT, R10, UR19, RZ, P4, !PT ;  /* 0x000000130a027c10 */ /* 0x008fe2000a7fe4ff */
[----:B------:R1:W-:Y:S04]  /*1a430*/  STL [R1+0x1b44], R4 ;  /* 0x001b440401007387 */ /* 0x0003e80000100800 */
[----:B------:R1:W-:Y:S04]  /*1a440*/  STL [R1+0x1b54], R2 ;  /* 0x001b540201007387 */ /* 0x0003e80000100800 */
[----:B------:R1:W-:Y:S01]  /*1a450*/  STL [R1+0x1b4c], R3 ;  /* 0x001b4c0301007387 */ /* 0x0003e20000100800 */
[----:B0-----:R-:W-:Y:S01]  /*1a460*/  LOP3.LUT R26, R26, 0x1f, RZ, 0xc0, !PT ;  /* 0x0000001f1a1a7812 */ /* 0x001fe200078ec0ff */
[----:B------:R-:W-:-:S03]  /*1a470*/  USHF.L.U32 UR4, UR4, 0x5, URZ ;  /* 0x0000000504047899 */ /* 0x000fc600080006ff */
[----:B------:R-:W-:Y:S01]  /*1a480*/  LOP3.LUT R38, R26, 0x10, RZ, 0x3c, !PT ;  /* 0x000000101a267812 */ /* 0x000fe200078e3cff */
[----:B------:R-:W-:Y:S02]  /*1a490*/  USHF.R.S32.HI UR20, URZ, 0x5, UR20 ;  /* 0x00000005ff147899 */ /* 0x000fe40008011414 */
[----:B------:R-:W-:Y:S02]  /*1a4a0*/  USHF.R.S32.HI UR48, URZ, 0x1f, UR21 ;  /* 0x0000001fff307899 */ /* 0x000fe40008011415 */
[----:B-1----:R-:W-:-:S12]  /*1a4b0*/  USHF.R.S32.HI UR30, URZ, 0x1f, UR4 ;  /* 0x0000001fff1e7899 */ /* 0x002fd80008011404 */
.L_x_1:
[----:B------:R-:W2:Y:S01]  /*1a4c0*/  LDL R5, [R1+0x138c] ;  /* 0x00138c0001057983 */ /* 0x000ea20000100800 */
[----:B0-----:R-:W0:Y:S03]  /*1a4d0*/  LDC R2, c[0x0][0x3a0] ;  /* 0x0000e800ff027b82 */ /* 0x001e260000000800 */
[----:B--2---:R1:W-:Y:S04]  /*1a4e0*/  STL [R1+0x3ad8], R5 ;  /* 0x003ad80501007387 */ /* 0x0043e80000100800 */
[----:B------:R-:W2:Y:S04]  /*1a4f0*/  LDL R4, [R1+0x1390] ;  /* 0x0013900001047983 */ /* 0x000ea80000100800 */
[----:B-1----:R-:W0:Y:S04]  /*1a500*/  LDL R5, [R1+0x1394] ;  /* 0x0013940001057983 */ /* 0x002e280000100800 */
[----:B------:R-:W-:Y:S04]  /*1a510*/  STL [R1+0x38a4], R38 ;  /* 0x0038a42601007387 */ /* 0x000fe80000100800 */
        /* <DEDUP_REMOVED lines=141> */
[----:B------:R1:W-:Y:S04]  /*1adf0*/  STL [R1+0x3ad4], R60 ;  /* 0x003ad43c01007387 */ /* 0x0003e80000100800 */
        /* <DEDUP_REMOVED lines=54> */
[----:B-----5:R-:W-:Y:S04]  /*1b160*/  STL [R1+0x361c], R0 ;  /* 0x00361c0001007387 */ /* 0x020fe80000100800 */
        /* <DEDUP_REMOVED lines=30> */
[----:B------:R-:W-:Y:S01]  /*1b350*/  STL [R1+0x3714], R0 ;  /* 0x0037140001007387 */ /* 0x000fe20000100800 */
[----:B0-----:R-:W-:-:S03]  /*1b360*/  IMAD R2, R5, -0x20, R2 ;  /* 0xffffffe005027824 */ /* 0x001fc600078e0202 */
[----:B------:R-:W-:Y:S04]  /*1b370*/  STL [R1+0x371c], R0 ;  /* 0x00371c0001007387 */ /* 0x000fe80000100800 */
[----:B------:R-:W-:Y:S04]  /*1b380*/  STL [R1+0x3724], R0 ;  /* 0x0037240001007387 */ /* 0x000fe80000100800 */
[----:B------:R-:W-:Y:S04]  /*1b390*/  STL [R1+0x372c], R0 ;  /* 0x00372c0001007387 */ /* 0x000fe80000100800 */
[----:B------:R-:W-:Y:S04]  /*1b3a0*/  STL [R1+0x3734], R0 ;  /* 0x0037340001007387 */ /* 0x000fe80000100800 */
[----:B------:R-:W2:Y:S01]  /*1b3b0*/  LDL.LU R5, [R1+0x3ad8] ;  /* 0x003ad80001057983 */ /* 0x000ea20000300800 */
[----:B------:R-:W-:-:S02]  /*1b3c0*/  ISETP.GT.AND P0, PT, R2, RZ, PT ;  /* 0x000000ff0200720c */ /* 0x000fc40003f04270 */
[----:B-1----:R-:W-:-:S11]  /*1b3d0*/  PRMT R60, RZ, 0x7610, R60 ;  /* 0x00007610ff3c7816 */ /* 0x002fd6000000003c */
[----:B--2---:R-:W2:Y:S04]  /*1b3e0*/  @P0 LDG.E.U8 R60, desc[UR34][R4.64] ;  /* 0x00000022043c0981 */ /* 0x004ea8000c1e1100 */
[----:B--2---:R0:W-:Y:S04]  /*1b3f0*/  STL [R1+0x1350], R60 ;  /* 0x0013503c01007387 */ /* 0x0041e80000100800 */
[----:B0-----:R-:W2:Y:S04]  /*1b400*/  LDL.LU R60, [R1+0x3ad4] ;  /* 0x003ad400013c7983 */ /* 0x001ea80000300800 */
[----:B------:R-:W3:Y:S04]  /*1b410*/  LDL R4, [R1+0x1384] ;  /* 0x0013840001047983 */ /* 0x000ee80000100800 */
[----:B------:R-:W3:Y:S01]  /*1b420*/  LDL R5, [R1+0x1388] ;  /* 0x0013880001057983 */ /* 0x000ee20000100800 */
[----:B------:R-:W-:-:S02]  /*1b430*/  PRMT R61, RZ, 0x7610, R61 ;  /* 0x00007610ff3d7816 */ /* 0x000fc4000000003d */
[----:B---3--:R-:W-:-:S04]  /*1b440*/  @P0 LOP3.LUT R5, R5, R4, RZ, 0x3c, !PT ;  /* 0x0000000405050212 */ /* 0x008fc800078e3cff */
[----:B------:R-:W-:-:S04]  /*1b450*/  @P0 LOP3.LUT R4, R5, R4, RZ, 0x3c, !PT ;  /* 0x0000000405040212 */ /* 0x000fc800078e3cff */
[----:B------:R-:W-:-:S05]  /*1b460*/  @P0 LOP3.LUT R5, R5, R4, RZ, 0x3c, !PT ;  /* 0x0000000405050212 */ /* 0x000fca00078e3cff */
[----:B------:R-:W3:Y:S04]  /*1b470*/  @P0 LDG.E.U8 R61, desc[UR34][R4.64] ;  /* 0x00000022043d0981 */ /* 0x000ee8000c1e1100 */
[----:B---3--:R0:W-:Y:S04]  /*1b480*/  STL [R1+0x134c], R61 ;  /* 0x00134c3d01007387 */ /* 0x0081e80000100800 */
[----:B0-----:R-:W3:Y:S04]  /*1b490*/  LDL.LU R61, [R1+0x3ad0] ;  /* 0x003ad000013d7983 */ /* 0x001ee80000300800 */
[----:B------:R-:W4:Y:S04]  /*1b4a0*/  LDL R4, [R1+0x137c] ;  /* 0x00137c0001047983 */ /* 0x000f280000100800 */
[----:B------:R-:W4:Y:S01]  /*1b4b0*/  LDL R5, [R1+0x1380] ;  /* 0x0013800001057983 */ /* 0x000f220000100800 */
[----:B------:R-:W-:-:S02]  /*1b4c0*/  PRMT R38, RZ, 0x7610, R38 ;  /* 0x00007610ff267816 */ /* 0x000fc40000000026 */
[----:B----4-:R-:W-:-:S04]  /*1b4d0*/  @P0 LOP3.LUT R5, R5, R4, RZ, 0x3c, !PT ;  /* 0x0000000405050212 */ /* 0x010fc800078e3cff */
[----:B------:R-:W-:-:S04]  /*1b4e0*/  @P0 LOP3.LUT R4, R5, R4, RZ, 0x3c, !PT ;  /* 0x0000000405040212 */ /* 0x000fc800078e3cff */
[----:B------:R-:W-:-:S05]  /*1b4f0*/  @P0 LOP3.LUT R5, R5, R4, RZ, 0x3c, !PT ;  /* 0x0000000405050212 */ /* 0x000fca00078e3cff */
[----:B------:R-:W4:Y:S04]  /*1b500*/  @P0 LDG.E.U8 R38, desc[UR34][R4.64] ;  /* 0x0000002204260981 */ /* 0x000f28000c1e1100 */
[----:B----4-:R0:W-:Y:S04]  /*1b510*/  STL [R1+0x1348], R38 ;  /* 0x0013482601007387 */ /* 0x0101e80000100800 */
[----:B0-----:R-:W4:Y:S04]  /*1b520*/  LDL.LU R38, [R1+0x3acc] ;  /* 0x003acc0001267983 */ /* 0x001f280000300800 */
[----:B------:R-:W2:Y:S04]  /*1b530*/  LDL R4, [R1+0x1374] ;  /* 0x0013740001047983 */ /* 0x000ea80000100800 */
[----:B------:R-:W2:Y:S01]  /*1b540*/  LDL R5, [R1+0x1378] ;  /* 0x0013780001057983 */ /* 0x000ea20000100800 */
[----:B---3--:R-:W-:-:S02]  /*1b550*/  PRMT R61, RZ, 0x7610, R61 ;  /* 0x00007610ff3d7816 */ /* 0x008fc4000000003d */
[----:B--2---:R-:W-:-:S04]  /*1b560*/  @P0 LOP3.LUT R5, R5, R4, RZ, 0x3c, !PT ;  /* 0x0000000405050212 */ /* 0x004fc800078e3cff */
[----:B------:R-:W-:-:S04]  /*1b570*/  @P0 LOP3.LUT R4, R5, R4, RZ, 0x3c, !PT ;  /* 0x0000000405040212 */ /* 0x000fc800078e3cff */
[----:B------:R-:W-:-:S05]  /*1b580*/  @P0 LOP3.LUT R5, R5, R4, RZ, 0x3c, !PT ;  /* 0x0000000405050212 */ /* 0x000fca00078e3cff */
[----:B------:R-:W2:Y:S04]  /*1b590*/  @P0 LDG.E.U8 R61, desc[UR34][R4.64] ;  /* 0x00000022043d0981 */ /* 0x000ea8000c1e1100 */
[----:B--2---:R0:W-:Y:S04]  /*1b5a0*/  STL [R1+0x1344], R61 ;  /* 0x0013443d01007387 */ /* 0x0041e80000100800 */
[----:B0-----:R-:W2:Y:S04]  /*1b5b0*/  LDL.LU R61, [R1+0x3ac8] ;  /* 0x003ac800013d7983 */ /* 0x001ea80000300800 */
[----:B------:R-:W3:Y:S04]  /*1b5c0*/  LDL R4, [R1+0x136c] ;  /* 0x00136c0001047983 */ /* 0x000ee80000100800 */
[----:B------:R-:W3:Y:S01]  /*1b5d0*/  LDL R5, [R1+0x1370] ;  /* 0x0013700001057983 */ /* 0x000ee20000100800 */
[----:B----4-:R-:W-:-:S02]  /*1b5e0*/  PRMT R38, RZ, 0x7610, R38 ;  /* 0x00007610ff267816 */ /* 0x010fc40000000026 */
        /* <DEDUP_REMOVED lines=8> */
[----:B--2---:R-:W-:-:S02]  /*1b670*/  PRMT R61, RZ, 0x7610, R61 ;  /* 0x00007610ff3d7816 */ /* 0x004fc4000000003d */
[----:B----4-:R-:W-:-:S04]  /*1b680*/  @P0 LOP3.LUT R5, R5, R4, RZ, 0x3c, !PT ;  /* 0x0000000405050212 */ /* 0x010fc800078e3cff */
[----:B------:R-:W-:-:S04]  /*1b690*/  @P0 LOP3.LUT R4, R5, R4, RZ, 0x3c, !PT ;  /* 0x0000000405040212 */ /* 0x000fc800078e3cff */
[----:B------:R-:W-:-:S05]  /*1b6a0*/  @P0 LOP3.LUT R5, R5, R4, RZ, 0x3c, !PT ;  /* 0x0000000405050212 */ /* 0x000fca00078e3cff */
[----:B------:R-:W2:Y:S04]  /*1b6b0*/  @P0 LDG.E.U8 R61, desc[UR34][R4.64] ;  /* 0x00000022043d0981 */ /* 0x000ea8000c1e1100 */
[----:B--2---:R0:W-:Y:S04]  /*1b6c0*/  STL [R1+0x133c], R61 ;  /* 0x00133c3d01007387 */ /* 0x0041e80000100800 */
[----:B0-----:R-:W2:Y:S04]  /*1b6d0*/  LDL.LU R61, [R1+0x3ac0] ;  /* 0x003ac000013d7983 */ /* 0x001ea80000300800 */
[----:B------:R-:W4:Y:S04]  /*1b6e0*/  LDL R4, [R1+0x135c] ;  /* 0x00135c0001047983 */ /* 0x000f280000100800 */
[----:B------:R-:W4:Y:S01]  /*1b6f0*/  LDL R5, [R1+0x1360] ;  /* 0x0013600001057983 */ /* 0x000f220000100800 */
[----:B---3--:R-:W-:-:S02]  /*1b700*/  PRMT R38, RZ, 0x7610, R38 ;  /* 0x00007610ff267816 */ /* 0x008fc40000000026 */
[----:B----4-:R-:W-:-:S04]  /*1b710*/  @P0 LOP3.LUT R5, R5, R4, RZ, 0x3c, !PT ;  /* 0x0000000405050212 */ /* 0x010fc800078e3cff */
        /* <DEDUP_REMOVED lines=11> */
[----:B------:R-:W2:Y:S01]  /*1b7d0*/  @P0 LDG.E.U8 R61, desc[UR34][R4.64] ;  /* 0x00000022043d0981 */ /* 0x000ea2000c1e1100 */
[----:B------:R-:W-:-:S03]  /*1b7e0*/  ISETP.GT.AND P1, PT, R2, 0x1, PT ;  /* 0x000000010200780c */ /* 0x000fc60003f24270 */
        /* <DEDUP_REMOVED lines=1235> */
[----:B------:R-:W-:-:S02]  /*20520*/  PRMT R59, RZ, 0x7610, R59 ;  /* 0x00007610ff3b7816 */ /* 0x000fc4000000003b */
[----:B--2---:R-:W-:-:S04]  /*20530*/  @P1 LOP3.LUT R5, R5, R4, RZ, 0x3c, !PT ;  /* 0x0000000405051212 */ /* 0x004fc800078e3cff */
[----:B------:R-:W-:-:S04]  /*20540*/  @P1 LOP3.LUT R4, R5, R4, RZ, 0x3c, !PT ;  /* 0x0000000405041212 */ /* 0x000fc800078e3cff */
[----:B------:R-:W-:-:S05]  /*20550*/  @P1 LOP3.LUT R5, R5, R4, RZ, 0x3c, !PT ;  /* 0x0000000405051212 */ /* 0x000fca00078e3cff */
[----:B------:R-:W2:Y:S01]  /*20560*/  @P1 LDG.E.U8 R59, desc[UR34][R4.64] ;  /* 0x00000022043b1981 */ /* 0x000ea2000c1e1100 */
[----:B------:R-:W-:-:S03]  /*20570*/  ISETP.GT.AND P0, PT, R2, 0x12, PT ;  /* 0x000000120200780c */ /* 0x000fc60003f04270 */
[----:B--2---:R0:W-:Y:S04]  /*20580*/  STL [R1+0x10ec], R59 ;  /* 0x0010ec3b01007387 */ /* 0x0041e80000100800 */
[----:B0-----:R-:W2:Y:S04]  /*20590*/  LDL.LU R59, [R1+0x3898] ;  /* 0x00389800013b7983 */ /* 0x001ea80000300800 */
[----:B------:R-:W2:Y:S04]  /*205a0*/  LDL R4, [R1+0x1714] ;  /* 0x0017140001047983 */ /* 0x000ea80000100800 */
[----:B------:R-:W2:Y:S01]  /*205b0*/  LDL R5, [R1+0x1718] ;  /* 0x0017180001057983 */ /* 0x000ea20000100800 */
[----:B------:R-:W-:-:S02]  /*205c0*/  PRMT R58, RZ, 0x7610, R58 ;  /* 0x00007610ff3a7816 */ /* 0x000fc4000000003a */
[----:B--2---:R-:W-:-:S04]  /*205d0*/  @P0 LOP3.LUT R5, R5, R4, RZ, 0x3c, !PT ;  /* 0x0000000405050212 */ /* 0x004fc800078e3cff */
[----:B------:R-:W-:-:S04]  /*205e0*/  @P0 LOP3.LUT R4, R5, R4, RZ, 0x3c, !PT ;  /* 0x0000000405040212 */ /* 0x000fc800078e3cff */
[----:B------:R-:W-:-:S05]  /*205f0*/  @P0 LOP3.LUT R5, R5, R4, RZ, 0x3c, !PT ;  /* 0x0000000405050212 */ /* 0x000fca00078e3cff */
[----:B------:R-:W2:Y:S04]  /*20600*/  @P0 LDG.E.U8 R58, desc[UR34][R4.64] ;  /* 0x00000022043a0981 */ /* 0x000ea8000c1e1100 */
        /* <DEDUP_REMOVED lines=277> */
[----:B---3--:R-:W-:-:S02]  /*21760*/  PRMT R38, RZ, 0x7610, R38 ;  /* 0x00007610ff267816 */ /* 0x008fc40000000026 */
[----:B--2---:R-:W-:-:S04]  /*21770*/  @P1 LOP3.LUT R5, R5, R4, RZ, 0x3c, !PT ;  /* 0x0000000405051212 */ /* 0x004fc800078e3cff */
[----:B------:R-:W-:-:S04]  /*21780*/  @P1 LOP3.LUT R4, R5, R4, RZ, 0x3c, !PT ;  /* 0x0000000405041212 */ /* 0x000fc800078e3cff */
[----:B------:R-:W-:-:S05]  /*21790*/  @P1 LOP3.LUT R5, R5, R4, RZ, 0x3c, !PT ;  /* 0x0000000405051212 */ /* 0x000fca00078e3cff */
[----:B------:R0:W2:Y:S04]  /*217a0*/  @P1 LDG.E.U8 R38, desc[UR34][R4.64] ;  /* 0x0000002204261981 */ /* 0x0000a8000c1e1100 */
[----:B------:R-:W0:Y:S04]  /*217b0*/  LDL R4, [R1+0x1614] ;  /* 0x0016140001047983 */ /* 0x000e280000100800 */
[----:B------:R-:W0:Y:S01]  /*217c0*/  LDL R5, [R1+0x1618] ;  /* 0x0016180001057983 */ /* 0x000e220000100800 */
[----:B------:R-:W-:Y:S02]  /*217d0*/  ISETP.GT.AND P0, PT, R2, 0x16, PT ;  /* 0x000000160200780c */ /* 0x000fe40003f04270 */
[----:B------:R-:W-:-:S11]  /*217e0*/  PRMT R26, RZ, 0x7610, R26 ;  /* 0x00007610ff1a7816 */ /* 0x000fd6000000001a */
[----:B0-----:R-:W-:-:S04]  /*217f0*/  @P0 LOP3.LUT R5, R5, R4, RZ, 0x3c, !PT ;  /* 0x0000000405050212 */ /* 0x001fc800078e3cff */
[----:B------:R-:W-:-:S04]  /*21800*/  @P0 LOP3.LUT R4, R5, R4, RZ, 0x3c, !PT ;  /* 0x0000000405040212 */ /* 0x000fc800078e3cff */
[----:B------:R-:W-:-:S05]  /*21810*/  @P0 LOP3.LUT R5, R5, R4, RZ, 0x3c, !PT ;  /* 0x0000000405050212 */ /* 0x000fca00078e3cff */
[----:B------:R-:W3:Y:S04]  /*21820*/  @P0 LDG.E.U8 R26, desc[UR34][R4.64] ;  /* 0x00000022041a0981 */ /* 0x000ee8000c1e1100 */
[----:B--2---:R-:W-:Y:S04]  /*21830*/  STL [R1+0x37b0], R38 ;  /* 0x0037b02601007387 */ /* 0x004fe80000100800 */
[----:B---3--:R0:W-:Y:S04]  /*21840*/  STL [R1+0x1068], R26 ;  /* 0x0010681a01007387 */ /* 0x0081e80000100800 */
        /* <DEDUP_REMOVED lines=153> */
[----:B------:R0:W2:Y:S04]  /*221e0*/  @P0 LDG.E.U8 R38, desc[UR34][R4.64] ;  /* 0x0000002204260981 */ /* 0x0000a8000c1e1100 */
[----:B------:R-:W0:Y:S04]  /*221f0*/  LDL R4, [R1+0x1564] ;  /* 0x0015640001047983 */ /* 0x000e280000100800 */
[----:B------:R-:W0:Y:S01]  /*22200*/  LDL R5, [R1+0x1568] ;  /* 0x0015680001057983 */ /* 0x000e220000100800 */
[----:B------:R-:W-:Y:S02]  /*22210*/  PRMT R9, RZ, 0x7610, R9 ;  /* 0x00007610ff097816 */ /* 0x000fe40000000009 */
[----:B0-----:R-:W-:-:S04]  /*22220*/  @P0 LOP3.LUT R5, R5, R4, RZ, 0x3c, !PT ;  /* 0x0000000405050212 */ /* 0x001fc800078e3cff */
        /* <DEDUP_REMOVED lines=37> */
[----:B------:R-:W3:Y:S04]  /*22480*/  @P2 LDG.E.U8 R6, desc[UR34][R4.64] ;  /* 0x0000002204062981 */ /* 0x000ee8000c1e1100 */
[----:B--2---:R0:W-:Y:S04]  /*22490*/  STL [R1+0x8], R0 ;  /* 0x0000080001007387 */ /* 0x0041e80000100800 */
[----:B0-----:R-:W2:Y:S04]  /*224a0*/  LDL R0, [R1+0x1460] ;  /* 0x0014600001007983 */ /* 0x001ea80000100800 */
        /* <DEDUP_REMOVED lines=9> */
[----:B--2---:R0:W-:Y:S04]  /*22540*/  STL [R1], R3 ;  /* 0x0000000301007387 */ /* 0x0041e80000100800 */
        /* <DEDUP_REMOVED lines=10> */
[----:B----4-:R-:W-:Y:S02]  /*225f0*/  PRMT R60, RZ, 0x7610, R60 ;  /* 0x00007610ff3c7816 */ /* 0x010fe4000000003c */
[----:B0-----:R-:W-:-:S04]  /*22600*/  @P2 LOP3.LUT R5, R5, R4, RZ, 0x3c, !PT ;  /* 0x0000000405052212 */ /* 0x001fc800078e3cff */
[----:B------:R-:W-:-:S04]  /*22610*/  @P2 LOP3.LUT R4, R5, R4, RZ, 0x3c, !PT ;  /* 0x0000000405042212 */ /* 0x000fc800078e3cff */
[----:B------:R-:W-:-:S05]  /*22620*/  @P2 LOP3.LUT R5, R5, R4, RZ, 0x3c, !PT ;  /* 0x0000000405052212 */ /* 0x000fca00078e3cff */
[----:B------:R0:W4:Y:S04]  /*22630*/  @P2 LDG.E.U8 R60, desc[UR34][R4.64] ;  /* 0x00000022043c2981 */ /* 0x000128000c1e1100 */
[----:B------:R-:W0:Y:S04]  /*22640*/  LDL R4, [R1+0x1464] ;  /* 0x0014640001047983 */ /* 0x000e280000100800 */
[----:B------:R-:W0:Y:S01]  /*22650*/  LDL R5, [R1+0x1468] ;  /* 0x0014680001057983 */ /* 0x000e220000100800 */
[----:B------:R-:W-:Y:S02]  /*22660*/  PRMT R59, RZ, 0x7610, R59 ;  /* 0x00007610ff3b7816 */ /* 0x000fe4000000003b */
[----:B0-----:R-:W-:-:S04]  /*22670*/  @P2 LOP3.LUT R5, R5, R4, RZ, 0x3c, !PT ;  /* 0x0000000405052212 */ /* 0x001fc800078e3cff */
[----:B------:R-:W-:-:S04]  /*22680*/  @P2 LOP3.LUT R4, R5, R4, RZ, 0x3c, !PT ;  /* 0x0000000405042212 */ /* 0x000fc800078e3cff */
[----:B------:R-:W-:-:S05]  /*22690*/  @P2 LOP3.LUT R5, R5, R4, RZ, 0x3c, !PT ;  /* 0x0000000405052212 */ /* 0x000fca00078e3cff */
[----:B------:R0:W2:Y:S04]  /*226a0*/  @P2 LDG.E.U8 R59, desc[UR34][R4.64] ;  /* 0x00000022043b2981 */ /* 0x0000a8000c1e1100 */
[----:B------:R-:W2:Y:S01]  /*226b0*/  LDL R5, [R1+0x145c] ;  /* 0x00145c0001057983 */ /* 0x000ea20000100800 */
[----:B------:R-:W-:Y:S01]  /*226c0*/  PRMT R58, RZ, 0x7610, R58 ;  /* 0x00007610ff3a7816 */ /* 0x000fe2000000003a */
[----:B0-----:R-:W-:Y:S01]  /*226d0*/  @P2 IMAD.MOV.U32 R4, RZ, RZ, R0 ;  /* 0x000000ffff042224 */ /* 0x001fe200078e0000 */
[----:B------:R-:W-:Y:S02]  /*226e0*/  PRMT R57, RZ, 0x7610, R57 ;  /* 0x00007610ff397816 */ /* 0x000fe40000000039 */
[----:B------:R-:W-:Y:S01]  /*226f0*/  PRMT R56, RZ, 0x7610, R56 ;  /* 0x00007610ff387816 */ /* 0x000fe20000000038 */
[----:B------:R-:W3:Y:S04]  /*22700*/  LDL R0, [R1+0x15a0] ;  /* 0x0015a00001007983 */ /* 0x000ee80000100800 */
[----:B--2---:R0:W2:Y:S04]  /*22710*/  @P2 LDG.E.U8 R58, desc[UR34][R4.64] ;  /* 0x00000022043a2981 */ /* 0x0040a8000c1e1100 */
[----:B------:R-:W0:Y:S04]  /*22720*/  LDL R4, [R1+0x15b4] ;  /* 0x0015b40001047983 */ /* 0x000e280000100800 */
[----:B------:R-:W0:Y:S02]  /*22730*/  LDL R5, [R1+0x15b8] ;  /* 0x0015b80001057983 */ /* 0x000e240000100800 */
[----:B0-----:R-:W-:-:S04]  /*22740*/  @P1 LOP3.LUT R5, R5, R4, RZ, 0x3c, !PT ;  /* 0x0000000405051212 */ /* 0x001fc800078e3cff */
[----:B------:R-:W-:-:S04]  /*22750*/  @P1 LOP3.LUT R4, R5, R4, RZ, 0x3c, !PT ;  /* 0x0000000405041212 */ /* 0x000fc800078e3cff */
[----:B------:R-:W-:-:S05]  /*22760*/  @P1 LOP3.LUT R5, R5, R4, RZ, 0x3c, !PT ;  /* 0x0000000405051212 */ /* 0x000fca00078e3cff */
[----:B------:R0:W2:Y:S04]  /*22770*/  @P1 LDG.E.U8 R57, desc[UR34][R4.64] ;  /* 0x0000002204391981 */ /* 0x0000a8000c1e1100 */
[----:B------:R-:W0:Y:S04]  /*22780*/  LDL R4, [R1+0x15ac] ;  /* 0x0015ac0001047983 */ /* 0x000e280000100800 */
[----:B------:R-:W0:Y:S02]  /*22790*/  LDL R5, [R1+0x15b0] ;  /* 0x0015b00001057983 */ /* 0x000e240000100800 */
[----:B0-----:R-:W-:-:S04]  /*227a0*/  @P1 LOP3.LUT R5, R5, R4, RZ, 0x3c, !PT ;  /* 0x0000000405051212 */ /* 0x001fc800078e3cff */
[----:B------:R-:W-:-:S04]  /*227b0*/  @P1 LOP3.LUT R4, R5, R4, RZ, 0x3c, !PT ;  /* 0x0000000405041212 */ /* 0x000fc800078e3cff */
[----:B------:R-:W-:Y:S01]  /*227c0*/  @P1 LOP3.LUT R5, R5, R4, RZ, 0x3c, !PT ;  /* 0x0000000405051212 */ /* 0x000fe200078e3cff */
[----:B--2---:R0:W-:Y:S04]  /*227d0*/  STL [R1+0x3738], R57 ;  /* 0x0037383901007387 */ /* 0x0041e80000100800 */
[----:B------:R1:W2:Y:S01]  /*227e0*/  @P1 LDG.E.U8 R56, desc[UR34][R4.64] ;  /* 0x0000002204381981 */ /* 0x0002a2000c1e1100 */
[----:B------:R-:W-:-:S03]  /*227f0*/  PRMT R55, RZ, 0x7610, R55 ;  /* 0x00007610ff377816 */ /* 0x000fc60000000037 */
[----:B0-----:R-:W2:Y:S04]  /*22800*/  LDL R57, [R1+0x159c] ;  /* 0x00159c0001397983 */ /* 0x001ea80000100800 */
[----:B------:R-:W1:Y:S04]  /*22810*/  LDL R4, [R1+0x15a4] ;  /* 0x0015a40001047983 */ /* 0x000e680000100800 */
[----:B------:R-:W1:Y:S02]  /*22820*/  LDL R5, [R1+0x15a8] ;  /* 0x0015a80001057983 */ /* 0x000e640000100800 */
[----:B-1----:R-:W-:-:S04]  /*22830*/  @P1 LOP3.LUT R5, R5, R4, RZ, 0x3c, !PT ;  /* 0x0000000405051212 */ /* 0x002fc800078e3cff */
[----:B------:R-:W-:-:S04]  /*22840*/  @P1 LOP3.LUT R4, R5, R4, RZ, 0x3c, !PT ;  /* 0x0000000405041212 */ /* 0x000fc800078e3cff */
[----:B------:R-:W-:-:S05]  /*22850*/  @P1 LOP3.LUT R5, R5, R4, RZ, 0x3c, !PT ;  /* 0x0000000405051212 */ /* 0x000fca00078e3cff */
[----:B------:R3:W4:Y:S01]  /*22860*/  @P1 LDG.E.U8 R55, desc[UR34][R4.64] ;  /* 0x0000002204371981 */ /* 0x000722000c1e1100 */
[----:B------:R-:W-:-:S03]  /*22870*/  PRMT R54, RZ, 0x7610, R54 ;  /* 0x00007610ff367816 */ /* 0x000fc60000000036 */
[----:B--2---:R0:W-:Y:S01]  /*22880*/  STL [R1+0x373c], R56 ;  /* 0x00373c3801007387 */ /* 0x0041e20000100800 */
[----:B---3--:R-:W-:Y:S02]  /*22890*/  @P1 IMAD.MOV.U32 R4, RZ, RZ, R0 ;  /* 0x000000ffff041224 */ /* 0x008fe400078e0000 */
[----:B------:R-:W-:Y:S01]  /*228a0*/  @P1 IMAD.MOV.U32 R5, RZ, RZ, R57 ;  /* 0x000000ffff051224 */ /* 0x000fe200078e0039 */
[----:B0-----:R-:W2:Y:S04]  /*228b0*/  LDL R56, [R1+0x1550] ;  /* 0x0015500001387983 */ /* 0x001ea80000100800 */
[----:B------:R-:W3:Y:S04]  /*228c0*/  @P1 LDG.E.U8 R54, desc[UR34][R4.64] ;  /* 0x0000002204361981 */ /* 0x000ee8000c1e1100 */
[----:B----4-:R0:W-:Y:S04]  /*228d0*/  STL [R1+0x3740], R55 ;  /* 0x0037403701007387 */ /* 0x0101e80000100800 */
[----:B------:R-:W4:Y:S04]  /*228e0*/  LDL R4, [R1+0x1554] ;  /* 0x0015540001047983 */ /* 0x000f280000100800 */
[----:B------:R-:W4:Y:S01]  /*228f0*/  LDL R5, [R1+0x1558] ;  /* 0x0015580001057983 */ /* 0x000f220000100800 */
[----:B------:R-:W-:-:S02]  /*22900*/  ISETP.GT.AND P0, PT, R2, 0x19, PT ;  /* 0x000000190200780c */ /* 0x000fc40003f04270 */
[----:B------:R-:W-:Y:S01]  /*22910*/  PRMT R53, RZ, 0x7610, R53 ;  /* 0x00007610ff357816 */ /* 0x000fe20000000035 */
[----:B------:R-:W2:Y:S04]  /*22920*/  LDL R57, [R1+0x153c] ;  /* 0x00153c0001397983 */ /* 0x000ea80000100800 */
[----:B------:R-:W2:Y:S04]  /*22930*/  LDL R0, [R1+0x1540] ;  /* 0x0015400001007983 */ /* 0x000ea80000100800 */
[----:B0-----:R-:W2:Y:S04]  /*22940*/  LDL R55, [R1+0x1548] ;  /* 0x0015480001377983 */ /* 0x001ea80000100800 */
[----:B---3--:R0:W-:Y:S01]  /*22950*/  STL [R1+0x3744], R54 ;  /* 0x0037443601007387 */ /* 0x0081e20000100800 */
[----:B------:R-:W-:-:S03]  /*22960*/  PRMT R52, RZ, 0x7610, R52 ;  /* 0x00007610ff347816 */ /* 0x000fc60000000034 */
[----:B0-----:R-:W3:Y:S01]  /*22970*/  LDL R54, [R1+0x1544] ;  /* 0x0015440001367983 */ /* 0x001ee20000100800 */
[----:B----4-:R-:W-:-:S04]  /*22980*/  @P0 LOP3.LUT R5, R5, R4, RZ, 0x3c, !PT ;  /* 0x0000000405050212 */ /* 0x010fc800078e3cff */
[----:B------:R-:W-:-:S04]  /*22990*/  @P0 LOP3.LUT R4, R5, R4, RZ, 0x3c, !PT ;  /* 0x0000000405040212 */ /* 0x000fc800078e3cff */
[----:B------:R-:W-:-:S05]  /*229a0*/  @P0 LOP3.LUT R5, R5, R4, RZ, 0x3c, !PT ;  /* 0x0000000405050212 */ /* 0x000fca00078e3cff */
[----:B------:R2:W4:Y:S04]  /*229b0*/  @P0 LDG.E.U8 R53, desc[UR34][R4.64] ;  /* 0x0000002204350981 */ /* 0x000528000c1e1100 */
[----:B------:R-:W3:Y:S01]  /*229c0*/  LDL R5, [R1+0x154c] ;  /* 0x00154c0001057983 */ /* 0x000ee20000100800 */
[----:B--2---:R-:W-:Y:S01]  /*229d0*/  @P0 IMAD.MOV.U32 R4, RZ, RZ, R56 ;  /* 0x000000ffff040224 */ /* 0x004fe200078e0038 */
[----:B------:R-:W-:-:S04]  /*229e0*/  PRMT R51, RZ, 0x7610, R51 ;  /* 0x00007610ff337816 */ /* 0x000fc80000000033 */
[----:B---3--:R0:W2:Y:S04]  /*229f0*/  @P0 LDG.E.U8 R52, desc[UR34][R4.64] ;  /* 0x0000002204340981 */ /* 0x0080a8000c1e1100 */
[----:B----4-:R1:W-:Y:S04]  /*22a00*/  STL [R1+0x37b4], R53 ;  /* 0x0037b43501007387 */ /* 0x0103e80000100800 */
[----:B------:R-:W3:Y:S01]  /*22a10*/  LDL R56, [R1+0x1534] ;  /* 0x0015340001387983 */ /* 0x000ee20000100800 */
[----:B------:R-:W-:Y:S01]  /*22a20*/  PRMT R50, RZ, 0x7610, R50 ;  /* 0x00007610ff327816 */ /* 0x000fe20000000032 */
[----:B0-----:R-:W-:-:S02]  /*22a30*/  @P0 IMAD.MOV.U32 R4, RZ, RZ, R55 ;  /* 0x000000ffff040224 */ /* 0x001fc400078e0037 */
[----:B-1----:R-:W4:Y:S01]  /*22a40*/  LDL R53, [R1+0x1538] ;  /* 0x0015380001357983 */ /* 0x002f220000100800 */
[----:B------:R-:W-:-:S05]  /*22a50*/  @P0 IMAD.MOV.U32 R5, RZ, RZ, R54 ;  /* 0x000000ffff050224 */ /* 0x000fca00078e0036 */
[----:B------:R0:W3:Y:S02]  /*22a60*/  @P0 LDG.E.U8 R51, desc[UR34][R4.64] ;  /* 0x0000002204330981 */ /* 0x0000e4000c1e1100 */
[----:B0-----:R-:W-:Y:S02]  /*22a70*/  @P0 IMAD.MOV.U32 R4, RZ, RZ, R0 ;  /* 0x000000ffff040224 */ /* 0x001fe400078e0000 */
[----:B------:R-:W-:-:S05]  /*22a80*/  @P0 IMAD.MOV.U32 R5, RZ, RZ, R57 ;  /* 0x000000ffff050224 */ /* 0x000fca00078e0039 */
[----:B------:R4:W3:Y:S04]  /*22a90*/  @P0 LDG.E.U8 R50, desc[UR34][R4.64] ;  /* 0x0000002204320981 */ /* 0x0008e8000c1e1100 */
[----:B--2---:R0:W-:Y:S04]  /*22aa0*/  STL [R1+0x37b8], R52 ;  /* 0x0037b83401007387 */ /* 0x0041e80000100800 */
[----:B------:R-:W2:Y:S04]  /*22ab0*/  LDL R55, [R1+0x152c] ;  /* 0x00152c0001377983 */ /* 0x000ea80000100800 */
[----:B0-----:R-:W2:Y:S01]  /*22ac0*/  LDL R52, [R1+0x1530] ;  /* 0x0015300001347983 */ /* 0x001ea20000100800 */
[----:B------:R-:W-:Y:S01]  /*22ad0*/  PRMT R49, RZ, 0x7610, R49 ;  /* 0x00007610ff317816 */ /* 0x000fe20000000031 */
[----:B----4-:R-:W-:-:S02]  /*22ae0*/  @P0 IMAD.MOV.U32 R4, RZ, RZ, R53 ;  /* 0x000000ffff040224 */ /* 0x010fc400078e0035 */
[----:B---3--:R-:W-:Y:S01]  /*22af0*/  @P0 IMAD.MOV.U32 R5, RZ, RZ, R56 ;  /* 0x000000ffff050224 */ /* 0x008fe200078e0038 */
[----:B------:R-:W-:Y:S01]  /*22b00*/  PRMT R48, RZ, 0x7610, R48 ;  /* 0x00007610ff307816 */ /* 0x000fe20000000030 */
[----:B------:R0:W-:Y:S04]  /*22b10*/  STL [R1+0x37bc], R51 ;  /* 0x0037bc3301007387 */ /* 0x0001e80000100800 */
[----:B------:R2:W3:Y:S04]  /*22b20*/  @P0 LDG.E.U8 R49, desc[UR34][R4.64] ;  /* 0x0000002204310981 */ /* 0x0004e8000c1e1100 */
[----:B------:R-:W4:Y:S04]  /*22b30*/  LDL R57, [R1+0x1528] ;  /* 0x0015280001397983 */ /* 0x000f280000100800 */
[----:B------:R-:W3:Y:S04]  /*22b40*/  LDL R54, [R1+0x151c] ;  /* 0x00151c0001367983 */ /* 0x000ee80000100800 */
[----:B------:R-:W3:Y:S04]  /*22b50*/  LDL R0, [R1+0x1520] ;  /* 0x0015200001007983 */ /* 0x000ee80000100800 */
[----:B------:R1:W-:Y:S04]  /*22b60*/  STL [R1+0x37c0], R50 ;  /* 0x0037c03201007387 */ /* 0x0003e80000100800 */
[----:B------:R-:W3:Y:S04]  /*22b70*/  LDL R53, [R1+0x1514] ;  /* 0x0015140001357983 */ /* 0x000ee80000100800 */
[----:B------:R-:W3:Y:S01]  /*22b80*/  LDL R56, [R1+0x1454] ;  /* 0x0014540001387983 */ /* 0x000ee20000100800 */
[----:B------:R-:W-:-:S02]  /*22b90*/  ISETP.GT.AND P1, PT, R2, 0x1a, PT ;  /* 0x0000001a0200780c */ /* 0x000fc40003f24270 */
[----:B------:R-:W-:Y:S01]  /*22ba0*/  PRMT R47, RZ, 0x7610, R47 ;  /* 0x00007610ff2f7816 */ /* 0x000fe2000000002f */
[----:B0-----:R-:W3:Y:S04]  /*22bb0*/  LDL R51, [R1+0x1450] ;  /* 0x0014500001337983 */ /* 0x001ee80000100800 */
[----:B-1----:R-:W3:Y:S01]  /*22bc0*/  LDL R50, [R1+0x1518] ;  /* 0x0015180001327983 */ /* 0x002ee20000100800 */
[----:B--2---:R-:W-:-:S03]  /*22bd0*/  @P0 IMAD.MOV.U32 R5, RZ, RZ, R55 ;  /* 0x000000ffff050224 */ /* 0x004fc600078e0037 */
[----:B------:R-:W2:Y:S01]  /*22be0*/  LDL R55, [R1+0x1458] ;  /* 0x0014580001377983 */ /* 0x000ea20000100800 */
[----:B------:R-:W-:-:S03]  /*22bf0*/  @P0 IMAD.MOV.U32 R4, RZ, RZ, R52 ;  /* 0x000000ffff040224 */ /* 0x000fc600078e0034 */
[----:B------:R-:W2:Y:S04]  /*22c00*/  LDL R52, [R1+0x144c] ;  /* 0x00144c0001347983 */ /* 0x000ea80000100800 */
[----:B------:R4:W2:Y:S04]  /*22c10*/  @P0 LDG.E.U8 R48, desc[UR34][R4.64] ;  /* 0x0000002204300981 */ /* 0x0008a8000c1e1100 */
[----:B------:R-:W2:Y:S01]  /*22c20*/  LDL R5, [R1+0x1524] ;  /* 0x0015240001057983 */ /* 0x000ea20000100800 */
[----:B----4-:R-:W-:Y:S01]  /*22c30*/  @P0 IMAD.MOV.U32 R4, RZ, RZ, R57 ;  /* 0x000000ffff040224 */ /* 0x010fe200078e0039 */
[----:B------:R-:W-:-:S02]  /*22c40*/  PRMT R46, RZ, 0x7610, R46 ;  /* 0x00007610ff2e7816 */ /* 0x000fc4000000002e */
[----:B------:R-:W-:Y:S02]  /*22c50*/  ISETP.GT.AND P2, PT, R2, 0x1d, PT ;  /* 0x0000001d0200780c */ /* 0x000fe40003f44270 */
[----:B------:R-:W-:Y:S02]  /*22c60*/  PRMT R45, RZ, 0x7610, R45 ;  /* 0x00007610ff2d7816 */ /* 0x000fe4000000002d */
[----:B------:R-:W-:Y:S02]  /*22c70*/  PRMT R44, RZ, 0x7610, R44 ;  /* 0x00007610ff2c7816 */ /* 0x000fe4000000002c */
[----:B------:R-:W-:Y:S02]  /*22c80*/  PRMT R43, RZ, 0x7610, R43 ;  /* 0x00007610ff2b7816 */ /* 0x000fe4000000002b */
[----:B------:R-:W-:Y:S02]  /*22c90*/  PRMT R42, RZ, 0x7610, R42 ;  /* 0x00007610ff2a7816 */ /* 0x000fe4000000002a */
[----:B------:R-:W-:Y:S01]  /*22ca0*/  PRMT R41, RZ, 0x7610, R41 ;  /* 0x00007610ff297816 */ /* 0x000fe20000000029 */
[----:B------:R-:W4:Y:S04]  /*22cb0*/  LDL R57, [R1+0x1438] ;  /* 0x0014380001397983 */ /* 0x000f280000100800 */
[----:B--2---:R3:W2:Y:S02]  /*22cc0*/  @P0 LDG.E.U8 R47, desc[UR34][R4.64] ;  /* 0x00000022042f0981 */ /* 0x0046a4000c1e1100 */
[----:B---3--:R-:W-:-:S02]  /*22cd0*/  @P0 IMAD.MOV.U32 R4, RZ, RZ, R0 ;  /* 0x000000ffff040224 */ /* 0x008fc400078e0000 */
[----:B------:R-:W-:Y:S01]  /*22ce0*/  @P0 IMAD.MOV.U32 R5, RZ, RZ, R54 ;  /* 0x000000ffff050224 */ /* 0x000fe200078e0036 */
[----:B------:R-:W3:Y:S04]  /*22cf0*/  LDL R0, [R1+0x1448] ;  /* 0x0014480001007983 */ /* 0x000ee80000100800 */
[----:B------:R-:W2:Y:S04]  /*22d00*/  LDL R54, [R1+0x1444] ;  /* 0x0014440001367983 */ /* 0x000ea80000100800 */
[----:B------:R0:W4:Y:S02]  /*22d10*/  @P0 LDG.E.U8 R46, desc[UR34][R4.64] ;  /* 0x00000022042e0981 */ /* 0x000124000c1e1100 */
[----:B0-----:R-:W-:-:S02]  /*22d20*/  @P1 IMAD.MOV.U32 R4, RZ, RZ, R50 ;  /* 0x000000ffff041224 */ /* 0x001fc400078e0032 */
[----:B------:R-:W-:Y:S01]  /*22d30*/  @P1 IMAD.MOV.U32 R5, RZ, RZ, R53 ;  /* 0x000000ffff051224 */ /* 0x000fe200078e0035 */
[----:B------:R-:W4:Y:S04]  /*22d40*/  LDL R50, [R1+0x1440] ;  /* 0x0014400001327983 */ /* 0x000f280000100800 */
[----:B------:R-:W4:Y:S04]  /*22d50*/  LDL R53, [R1+0x143c] ;  /* 0x00143c0001357983 */ /* 0x000f280000100800 */
        /* <DEDUP_REMOVED lines=11> */
[----:B---3--:R-:W-:-:S02]  /*22e10*/  @P2 IMAD.MOV.U32 R4, RZ, RZ, R0 ;  /* 0x000000ffff042224 */ /* 0x008fc400078e0000 */
[----:B--2---:R-:W-:Y:S01]  /*22e20*/  @P2 IMAD.MOV.U32 R5, RZ, RZ, R54 ;  /* 0x000000ffff052224 */ /* 0x004fe200078e0036 */
[----:B------:R-:W2:Y:S04]  /*22e30*/  LDL R0, [R1+0x1428] ;  /* 0x0014280001007983 */ /* 0x000ea80000100800 */
[----:B------:R-:W3:Y:S04]  /*22e40*/  LDL R54, [R1+0x1424] ;  /* 0x0014240001367983 */ /* 0x000ee80000100800 */
[----:B------:R4:W2:Y:S02]  /*22e50*/  @P2 LDG.E.U8 R42, desc[UR34][R4.64] ;  /* 0x00000022042a2981 */ /* 0x0008a4000c1e1100 */
[----:B----4-:R-:W-:-:S02]  /*22e60*/  @P2 IMAD.MOV.U32 R4, RZ, RZ, R50 ;  /* 0x000000ffff042224 */ /* 0x010fc400078e0032 */
[----:B------:R-:W-:Y:S01]  /*22e70*/  @P2 IMAD.MOV.U32 R5, RZ, RZ, R53 ;  /* 0x000000ffff052224 */ /* 0x000fe200078e0035 */
[----:B------:R-:W-:Y:S01]  /*22e80*/  PRMT R40, RZ, 0x7610, R40 ;  /* 0x00007610ff287816 */ /* 0x000fe20000000028 */
[----:B------:R-:W4:Y:S04]  /*22e90*/  LDL R53, [R1+0x150c] ;  /* 0x00150c0001357983 */ /* 0x000f280000100800 */
[----:B------:R0:W2:Y:S04]  /*22ea0*/  @P2 LDG.E.U8 R41, desc[UR34][R4.64] ;  /* 0x0000002204292981 */ /* 0x0000a8000c1e1100 */
[----:B------:R-:W2:Y:S04]  /*22eb0*/  LDL R50, [R1+0x1510] ;  /* 0x0015100001327983 */ /* 0x000ea80000100800 */
[----:B------:R-:W2:Y:S01]  /*22ec0*/  LDL R5, [R1+0x1434] ;  /* 0x0014340001057983 */ /* 0x000ea20000100800 */
[----:B0-----:R-:W-:Y:S01]  /*22ed0*/  @P2 IMAD.MOV.U32 R4, RZ, RZ, R57 ;  /* 0x000000ffff042224 */ /* 0x001fe200078e0039 */
[----:B------:R-:W-:-:S02]  /*22ee0*/  PRMT R39, RZ, 0x7610, R39 ;  /* 0x00007610ff277816 */ /* 0x000fc40000000027 */
[----:B------:R-:W-:Y:S02]  /*22ef0*/  PRMT R37, RZ, 0x7610, R37 ;  /* 0x00007610ff257816 */ /* 0x000fe40000000025 */
[----:B------:R-:W-:Y:S02]  /*22f00*/  PRMT R36, RZ, 0x7610, R36 ;  /* 0x00007610ff247816 */ /* 0x000fe40000000024 */
[----:B------:R-:W-:Y:S02]  /*22f10*/  PRMT R35, RZ, 0x7610, R35 ;  /* 0x00007610ff237816 */ /* 0x000fe40000000023 */
[----:B------:R-:W-:Y:S02]  /*22f20*/  PRMT R34, RZ, 0x7610, R34 ;  /* 0x00007610ff227816 */ /* 0x000fe40000000022 */
[----:B------:R-:W-:Y:S01]  /*22f30*/  PRMT R33, RZ, 0x7610, R33 ;  /* 0x00007610ff217816 */ /* 0x000fe20000000021 */
[----:B------:R-:W3:Y:S04]  /*22f40*/  LDL R57, [R1+0x14f8] ;  /* 0x0014f80001397983 */ /* 0x000ee80000100800 */
[----:B--2---:R0:W2:Y:S02]  /*22f50*/  @P2 LDG.E.U8 R40, desc[UR34][R4.64] ;  /* 0x0000002204282981 */ /* 0x0040a4000c1e1100 */
[----:B0-----:R-:W-:-:S02]  /*22f60*/  @P2 IMAD.MOV.U32 R4, RZ, RZ, R51 ;  /* 0x000000ffff042224 */ /* 0x001fc400078e0033 */
[----:B------:R-:W-:Y:S01]  /*22f70*/  @P2 IMAD.MOV.U32 R5, RZ, RZ, R52 ;  /* 0x000000ffff052224 */ /* 0x000fe200078e0034 */
[----:B------:R-:W2:Y:S04]  /*22f80*/  LDL R51, [R1+0x1508] ;  /* 0x0015080001337983 */ /* 0x000ea80000100800 */
[----:B------:R-:W2:Y:S04]  /*22f90*/  LDL R52, [R1+0x1504] ;  /* 0x0015040001347983 */ /* 0x000ea80000100800 */
[----:B------:R0:W2:Y:S02]  /*22fa0*/  @P2 LDG.E.U8 R39, desc[UR34][R4.64] ;  /* 0x0000002204272981 */ /* 0x0000a4000c1e1100 */
[----:B0-----:R-:W-:-:S02]  /*22fb0*/  @P2 IMAD.MOV.U32 R4, RZ, RZ, R0 ;  /* 0x000000ffff042224 */ /* 0x001fc400078e0000 */
[----:B---3--:R-:W-:Y:S01]  /*22fc0*/  @P2 IMAD.MOV.U32 R5, RZ, RZ, R54 ;  /* 0x000000ffff052224 */ /* 0x008fe200078e0036 */
[----:B------:R-:W3:Y:S04]  /*22fd0*/  LDL R0, [R1+0x1500] ;  /* 0x0015000001007983 */ /* 0x000ee80000100800 */
[----:B------:R-:W3:Y:S04]  /*22fe0*/  LDL R54, [R1+0x14fc] ;  /* 0x0014fc0001367983 */ /* 0x000ee80000100800 */
[----:B------:R0:W3:Y:S02]  /*22ff0*/  @P2 LDG.E.U8 R37, desc[UR34][R4.64] ;  /* 0x0000002204252981 */ /* 0x0000e4000c1e1100 */
[----:B0-----:R-:W-:-:S02]  /*23000*/  @P2 IMAD.MOV.U32 R4, RZ, RZ, R55 ;  /* 0x000000ffff042224 */ /* 0x001fc400078e0037 */
[----:B------:R-:W-:Y:S01]  /*23010*/  @P2 IMAD.MOV.U32 R5, RZ, RZ, R56 ;  /* 0x000000ffff052224 */ /* 0x000fe200078e0038 */
[----:B------:R-:W3:Y:S04]  /*23020*/  LDL R55, [R1+0x14e0] ;  /* 0x0014e00001377983 */ /* 0x000ee80000100800 */
[----:B------:R-:W3:Y:S04]  /*23030*/  LDL R56, [R1+0x14dc] ;  /* 0x0014dc0001387983 */ /* 0x000ee80000100800 */
[----:B------:R0:W3:Y:S02]  /*23040*/  @P2 LDG.E.U8 R36, desc[UR34][R4.64] ;  /* 0x0000002204242981 */ /* 0x0000e4000c1e1100 */
[----:B0-----:R-:W-:-:S02]  /*23050*/  @P1 IMAD.MOV.U32 R4, RZ, RZ, R50 ;  /* 0x000000ffff041224 */ /* 0x001fc400078e0032 */
[----:B----4-:R-:W-:Y:S01]  /*23060*/  @P1 IMAD.MOV.U32 R5, RZ, RZ, R53 ;  /* 0x000000ffff051224 */ /* 0x010fe200078e0035 */
[----:B------:R-:W4:Y:S04]  /*23070*/  LDL R50, [R1+0x14f0] ;  /* 0x0014f00001327983 */ /* 0x000f280000100800 */
[----:B------:R-:W4:Y:S04]  /*23080*/  LDL R53, [R1+0x14ec] ;  /* 0x0014ec0001357983 */ /* 0x000f280000100800 */
[----:B------:R2:W4:Y:S02]  /*23090*/  @P1 LDG.E.U8 R35, desc[UR34][R4.64] ;  /* 0x0000002204231981 */ /* 0x000524000c1e1100 */
[----:B--2---:R-:W-:-:S02]  /*230a0*/  @P1 IMAD.MOV.U32 R4, RZ, RZ, R51 ;  /* 0x000000ffff041224 */ /* 0x004fc400078e0033 */
[----:B------:R-:W-:Y:S01]  /*230b0*/  @P1 IMAD.MOV.U32 R5, RZ, RZ, R52 ;  /* 0x000000ffff051224 */ /* 0x000fe200078e0034 */
[----:B------:R-:W2:Y:S04]  /*230c0*/  LDL R51, [R1+0x14e8] ;  /* 0x0014e80001337983 */ /* 0x000ea80000100800 */
[----:B------:R-:W2:Y:S04]  /*230d0*/  LDL R52, [R1+0x14e4] ;  /* 0x0014e40001347983 */ /* 0x000ea80000100800 */
[----:B------:R3:W2:Y:S02]  /*230e0*/  @P1 LDG.E.U8 R34, desc[UR34][R4.64] ;  /* 0x0000002204221981 */ /* 0x0006a4000c1e1100 */
[----:B---3--:R-:W-:-:S02]  /*230f0*/  @P1 IMAD.MOV.U32 R4, RZ, RZ, R0 ;  /* 0x000000ffff041224 */ /* 0x008fc400078e0000 */
[----:B------:R-:W-:Y:S01]  /*23100*/  @P1 IMAD.MOV.U32 R5, RZ, RZ, R54 ;  /* 0x000000ffff051224 */ /* 0x000fe200078e0036 */
[----:B------:R-:W3:Y:S04]  /*23110*/  LDL R0, [R1+0x14d8] ;  /* 0x0014d80001007983 */ /* 0x000ee80000100800 */
[----:B------:R-:W2:Y:S04]  /*23120*/  LDL R54, [R1+0x14d4] ;  /* 0x0014d40001367983 */ /* 0x000ea80000100800 */
[----:B------:R0:W2:Y:S04]  /*23130*/  @P1 LDG.E.U8 R33, desc[UR34][R4.64] ;  /* 0x0000002204211981 */ /* 0x0000a8000c1e1100 */
[----:B------:R-:W2:Y:S01]  /*23140*/  LDL R5, [R1+0x14f4] ;  /* 0x0014f40001057983 */ /* 0x000ea20000100800 */
[----:B------:R-:W-:Y:S01]  /*23150*/  PRMT R32, RZ, 0x7610, R32 ;  /* 0x00007610ff207816 */ /* 0x000fe20000000020 */
[----:B0-----:R-:W-:Y:S01]  /*23160*/  @P1 IMAD.MOV.U32 R4, RZ, RZ, R57 ;  /* 0x000000ffff041224 */ /* 0x001fe200078e0039 */
[----:B------:R-:W-:-:S02]  /*23170*/  PRMT R31, RZ, 0x7610, R31 ;  /* 0x00007610ff1f7816 */ /* 0x000fc4000000001f */
[----:B------:R-:W-:Y:S02]  /*23180*/  ISETP.GT.AND P0, PT, R2, 0x1b, PT ;  /* 0x0000001b0200780c */ /* 0x000fe40003f04270 */
[----:B------:R-:W-:Y:S02]  /*23190*/  PRMT R30, RZ, 0x7610, R30 ;  /* 0x00007610ff1e7816 */ /* 0x000fe4000000001e */
[----:B------:R-:W-:Y:S02]  /*231a0*/  PRMT R29, RZ, 0x7610, R29 ;  /* 0x00007610ff1d7816 */ /* 0x000fe4000000001d */
[----:B------:R-:W-:Y:S01]  /*231b0*/  PRMT R28, RZ, 0x7610, R28 ;  /* 0x00007610ff1c7816 */ /* 0x000fe2000000001c */
[----:B--2---:R4:W2:Y:S02]  /*231c0*/  @P1 LDG.E.U8 R32, desc[UR34][R4.64] ;  /* 0x0000002204201981 */ /* 0x0048a4000c1e1100 */
[----:B----4-:R-:W-:Y:S02]  /*231d0*/  @P1 IMAD.MOV.U32 R4, RZ, RZ, R50 ;  /* 0x000000ffff041224 */ /* 0x010fe400078e0032 */
[----:B------:R-:W-:Y:S01]  /*231e0*/  @P1 IMAD.MOV.U32 R5, RZ, RZ, R53 ;  /* 0x000000ffff051224 */ /* 0x000fe200078e0035 */
[----:B------:R-:W4:Y:S04]  /*231f0*/  LDL R50, [R1+0x14d0] ;  /* 0x0014d00001327983 */ /* 0x000f280000100800 */
[----:B------:R-:W2:Y:S04]  /*23200*/  LDL R53, [R1+0x14cc] ;  /* 0x0014cc0001357983 */ /* 0x000ea80000100800 */
[----:B------:R0:W2:Y:S02]  /*23210*/  @P1 LDG.E.U8 R31, desc[UR34][R4.64] ;  /* 0x00000022041f1981 */ /* 0x0000a4000c1e1100 */
[----:B0-----:R-:W-:-:S02]  /*23220*/  @P1 IMAD.MOV.U32 R4, RZ, RZ, R51 ;  /* 0x000000ffff041224 */ /* 0x001fc400078e0033 */
[----:B------:R-:W-:Y:S01]  /*23230*/  @P1 IMAD.MOV.U32 R5, RZ, RZ, R52 ;  /* 0x000000ffff051224 */ /* 0x000fe200078e0034 */
[----:B------:R-:W2:Y:S04]  /*23240*/  LDL R51, [R1+0x14c8] ;  /* 0x0014c80001337983 */ /* 0x000ea80000100800 */
[----:B------:R-:W2:Y:S04]  /*23250*/  LDL R52, [R1+0x14c4] ;  /* 0x0014c40001347983 */ /* 0x000ea80000100800 */
[----:B------:R0:W2:Y:S02]  /*23260*/  @P1 LDG.E.U8 R30, desc[UR34][R4.64] ;  /* 0x00000022041e1981 */ /* 0x0000a4000c1e1100 */
[----:B0-----:R-:W-:-:S02]  /*23270*/  @P1 IMAD.MOV.U32 R4, RZ, RZ, R55 ;  /* 0x000000ffff041224 */ /* 0x001fc400078e0037 */
[----:B------:R-:W-:Y:S01]  /*23280*/  @P1 IMAD.MOV.U32 R5, RZ, RZ, R56 ;  /* 0x000000ffff051224 */ /* 0x000fe200078e0038 */
[----:B------:R-:W2:Y:S04]  /*23290*/  LDL R55, [R1+0x14bc] ;  /* 0x0014bc0001377983 */ /* 0x000ea80000100800 */
[----:B------:R3:W2:Y:S02]  /*232a0*/  @P1 LDG.E.U8 R29, desc[UR34][R4.64] ;  /* 0x00000022041d1981 */ /* 0x0006a4000c1e1100 */
[----:B---3--:R-:W-:Y:S02]  /*232b0*/  @P0 IMAD.MOV.U32 R4, RZ, RZ, R0 ;  /* 0x000000ffff040224 */ /* 0x008fe400078e0000 */
[----:B------:R-:W-:Y:S01]  /*232c0*/  @P0 IMAD.MOV.U32 R5, RZ, RZ, R54 ;  /* 0x000000ffff050224 */ /* 0x000fe200078e0036 */
[----:B------:R-:W3:Y:S04]  /*232d0*/  LDL R0, [R1+0x14c0] ;  /* 0x0014c00001007983 */ /* 0x000ee80000100800 */
[----:B------:R4:W3:Y:S01]  /*232e0*/  @P0 LDG.E.U8 R28, desc[UR34][R4.64] ;  /* 0x00000022041c0981 */ /* 0x0008e2000c1e1100 */
[----:B------:R-:W-:-:S02]  /*232f0*/  PRMT R27, RZ, 0x7610, R27 ;  /* 0x00007610ff1b7816 */ /* 0x000fc4000000001b */
[----:B------:R-:W-:Y:S02]  /*23300*/  PRMT R26, RZ, 0x7610, R26 ;  /* 0x00007610ff1a7816 */ /* 0x000fe4000000001a */
[----:B------:R-:W-:Y:S01]  /*23310*/  PRMT R25, RZ, 0x7610, R25 ;  /* 0x00007610ff197816 */ /* 0x000fe20000000019 */
[----:B----4-:R-:W-:Y:S02]  /*23320*/  @P0 IMAD.MOV.U32 R4, RZ, RZ, R50 ;  /* 0x000000ffff040224 */ /* 0x010fe400078e0032 */
[----:B--2---:R-:W-:-:S05]  /*23330*/  @P0 IMAD.MOV.U32 R5, RZ, RZ, R53 ;  /* 0x000000ffff050224 */ /* 0x004fca00078e0035 */
[----:B------:R0:W2:Y:S02]  /*23340*/  @P0 LDG.E.U8 R27, desc[UR34][R4.64] ;  /* 0x00000022041b0981 */ /* 0x0000a4000c1e1100 */
[----:B0-----:R-:W-:Y:S02]  /*23350*/  @P0 IMAD.MOV.U32 R4, RZ, RZ, R51 ;  /* 0x000000ffff040224 */ /* 0x001fe400078e0033 */
[----:B------:R-:W-:-:S05]  /*23360*/  @P0 IMAD.MOV.U32 R5, RZ, RZ, R52 ;  /* 0x000000ffff050224 */ /* 0x000fca00078e0034 */
[----:B------:R0:W4:Y:S04]  /*23370*/  @P0 LDG.E.U8 R26, desc[UR34][R4.64] ;  /* 0x00000022041a0981 */ /* 0x000128000c1e1100 */
[----:B---3--:R1:W-:Y:S04]  /*23380*/  STL [R1+0x3748], R28 ;  /* 0x0037481c01007387 */ /* 0x0083e80000100800 */
[----:B------:R-:W3:Y:S04]  /*23390*/  LDL R54, [R1+0x14b4] ;  /* 0x0014b40001367983 */ /* 0x000ee80000100800 */
[----:B------:R-:W3:Y:S01]  /*233a0*/  LDL R50, [R1+0x14b8] ;  /* 0x0014b80001327983 */ /* 0x000ee20000100800 */
[----:B0-----:R-:W-:-:S02]  /*233b0*/  @P0 IMAD.MOV.U32 R4, RZ, RZ, R0 ;  /* 0x000000ffff040224 */ /* 0x001fc400078e0000 */
[----:B------:R-:W-:-:S05]  /*233c0*/  @P0 IMAD.MOV.U32 R5, RZ, RZ, R55 ;  /* 0x000000ffff050224 */ /* 0x000fca00078e0037 */
[----:B------:R3:W3:Y:S01]  /*233d0*/  @P0 LDG.E.U8 R25, desc[UR34][R4.64] ;  /* 0x0000002204190981 */ /* 0x0006e2000c1e1100 */
[----:B------:R-:W-:-:S03]  /*233e0*/  PRMT R24, RZ, 0x7610, R24 ;  /* 0x00007610ff187816 */ /* 0x000fc60000000018 */
[----:B--2---:R0:W-:Y:S04]  /*233f0*/  STL [R1+0x374c], R27 ;  /* 0x00374c1b01007387 */ /* 0x0041e80000100800 */
[----:B------:R-:W2:Y:S04]  /*23400*/  LDL R53, [R1+0x1414] ;  /* 0x0014140001357983 */ /* 0x000ea80000100800 */
[----:B------:R-:W2:Y:S04]  /*23410*/  LDL R52, [R1+0x1418] ;  /* 0x0014180001347983 */ /* 0x000ea80000100800 */
[----:B-1----:R-:W2:Y:S04]  /*23420*/  LDL R28, [R1+0x1410] ;  /* 0x00141000011c7983 */ /* 0x002ea80000100800 */
[----:B------:R-:W2:Y:S04]  /*23430*/  LDL R51, [R1+0x140c] ;  /* 0x00140c0001337983 */ /* 0x000ea80000100800 */
[----:B----4-:R1:W-:Y:S04]  /*23440*/  STL [R1+0x3750], R26 ;  /* 0x0037501a01007387 */ /* 0x0103e80000100800 */
[----:B0-----:R-:W4:Y:S04]  /*23450*/  LDL R27, [R1+0x1404] ;  /* 0x00140400011b7983 */ /* 0x001f280000100800 */
[----:B------:R-:W4:Y:S01]  /*23460*/  LDL R0, [R1+0x1408] ;  /* 0x0014080001007983 */ /* 0x000f220000100800 */
[----:B---3--:R-:W-:-:S02]  /*23470*/  @P0 IMAD.MOV.U32 R5, RZ, RZ, R54 ;  /* 0x000000ffff050224 */ /* 0x008fc400078e0036 */
[----:B------:R-:W-:-:S05]  /*23480*/  @P0 IMAD.MOV.U32 R4, RZ, RZ, R50 ;  /* 0x000000ffff040224 */ /* 0x000fca00078e0032 */
[----:B------:R2:W3:Y:S04]  /*23490*/  @P0 LDG.E.U8 R24, desc[UR34][R4.64] ;  /* 0x0000002204180981 */ /* 0x0004e8000c1e1100 */
[----:B------:R0:W-:Y:S04]  /*234a0*/  STL [R1+0x3754], R25 ;  /* 0x0037541901007387 */ /* 0x0001e80000100800 */
[----:B------:R-:W3:Y:S04]  /*234b0*/  LDL R50, [R1+0x13fc] ;  /* 0x0013fc0001327983 */ /* 0x000ee80000100800 */
[----:B-1----:R-:W3:Y:S01]  /*234c0*/  LDL R26, [R1+0x1400] ;  /* 0x00140000011a7983 */ /* 0x002ee20000100800 */
[----:B------:R-:W-:-:S02]  /*234d0*/  ISETP.GT.AND P1, PT, R2, 0x1e, PT ;  /* 0x0000001e0200780c */ /* 0x000fc40003f24270 */
[----:B------:R-:W-:Y:S02]  /*234e0*/  PRMT R23, RZ, 0x7610, R23 ;  /* 0x00007610ff177816 */ /* 0x000fe40000000017 */
[----:B------:R-:W-:Y:S02]  /*234f0*/  PRMT R22, RZ, 0x7610, R22 ;  /* 0x00007610ff167816 */ /* 0x000fe40000000016 */
[----:B------:R-:W-:-:S07]  /*23500*/  PRMT R21, RZ, 0x7610, R21 ;  /* 0x00007610ff157816 */ /* 0x000fce0000000015 */
[----:B--2---:R-:W-:Y:S02]  /*23510*/  @P1 IMAD.MOV.U32 R5, RZ, RZ, R53 ;  /* 0x000000ffff051224 */ /* 0x004fe400078e0035 */
[----:B------:R-:W-:-:S05]  /*23520*/  @P1 IMAD.MOV.U32 R4, RZ, RZ, R52 ;  /* 0x000000ffff041224 */ /* 0x000fca00078e0034 */
[----:B------:R1:W2:Y:S02]  /*23530*/  @P1 LDG.E.U8 R23, desc[UR34][R4.64] ;  /* 0x0000002204171981 */ /* 0x0002a4000c1e1100 */
[----:B-1----:R-:W-:Y:S02]  /*23540*/  @P1 IMAD.MOV.U32 R4, RZ, RZ, R28 ;  /* 0x000000ffff041224 */ /* 0x002fe400078e001c */
[----:B------:R-:W-:-:S05]  /*23550*/  @P1 IMAD.MOV.U32 R5, RZ, RZ, R51 ;  /* 0x000000ffff051224 */ /* 0x000fca00078e0033 */
[----:B------:R4:W2:Y:S02]  /*23560*/  @P1 LDG.E.U8 R22, desc[UR34][R4.64] ;  /* 0x0000002204161981 */ /* 0x0008a4000c1e1100 */
[----:B----4-:R-:W-:Y:S02]  /*23570*/  @P1 IMAD.MOV.U32 R4, RZ, RZ, R0 ;  /* 0x000000ffff041224 */ /* 0x010fe400078e0000 */
[----:B------:R-:W-:-:S05]  /*23580*/  @P1 IMAD.MOV.U32 R5, RZ, RZ, R27 ;  /* 0x000000ffff051224 */ /* 0x000fca00078e001b */
[----:B------:R1:W4:Y:S04]  /*23590*/  @P1 LDG.E.U8 R21, desc[UR34][R4.64] ;  /* 0x0000002204151981 */ /* 0x000328000c1e1100 */
[----:B---3--:R3:W-:Y:S04]  /*235a0*/  STL [R1+0x3758], R24 ;  /* 0x0037581801007387 */ /* 0x0087e80000100800 */
[----:B------:R-:W2:Y:S04]  /*235b0*/  LDL R28, [R1+0x13f4] ;  /* 0x0013f400011c7983 */ /* 0x000ea80000100800 */
[----:B0-----:R-:W4:Y:S04]  /*235c0*/  LDL R25, [R1+0x13f8] ;  /* 0x0013f80001197983 */ /* 0x001f280000100800 */
[----:B------:R-:W4:Y:S04]  /*235d0*/  LDL R53, [R1+0x13ec] ;  /* 0x0013ec0001357983 */ /* 0x000f280000100800 */
[----:B------:R-:W4:Y:S04]  /*235e0*/  LDL R52, [R1+0x13f0] ;  /* 0x0013f00001347983 */ /* 0x000f280000100800 */
[----:B------:R-:W4:Y:S04]  /*235f0*/  LDL R27, [R1+0x13e4] ;  /* 0x0013e400011b7983 */ /* 0x000f280000100800 */
[----:B------:R-:W4:Y:S01]  /*23600*/  LDL R0, [R1+0x13e8] ;  /* 0x0013e80001007983 */ /* 0x000f220000100800 */
[----:B-1----:R-:W-:-:S03]  /*23610*/  @P1 IMAD.MOV.U32 R5, RZ, RZ, R50 ;  /* 0x000000ffff051224 */ /* 0x002fc600078e0032 */
[----:B------:R-:W4:Y:S04]  /*23620*/  LDL R51, [R1+0x13dc] ;  /* 0x0013dc0001337983 */ /* 0x000f280000100800 */
[----:B------:R-:W4:Y:S01]  /*23630*/  LDL R50, [R1+0x13e0] ;  /* 0x0013e00001327983 */ /* 0x000f220000100800 */
[----:B------:R-:W-:-:S03]  /*23640*/  @P1 IMAD.MOV.U32 R4, RZ, RZ, R26 ;  /* 0x000000ffff041224 */ /* 0x000fc600078e001a */
[----:B---3--:R-:W3:Y:S04]  /*23650*/  LDL R24, [R1+0x14b0] ;  /* 0x0014b00001187983 */ /* 0x008ee80000100800 */
[----:B------:R-:W3:Y:S01]  /*23660*/  LDL R26, [R1+0x14ac] ;  /* 0x0014ac00011a7983 */ /* 0x000ee20000100800 */
[----:B------:R-:W-:Y:S02]  /*23670*/  PRMT R20, RZ, 0x7610, R20 ;  /* 0x00007610ff147816 */ /* 0x000fe40000000014 */
[----:B------:R-:W-:-:S04]  /*23680*/  PRMT R19, RZ, 0x7610, R19 ;  /* 0x00007610ff137816 */ /* 0x000fc80000000013 */
[----:B------:R2:W3:Y:S01]  /*23690*/  @P1 LDG.E.U8 R20, desc[UR34][R4.64] ;  /* 0x0000002204141981 */ /* 0x0004e2000c1e1100 */
[----:B------:R-:W-:Y:S02]  /*236a0*/  PRMT R18, RZ, 0x7610, R18 ;  /* 0x00007610ff127816 */ /* 0x000fe40000000012 */
[----:B------:R-:W-:Y:S02]  /*236b0*/  PRMT R17, RZ, 0x7610, R17 ;  /* 0x00007610ff117816 */ /* 0x000fe40000000011 */
[----:B------:R-:W-:Y:S02]  /*236c0*/  PRMT R16, RZ, 0x7610, R16 ;  /* 0x00007610ff107816 */ /* 0x000fe40000000010 */
[----:B------:R-:W-:Y:S01]  /*236d0*/  PRMT R15, RZ, 0x7610, R15 ;  /* 0x00007610ff0f7816 */ /* 0x000fe2000000000f */
[----:B--2---:R-:W-:Y:S02]  /*236e0*/  @P1 IMAD.MOV.U32 R5, RZ, RZ, R28 ;  /* 0x000000ffff051224 */ /* 0x004fe400078e001c */
[----:B----4-:R-:W-:Y:S01]  /*236f0*/  @P1 IMAD.MOV.U32 R4, RZ, RZ, R25 ;  /* 0x000000ffff041224 */ /* 0x010fe200078e0019 */
[----:B------:R-:W2:Y:S04]  /*23700*/  LDL R28, [R1+0x14a4] ;  /* 0x0014a400011c7983 */ /* 0x000ea80000100800 */
[----:B------:R-:W4:Y:S04]  /*23710*/  LDL R25, [R1+0x14a8] ;  /* 0x0014a80001197983 */ /* 0x000f280000100800 */
[----:B------:R0:W2:Y:S02]  /*23720*/  @P1 LDG.E.U8 R19, desc[UR34][R4.64] ;  /* 0x0000002204131981 */ /* 0x0000a4000c1e1100 */
[----:B0-----:R-:W-:-:S02]  /*23730*/  @P1 IMAD.MOV.U32 R4, RZ, RZ, R52 ;  /* 0x000000ffff041224 */ /* 0x001fc400078e0034 */
[----:B------:R-:W-:-:S05]  /*23740*/  @P1 IMAD.MOV.U32 R5, RZ, RZ, R53 ;  /* 0x000000ffff051224 */ /* 0x000fca00078e0035 */
[----:B------:R0:W2:Y:S02]  /*23750*/  @P1 LDG.E.U8 R18, desc[UR34][R4.64] ;  /* 0x0000002204121981 */ /* 0x0000a4000c1e1100 */
[----:B0-----:R-:W-:Y:S02]  /*23760*/  @P1 IMAD.MOV.U32 R4, RZ, RZ, R0 ;  /* 0x000000ffff041224 */ /* 0x001fe400078e0000 */
[----:B------:R-:W-:Y:S01]  /*23770*/  @P1 IMAD.MOV.U32 R5, RZ, RZ, R27 ;  /* 0x000000ffff051224 */ /* 0x000fe200078e001b */
[----:B------:R-:W2:Y:S04]  /*23780*/  LDL R0, [R1+0x14a0] ;  /* 0x0014a00001007983 */ /* 0x000ea80000100800 */
[----:B------:R-:W2:Y:S04]  /*23790*/  LDL R27, [R1+0x149c] ;  /* 0x00149c00011b7983 */ /* 0x000ea80000100800 */
[----:B------:R0:W2:Y:S02]  /*237a0*/  @P1 LDG.E.U8 R17, desc[UR34][R4.64] ;  /* 0x0000002204111981 */ /* 0x0000a4000c1e1100 */
[----:B0-----:R-:W-:-:S02]  /*237b0*/  @P1 IMAD.MOV.U32 R4, RZ, RZ, R50 ;  /* 0x000000ffff041224 */ /* 0x001fc400078e0032 */
[----:B------:R-:W-:-:S05]  /*237c0*/  @P1 IMAD.MOV.U32 R5, RZ, RZ, R51 ;  /* 0x000000ffff051224 */ /* 0x000fca00078e0033 */
[----:B------:R3:W2:Y:S02]  /*237d0*/  @P1 LDG.E.U8 R16, desc[UR34][R4.64] ;  /* 0x0000002204101981 */ /* 0x0006a4000c1e1100 */
[----:B---3--:R-:W-:Y:S02]  /*237e0*/  @P0 IMAD.MOV.U32 R4, RZ, RZ, R24 ;  /* 0x000000ffff040224 */ /* 0x008fe400078e0018 */
[----:B------:R-:W-:Y:S01]  /*237f0*/  @P0 IMAD.MOV.U32 R5, RZ, RZ, R26 ;  /* 0x000000ffff050224 */ /* 0x000fe200078e001a */
[----:B------:R-:W3:Y:S04]  /*23800*/  LDL R24, [R1+0x13d8] ;  /* 0x0013d80001187983 */ /* 0x000ee80000100800 */
[----:B------:R-:W2:Y:S04]  /*23810*/  LDL R26, [R1+0x13d4] ;  /* 0x0013d400011a7983 */ /* 0x000ea80000100800 */
[----:B------:R4:W2:Y:S02]  /*23820*/  @P0 LDG.E.U8 R15, desc[UR34][R4.64] ;  /* 0x00000022040f0981 */ /* 0x0008a4000c1e1100 */
[----:B----4-:R-:W-:-:S02]  /*23830*/  @P0 IMAD.MOV.U32 R4, RZ, RZ, R25 ;  /* 0x000000ffff040224 */ /* 0x010fc400078e0019 */
[----:B--2---:R0:W-:Y:S04]  /*23840*/  STL [R1+0x375c], R15 ;  /* 0x00375c0f01007387 */ /* 0x0041e80000100800 */
[----:B------:R-:W2:Y:S04]  /*23850*/  LDL R25, [R1+0x13cc] ;  /* 0x0013cc0001197983 */ /* 0x000ea80000100800 */
[----:B0-----:R-:W4:Y:S01]  /*23860*/  LDL R15, [R1+0x13d0] ;  /* 0x0013d000010f7983 */ /* 0x001f220000100800 */
[----:B------:R-:W-:Y:S01]  /*23870*/  PRMT R14, RZ, 0x7610, R14 ;  /* 0x00007610ff0e7816 */ /* 0x000fe2000000000e */
[----:B------:R-:W-:Y:S01]  /*23880*/  @P0 IMAD.MOV.U32 R5, RZ, RZ, R28 ;  /* 0x000000ffff050224 */ /* 0x000fe200078e001c */
[----:B------:R-:W-:-:S04]  /*23890*/  ISETP.GT.AND P1, PT, R2, 0x1f, PT ;  /* 0x0000001f0200780c */ /* 0x000fc80003f24270 */
[----:B------:R0:W4:Y:S01]  /*238a0*/  @P0 LDG.E.U8 R14, desc[UR34][R4.64] ;  /* 0x00000022040e0981 */ /* 0x000122000c1e1100 */
[----:B------:R-:W-:Y:S02]  /*238b0*/  PRMT R13, RZ, 0x7610, R13 ;  /* 0x00007610ff0d7816 */ /* 0x000fe4000000000d */
[----:B------:R-:W-:Y:S01]  /*238c0*/  PRMT R12, RZ, 0x7610, R12 ;  /* 0x00007610ff0c7816 */ /* 0x000fe2000000000c */
[----:B0-----:R-:W-:Y:S02]  /*238d0*/  @P0 IMAD.MOV.U32 R4, RZ, RZ, R0 ;  /* 0x000000ffff040224 */ /* 0x001fe400078e0000 */
[----:B------:R-:W-:-:S05]  /*238e0*/  @P0 IMAD.MOV.U32 R5, RZ, RZ, R27 ;  /* 0x000000ffff050224 */ /* 0x000fca00078e001b */
[----:B------:R3:W4:Y:S02]  /*238f0*/  @P0 LDG.E.U8 R13, desc[UR34][R4.64] ;  /* 0x00000022040d0981 */ /* 0x000724000c1e1100 */
[----:B---3--:R-:W-:Y:S02]  /*23900*/  @P1 IMAD.MOV.U32 R4, RZ, RZ, R24 ;  /* 0x000000ffff041224 */ /* 0x008fe400078e0018 */
[----:B------:R-:W-:-:S05]  /*23910*/  @P1 IMAD.MOV.U32 R5, RZ, RZ, R26 ;  /* 0x000000ffff051224 */ /* 0x000fca00078e001a */
[----:B------:R2:W3:Y:S01]  /*23920*/  @P1 LDG.E.U8 R12, desc[UR34][R4.64] ;  /* 0x00000022040c1981 */ /* 0x0004e2000c1e1100 */
[----:B------:R-:W-:Y:S01]  /*23930*/  PRMT R11, RZ, 0x7610, R11 ;  /* 0x00007610ff0b7816 */ /* 0x000fe2000000000b */
[----:B--2---:R-:W-:Y:S02]  /*23940*/  @P1 IMAD.MOV.U32 R5, RZ, RZ, R25 ;  /* 0x000000ffff051224 */ /* 0x004fe400078e0019 */
[----:B----4-:R-:W-:-:S05]  /*23950*/  @P1 IMAD.MOV.U32 R4, RZ, RZ, R15 ;  /* 0x000000ffff041224 */ /* 0x010fca00078e000f */
[----:B------:R-:W2:Y:S04]  /*23960*/  @P1 LDG.E.U8 R11, desc[UR34][R4.64] ;  /* 0x00000022040b1981 */ /* 0x000ea8000c1e1100 */
[----:B------:R0:W-:Y:S04]  /*23970*/  STL [R1+0x3760], R14 ;  /* 0x0037600e01007387 */ /* 0x0001e80000100800 */
[----:B------:R-:W4:Y:S04]  /*23980*/  LDL R0, [R1+0x13c8] ;  /* 0x0013c80001007983 */ /* 0x000f280000100800 */
[----:B------:R-:W4:Y:S04]  /*23990*/  LDL R28, [R1+0x13c4] ;  /* 0x0013c400011c7983 */ /* 0x000f280000100800 */
[----:B------:R-:W-:Y:S04]  /*239a0*/  STL [R1+0x3764], R13 ;  /* 0x0037640d01007387 */ /* 0x000fe80000100800 */
[----:B------:R-:W4:Y:S04]  /*239b0*/  LDL R27, [R1+0x13bc] ;  /* 0x0013bc00011b7983 */ /* 0x000f280000100800 */
[----:B------:R-:W4:Y:S04]  /*239c0*/  LDL R26, [R1+0x13c0] ;  /* 0x0013c000011a7983 */ /* 0x000f280000100800 */
[----:B------:R-:W4:Y:S04]  /*239d0*/  LDL R24, [R1+0x13b8] ;  /* 0x0013b80001187983 */ /* 0x000f280000100800 */
[----:B---3--:R1:W-:Y:S04]  /*239e0*/  STL [R1+0x3768], R12 ;  /* 0x0037680c01007387 */ /* 0x0083e80000100800 */
[----:B------:R-:W3:Y:S04]  /*239f0*/  LDL R25, [R1+0x13b4] ;  /* 0x0013b40001197983 */ /* 0x000ee80000100800 */
[----:B------:R-:W3:Y:S04]  /*23a00*/  LDL R15, [R1+0x13ac] ;  /* 0x0013ac00010f7983 */ /* 0x000ee80000100800 */
[----:B0-----:R-:W3:Y:S04]  /*23a10*/  LDL R14, [R1+0x13b0] ;  /* 0x0013b000010e7983 */ /* 0x001ee80000100800 */
[----:B-1----:R-:W3:Y:S04]  /*23a20*/  LDL R12, [R1+0x13a8] ;  /* 0x0013a800010c7983 */ /* 0x002ee80000100800 */
[----:B--2---:R0:W-:Y:S04]  /*23a30*/  STL [R1+0x376c], R11 ;  /* 0x00376c0b01007387 */ /* 0x0041e80000100800 */
[----:B------:R-:W2:Y:S01]  /*23a40*/  LDL R13, [R1+0x13a4] ;  /* 0x0013a400010d7983 */ /* 0x000ea20000100800 */
[----:B----4-:R-:W-:-:S03]  /*23a50*/  @P1 IMAD.MOV.U32 R4, RZ, RZ, R0 ;  /* 0x000000ffff041224 */ /* 0x010fc600078e0000 */
[----:B------:R-:W4:Y:S01]  /*23a60*/  LDL R0, [R1+0x13a0] ;  /* 0x0013a00001007983 */ /* 0x000f220000100800 */
[----:B------:R-:W-:Y:S01]  /*23a70*/  PRMT R10, RZ, 0x7610, R10 ;  /* 0x00007610ff0a7816 */ /* 0x000fe2000000000a */
[----:B------:R-:W-:Y:S02]  /*23a80*/  @P1 IMAD.MOV.U32 R5, RZ, RZ, R28 ;  /* 0x000000ffff051224 */ /* 0x000fe400078e001c */
[----:B0-----:R-:W4:Y:S04]  /*23a90*/  LDL R11, [R1+0x139c] ;  /* 0x00139c00010b7983 */ /* 0x001f280000100800 */
[----:B------:R0:W4:Y:S01]  /*23aa0*/  @P1 LDG.E.U8 R10, desc[UR34][R4.64] ;  /* 0x00000022040a1981 */ /* 0x000122000c1e1100 */
[----:B------:R-:W-:Y:S02]  /*23ab0*/  PRMT R9, RZ, 0x7610, R9 ;  /* 0x00007610ff097816 */ /* 0x000fe40000000009 */
[----:B------:R-:W-:Y:S01]  /*23ac0*/  PRMT R8, RZ, 0x7610, R8 ;  /* 0x00007610ff087816 */ /* 0x000fe20000000008 */
[----:B0-----:R-:W-:-:S02]  /*23ad0*/  @P1 IMAD.MOV.U32 R4, RZ, RZ, R26 ;  /* 0x000000ffff041224 */ /* 0x001fc400078e001a */
[----:B------:R-:W-:-:S05]  /*23ae0*/  @P1 IMAD.MOV.U32 R5, RZ, RZ, R27 ;  /* 0x000000ffff051224 */ /* 0x000fca00078e001b */
[----:B------:R0:W4:Y:S01]  /*23af0*/  @P1 LDG.E.U8 R9, desc[UR34][R4.64] ;  /* 0x0000002204091981 */ /* 0x000122000c1e1100 */
[----:B------:R-:W-:Y:S01]  /*23b00*/  PRMT R7, RZ, 0x7610, R7 ;  /* 0x00007610ff077816 */ /* 0x000fe20000000007 */
[----:B0-----:R-:W-:Y:S02]  /*23b10*/  @P1 IMAD.MOV.U32 R4, RZ, RZ, R24 ;  /* 0x000000ffff041224 */ /* 0x001fe400078e0018 */
[----:B---3--:R-:W-:-:S05]  /*23b20*/  @P1 IMAD.MOV.U32 R5, RZ, RZ, R25 ;  /* 0x000000ffff051224 */ /* 0x008fca00078e0019 */
[----:B------:R0:W3:Y:S01]  /*23b30*/  @P1 LDG.E.U8 R8, desc[UR34][R4.64] ;  /* 0x0000002204081981 */ /* 0x0000e2000c1e1100 */
[----:B------:R-:W-:Y:S01]  /*23b40*/  PRMT R6, RZ, 0x7610, R6 ;  /* 0x00007610ff067816 */ /* 0x000fe20000000006 */
[----:B0-----:R-:W-:Y:S02]  /*23b50*/  @P1 IMAD.MOV.U32 R4, RZ, RZ, R14 ;  /* 0x000000ffff041224 */ /* 0x001fe400078e000e */
[----:B------:R-:W-:-:S05]  /*23b60*/  @P1 IMAD.MOV.U32 R5, RZ, RZ, R15 ;  /* 0x000000ffff051224 */ /* 0x000fca00078e000f */
[----:B------:R0:W3:Y:S02]  /*23b70*/  @P1 LDG.E.U8 R7, desc[UR34][R4.64] ;  /* 0x0000002204071981 */ /* 0x0000e4000c1e1100 */
[----:B0-----:R-:W-:Y:S02]  /*23b80*/  @P1 IMAD.MOV.U32 R4, RZ, RZ, R12 ;  /* 0x000000ffff041224 */ /* 0x001fe400078e000c */
[----:B--2---:R-:W-:-:S05]  /*23b90*/  @P1 IMAD.MOV.U32 R5, RZ, RZ, R13 ;  /* 0x000000ffff051224 */ /* 0x004fca00078e000d */
[----:B------:R4:W2:Y:S01]  /*23ba0*/  @P1 LDG.E.U8 R6, desc[UR34][R4.64] ;  /* 0x0000002204061981 */ /* 0x0008a2000c1e1100 */
[----:B------:R-:W-:Y:S01]  /*23bb0*/  PRMT R3, RZ, 0x7610, R3 ;  /* 0x00007610ff037816 */ /* 0x000fe20000000003 */
[----:B----4-:R-:W-:Y:S02]  /*23bc0*/  @P1 IMAD.MOV.U32 R4, RZ, RZ, R0 ;  /* 0x000000ffff041224 */ /* 0x010fe400078e0000 */
[----:B------:R-:W-:-:S05]  /*23bd0*/  @P1 IMAD.MOV.U32 R5, RZ, RZ, R11 ;  /* 0x000000ffff051224 */ /* 0x000fca00078e000b */
[----:B------:R-:W4:Y:S04]  /*23be0*/  @P1 LDG.E.U8 R3, desc[UR34][R4.64] ;  /* 0x0000002204031981 */ /* 0x000f28000c1e1100 */
[----:B------:R-:W-:Y:S01]  /*23bf0*/  STL [R1+0x3770], R10 ;  /* 0x0037700a01007387 */ /* 0x000fe20000100800 */
[----:B------:R-:W0:Y:S03]  /*23c00*/  S2R R13, SR_TID.X ;  /* 0x00000000000d7919 */ /* 0x000e260000002100 */
[----:B------:R-:W-:Y:S01]  /*23c10*/  STL [R1+0x3774], R9 ;  /* 0x0037740901007387 */ /* 0x000fe20000100800 */
[----:B------:R-:W-:Y:S06]  /*23c20*/  BAR.SYNC.DEFER_BLOCKING 0x0 ;  /* 0x0000000000007b1d */ /* 0x000fec0000010000 */
[----:B---3--:R-:W-:Y:S04]  /*23c30*/  STL [R1+0x3778], R8 ;  /* 0x0037780801007387 */ /* 0x008fe80000100800 */
[----:B------:R-:W-:Y:S04]  /*23c40*/  STL [R1+0x377c], R7 ;  /* 0x00377c0701007387 */ /* 0x000fe80000100800 */
[----:B--2---:R1:W-:Y:S04]  /*23c50*/  STL [R1+0x3780], R6 ;  /* 0x0037800601007387 */ /* 0x0043e80000100800 */
[----:B-1----:R-:W2:Y:S04]  /*23c60*/  LDL.LU R6, [R1+0x1350] ;  /* 0x0013500001067983 */ /* 0x002ea80000300800 */
[----:B------:R-:W3:Y:S04]  /*23c70*/  LDL.LU R7, [R1+0x134c] ;  /* 0x00134c0001077983 */ /* 0x000ee80000300800 */
        /* <DEDUP_REMOVED lines=20> */
[----:B----4-:R-:W-:Y:S04]  /*23dc0*/  STL [R1+0x3784], R3 ;  /* 0x0037840301007387 */ /* 0x010fe80000100800 */
        /* <DEDUP_REMOVED lines=24> */
[----:B0-----:R-:W-:-:S03]  /*23f50*/  LOP3.LUT R0, R13, 0x1f, RZ, 0xc0, !PT ;  /* 0x0000001f0d007812 */ /* 0x001fc600078ec0ff */
        /* <DEDUP_REMOVED lines=13> */
[----:B--2---:R-:W-:Y:S04]  /*24030*/  STS.U8 [R0+UR5], R6 ;  /* 0x0000000600007988 */ /* 0x004fe80008000005 */
[----:B---3--:R-:W-:Y:S04]  /*24040*/  STS.U8 [R0+UR5+0x20], R7 ;  /* 0x0000200700007988 */ /* 0x008fe80008000005 */
[----:B------:R-:W-:Y:S04]  /*24050*/  STS.U8 [R0+UR5+0x40], R8 ;  /* 0x0000400800007988 */ /* 0x000fe80008000005 */
[----:B------:R-:W-:Y:S04]  /*24060*/  STS.U8 [R0+UR5+0x60], R9 ;  /* 0x0000600900007988 */ /* 0x000fe80008000005 */
[----:B------:R-:W-:Y:S04]  /*24070*/  STS.U8 [R0+UR5+0x80], R10 ;  /* 0x0000800a00007988 */ /* 0x000fe80008000005 */
[----:B------:R-:W-:Y:S04]  /*24080*/  STS.U8 [R0+UR5+0xa0], R11 ;  /* 0x0000a00b00007988 */ /* 0x000fe80008000005 */
[----:B------:R-:W-:Y:S04]  /*24090*/  STS.U8 [R0+UR5+0xc0], R12 ;  /* 0x0000c00c00007988 */ /* 0x000fe80008000005 */
[----:B------:R-:W-:Y:S04]  /*240a0*/  STS.U8 [R0+UR5+0xe0], R14 ;  /* 0x0000e00e00007988 */ /* 0x000fe80008000005 */
[----:B------:R0:W-:Y:S04]  /*240b0*/  STS.U8 [R0+UR5+0x420], R52 ;  /* 0x0004203400007988 */ /* 0x0001e80008000005 */
[----:B------:R1:W-:Y:S04]  /*240c0*/  STS.U8 [R0+UR5+0x400], R53 ;  /* 0x0004003500007988 */ /* 0x0003e80008000005 */
[----:B------:R2:W-:Y:S04]  /*240d0*/  STS.U8 [R0+UR5+0x460], R54 ;  /* 0x0004603600007988 */ /* 0x0005e80008000005 */
[----:B------:R3:W-:Y:S04]  /*240e0*/  STS.U8 [R0+UR5+0x440], R55 ;  /* 0x0004403700007988 */ /* 0x0007e80008000005 */
[----:B------:R4:W-:Y:S04]  /*240f0*/  STS.U8 [R0+UR5+0x4a0], R56 ;  /* 0x0004a03800007988 */ /* 0x0009e80008000005 */
[----:B------:R2:W-:Y:S04]  /*24100*/  STS.U8 [R0+UR5+0x480], R57 ;  /* 0x0004803900007988 */ /* 0x0005e80008000005 */
[----:B0-----:R-:W3:Y:S04]  /*24110*/  LDL.LU R52, [R1+0x1238] ;  /* 0x0012380001347983 */ /* 0x001ee80000300800 */
[----:B-1----:R-:W3:Y:S04]  /*24120*/  LDL.LU R53, [R1+0x1234] ;  /* 0x0012340001357983 */ /* 0x002ee80000300800 */
[----:B--2---:R-:W2:Y:S04]  /*24130*/  LDL.LU R54, [R1+0x11c8] ;  /* 0x0011c80001367983 */ /* 0x004ea80000300800 */
[----:B---3--:R-:W3:Y:S04]  /*24140*/  LDL.LU R55, [R1+0x11c4] ;  /* 0x0011c40001377983 */ /* 0x008ee80000300800 */
[----:B----4-:R-:W4:Y:S04]  /*24150*/  LDL.LU R56, [R1+0x11c0] ;  /* 0x0011c00001387983 */ /* 0x010f280000300800 */
[----:B------:R-:W4:Y:S04]  /*24160*/  LDL.LU R57, [R1+0x11bc] ;  /* 0x0011bc0001397983 */ /* 0x000f280000300800 */
        /* <DEDUP_REMOVED lines=10> */
[----:B------:R0:W-:Y:S04]  /*24210*/  STS.U8 [R0+UR5+0x4e0], R15 ;  /* 0x0004e00f00007988 */ /* 0x0001e80008000005 */
[----:B------:R-:W4:Y:S04]  /*24220*/  LDL.LU R14, [R1+0x1114] ;  /* 0x00111400010e7983 */ /* 0x000f280000300800 */
[----:B------:R1:W-:Y:S04]  /*24230*/  STS.U8 [R0+UR5+0x4c0], R24 ;  /* 0x0004c01800007988 */ /* 0x0003e80008000005 */
[----:B------:R0:W-:Y:S04]  /*24240*/  STS.U8 [R0+UR5+0x840], R25 ;  /* 0x0008401900007988 */ /* 0x0001e80008000005 */
[----:B------:R0:W-:Y:S04]  /*24250*/  STS.U8 [R0+UR5+0x860], R26 ;  /* 0x0008601a00007988 */ /* 0x0001e80008000005 */
[----:B------:R1:W-:Y:S04]  /*24260*/  STS.U8 [R0+UR5+0x800], R27 ;  /* 0x0008001b00007988 */ /* 0x0003e80008000005 */
[----:B------:R1:W-:Y:S04]  /*24270*/  STS.U8 [R0+UR5+0x820], R28 ;  /* 0x0008201c00007988 */ /* 0x0003e80008000005 */
[----:B0-----:R-:W4:Y:S04]  /*24280*/  LDL.LU R15, [R1+0x1110] ;  /* 0x00111000010f7983 */ /* 0x001f280000300800 */
[----:B-1----:R-:W4:Y:S04]  /*24290*/  LDL.LU R24, [R1+0x10a8] ;  /* 0x0010a80001187983 */ /* 0x002f280000300800 */
[----:B------:R-:W4:Y:S04]  /*242a0*/  LDL.LU R25, [R1+0x10a4] ;  /* 0x0010a40001197983 */ /* 0x000f280000300800 */
[----:B------:R-:W4:Y:S04]  /*242b0*/  LDL.LU R26, [R1+0x10a0] ;  /* 0x0010a000011a7983 */ /* 0x000f280000300800 */
[----:B------:R-:W4:Y:S04]  /*242c0*/  LDL.LU R27, [R1+0x109c] ;  /* 0x00109c00011b7983 */ /* 0x000f280000300800 */
[----:B------:R0:W-:Y:S04]  /*242d0*/  STS.U8 [R0+UR5+0x8c0], R50 ;  /* 0x0008c03200007988 */ /* 0x0001e80008000005 */
[----:B------:R-:W4:Y:S04]  /*242e0*/  LDL.LU R28, [R1+0x1098] ;  /* 0x00109800011c7983 */ /* 0x000f280000300800 */
[----:B------:R1:W-:Y:S04]  /*242f0*/  STS.U8 [R0+UR5+0x8e0], R51 ;  /* 0x0008e03300007988 */ /* 0x0003e80008000005 */
[----:B0-----:R-:W4:Y:S04]  /*24300*/  LDL.LU R50, [R1+0x1094] ;  /* 0x0010940001327983 */ /* 0x001f280000300800 */
[----:B-1----:R-:W4:Y:S04]  /*24310*/  LDL.LU R51, [R1+0x1090] ;  /* 0x0010900001337983 */ /* 0x002f280000300800 */
[----:B------:R0:W-:Y:S04]  /*24320*/  STS.U8 [R0+UR5+0x880], R52 ;  /* 0x0008803400007988 */ /* 0x0001e80008000005 */
[----:B------:R1:W-:Y:S04]  /*24330*/  STS.U8 [R0+UR5+0x8a0], R53 ;  /* 0x0008a03500007988 */ /* 0x0003e80008000005 */
[----:B--2---:R2:W-:Y:S04]  /*24340*/  STS.U8 [R0+UR5+0xc60], R54 ;  /* 0x000c603600007988 */ /* 0x0045e80008000005 */
[----:B---3--:R3:W-:Y:S04]  /*24350*/  STS.U8 [R0+UR5+0xc40], R55 ;  /* 0x000c403700007988 */ /* 0x0087e80008000005 */
[----:B----4-:R4:W-:Y:S04]  /*24360*/  STS.U8 [R0+UR5+0xc20], R56 ;  /* 0x000c203800007988 */ /* 0x0109e80008000005 */
[----:B------:R2:W-:Y:S04]  /*24370*/  STS.U8 [R0+UR5+0xc00], R57 ;  /* 0x000c003900007988 */ /* 0x0005e80008000005 */
[----:B0-----:R-:W4:Y:S04]  /*24380*/  LDL.LU R52, [R1+0x108c] ;  /* 0x00108c0001347983 */ /* 0x001f280000300800 */
[----:B-1----:R-:W4:Y:S04]  /*24390*/  LDL.LU R53, [R1+0x3c] ;  /* 0x00003c0001357983 */ /* 0x002f280000300800 */
[----:B--2---:R-:W2:Y:S04]  /*243a0*/  LDL.LU R54, [R1+0x38] ;  /* 0x0000380001367983 */ /* 0x004ea80000300800 */
[----:B---3--:R-:W3:Y:S04]  /*243b0*/  LDL.LU R55, [R1+0x34] ;  /* 0x0000340001377983 */ /* 0x008ee80000300800 */
[----:B----4-:R-:W4:Y:S04]  /*243c0*/  LDL.LU R56, [R1+0x30] ;  /* 0x0000300001387983 */ /* 0x010f280000300800 */
[----:B------:R-:W4:Y:S04]  /*243d0*/  LDL.LU R57, [R1+0x1c] ;  /* 0x00001c0001397983 */ /* 0x000f280000300800 */
        /* <DEDUP_REMOVED lines=15> */
[----:B------:R-:W4:Y:S04]  /*244d0*/  LDL.LU R12, [R1] ;  /* 0x00000000010c7983 */ /* 0x000f280000300800 */
        /* <DEDUP_REMOVED lines=14> */
[----:B------:R1:W-:Y:S04]  /*245c0*/  STS.U8 [R0+UR5+0x14e0], R51 ;  /* 0x0014e03300007988 */ /* 0x0003e80008000005 */
[----:B0-----:R-:W4:Y:S04]  /*245d0*/  LDL.LU R28, [R1+0x1318] ;  /* 0x00131800011c7983 */ /* 0x001f280000300800 */
[----:B-1----:R-:W4:Y:S04]  /*245e0*/  LDL.LU R50, [R1+0x1314] ;  /* 0x0013140001327983 */ /* 0x002f280000300800 */
[----:B------:R-:W4:Y:S04]  /*245f0*/  LDL.LU R51, [R1+0x12b0] ;  /* 0x0012b00001337983 */ /* 0x000f280000300800 */
        /* <DEDUP_REMOVED lines=11> */
[----:B------:R0:W-:Y:S04]  /*246b0*/  STS.U8 [R0+UR5+0x18e0], R38 ;  /* 0x0018e02600007988 */ /* 0x0001e80008000005 */
[----:B------:R-:W4:Y:S04]  /*246c0*/  LDL.LU R57, [R1+0x1298] ;  /* 0x0012980001397983 */ /* 0x000f280000300800 */
[----:B0-----:R-:W4:Y:S04]  /*246d0*/  LDL.LU R38, [R1+0x1294] ;  /* 0x0012940001267983 */ /* 0x001f280000300800 */
[----:B------:R-:W-:Y:S04]  /*246e0*/  STS.U8 [R0+UR5+0x1880], R7 ;  /* 0x0018800700007988 */ /* 0x000fe80008000005 */
[----:B------:R-:W-:Y:S01]  /*246f0*/  STS.U8 [R0+UR5+0x18a0], R8 ;  /* 0x0018a00800007988 */ /* 0x000fe20008000005 */
[----:B------:R-:W-:-:S03]  /*24700*/  LOP3.LUT R13, R13, 0x1f, RZ, 0xc0, !PT ;  /* 0x0000001f0d0d7812 */ /* 0x000fc600078ec0ff */
[----:B------:R-:W-:Y:S04]  /*24710*/  STS.U8 [R0+UR5+0x1c60], R9 ;  /* 0x001c600900007988 */ /* 0x000fe80008000005 */
[----:B------:R-:W-:Y:S01]  /*24720*/  STS.U8 [R0+UR5+0x1c40], R10 ;  /* 0x001c400a00007988 */ /* 0x000fe20008000005 */
[----:B------:R-:W-:-:S03]  /*24730*/  ISETP.GE.AND P0, PT, R0, R2, PT ;  /* 0x000000020000720c */ /* 0x000fc60003f06270 */
[----:B------:R-:W-:Y:S04]  /*24740*/  STS.U8 [R0+UR5+0x1c20], R11 ;  /* 0x001c200b00007988 */ /* 0x000fe80008000005 */
[----:B------:R-:W-:Y:S01]  /*24750*/  STS.U8 [R0+UR5+0x1c00], R12 ;  /* 0x001c000c00007988 */ /* 0x000fe20008000005 */
[----:B------:R-:W-:-:S03]  /*24760*/  LOP3.LUT R2, R13, 0x8, RZ, 0x3c, !PT ;  /* 0x000000080d027812 */ /* 0x000fc600078e3cff */
[----:B------:R-:W-:Y:S04]  /*24770*/  STS.U8 [R0+UR5+0x1ce0], R61 ;  /* 0x001ce03d00007988 */ /* 0x000fe80008000005 */
        /* <DEDUP_REMOVED lines=9> */
[----:B------:R-:W-:Y:S04]  /*24810*/  STL [R1+0x3790], R61 ;  /* 0x0037903d01007387 */ /* 0x000fe80000100800 */
[----:B------:R-:W-:Y:S04]  /*24820*/  STL [R1+0x3794], R60 ;  /* 0x0037943c01007387 */ /* 0x000fe80000100800 */
[----:B------:R-:W-:Y:S04]  /*24830*/  STL [R1+0x3798], R59 ;  /* 0x0037983b01007387 */ /* 0x000fe80000100800 */
[----:B------:R-:W-:Y:S04]  /*24840*/  STS.U8 [R2+UR5+0x1c0], R28 ;  /* 0x0001c01c02007988 */ /* 0x000fe80008000005 */
[----:B------:R0:W-:Y:S04]  /*24850*/  STS.U8 [R2+UR5+0x1e0], R50 ;  /* 0x0001e03202007988 */ /* 0x0001e80008000005 */
[----:B------:R1:W-:Y:S04]  /*24860*/  STS.U8 [R2+UR5+0x520], R51 ;  /* 0x0005203302007988 */ /* 0x0003e80008000005 */
[----:B------:R-:W-:Y:S04]  /*24870*/  STL [R1+0x379c], R58 ;  /* 0x00379c3a01007387 */ /* 0x000fe80000100800 */
[----:B0-----:R-:W4:Y:S04]  /*24880*/  LDL.LU R50, [R1+0x1230] ;  /* 0x0012300001327983 */ /* 0x001f280000300800 */
[----:B-1----:R-:W4:Y:S04]  /*24890*/  LDL.LU R51, [R1+0x122c] ;  /* 0x00122c0001337983 */ /* 0x002f280000300800 */
[----:B------:R0:W-:Y:S04]  /*248a0*/  STS.U8 [R2+UR5+0x500], R52 ;  /* 0x0005003402007988 */ /* 0x0001e80008000005 */
[----:B------:R1:W-:Y:S04]  /*248b0*/  STS.U8 [R2+UR5+0x560], R53 ;  /* 0x0005603502007988 */ /* 0x0003e80008000005 */
[----:B--2---:R-:W-:Y:S04]  /*248c0*/  STS.U8 [R2+UR5+0x540], R54 ;  /* 0x0005403602007988 */ /* 0x004fe80008000005 */
[----:B---3--:R-:W-:Y:S04]  /*248d0*/  STS.U8 [R2+UR5+0x5a0], R55 ;  /* 0x0005a03702007988 */ /* 0x008fe80008000005 */
[----:B----4-:R-:W-:Y:S04]  /*248e0*/  STS.U8 [R2+UR5+0x580], R56 ;  /* 0x0005803802007988 */ /* 0x010fe80008000005 */
[----:B------:R-:W-:Y:S04]  /*248f0*/  STS.U8 [R2+UR5+0x5e0], R57 ;  /* 0x0005e03902007988 */ /* 0x000fe80008000005 */
[----:B0-----:R-:W2:Y:S04]  /*24900*/  LDL.LU R52, [R1+0x1228] ;  /* 0x0012280001347983 */ /* 0x001ea80000300800 */
[----:B-1----:R-:W3:Y:S04]  /*24910*/  LDL.LU R53, [R1+0x1224] ;  /* 0x0012240001357983 */ /* 0x002ee80000300800 */
[----:B------:R0:W-:Y:S04]  /*24920*/  STS.U8 [R2+UR5+0x5c0], R38 ;  /* 0x0005c02602007988 */ /* 0x0001e80008000005 */
[----:B0-----:R-:W4:Y:S04]  /*24930*/  LDL.LU R38, [R1+0x1220] ;  /* 0x0012200001267983 */ /* 0x001f280000300800 */
        /* <DEDUP_REMOVED lines=27> */
[----:B------:R1:W-:Y:S04]  /*24af0*/  STS.U8 [R2+UR5+0x960], R51 ;  /* 0x0009603302007988 */ /* 0x0003e80008000005 */
[----:B0-----:R-:W4:Y:S04]  /*24b00*/  LDL.LU R50, [R1+0x37c0] ;  /* 0x0037c00001327983 */ /* 0x001f280000300800 */
[----:B-1----:R-:W4:Y:S04]  /*24b10*/  LDL.LU R51, [R1+0x37bc] ;  /* 0x0037bc0001337983 */ /* 0x002f280000300800 */
[----:B--2---:R0:W-:Y:S04]  /*24b20*/  STS.U8 [R2+UR5+0x900], R52 ;  /* 0x0009003402007988 */ /* 0x0041e80008000005 */
[----:B---3--:R1:W-:Y:S04]  /*24b30*/  STS.U8 [R2+UR5+0x920], R53 ;  /* 0x0009203502007988 */ /* 0x0083e80008000005 */
[----:B0-----:R-:W2:Y:S04]  /*24b40*/  LDL.LU R52, [R1+0x37b8] ;  /* 0x0037b80001347983 */ /* 0x001ea80000300800 */
[----:B-1----:R-:W3:Y:S04]  /*24b50*/  LDL.LU R53, [R1+0x37b4] ;  /* 0x0037b40001357983 */ /* 0x002ee80000300800 */
[----:B----4-:R0:W-:Y:S04]  /*24b60*/  STS.U8 [R2+UR5+0x9c0], R38 ;  /* 0x0009c02602007988 */ /* 0x0101e80008000005 */
[----:B0-----:R-:W4:Y:S04]  /*24b70*/  LDL.LU R38, [R1+0x37b0] ;  /* 0x0037b00001267983 */ /* 0x001f280000300800 */
        /* <DEDUP_REMOVED lines=13> */
[----:B0-----:R-:W2:Y:S04]  /*24c50*/  LDL.LU R8, [R1+0x1310] ;  /* 0x0013100001087983 */ /* 0x001ea80000300800 */
[----:B-1----:R-:W2:Y:S04]  /*24c60*/  LDL.LU R9, [R1+0x130c] ;  /* 0x00130c0001097983 */ /* 0x002ea80000300800 */
[----:B------:R-:W2:Y:S04]  /*24c70*/  LDL.LU R10, [R1+0x1308] ;  /* 0x00130800010a7983 */ /* 0x000ea80000300800 */
[----:B------:R-:W2:Y:S04]  /*24c80*/  LDL.LU R11, [R1+0x1304] ;  /* 0x00130400010b7983 */ /* 0x000ea80000300800 */
[----:B------:R0:W-:Y:S04]  /*24c90*/  STS.U8 [R2+UR5+0x1140], R12 ;  /* 0x0011400c02007988 */ /* 0x0001e80008000005 */
[----:B------:R1:W-:Y:S04]  /*24ca0*/  STS.U8 [R2+UR5+0x1160], R13 ;  /* 0x0011600d02007988 */ /* 0x0003e80008000005 */
        /* <DEDUP_REMOVED lines=8> */
[----:B------:R-:W2:Y:S04]  /*24d30*/  LDL.LU R24, [R1+0x1290] ;  /* 0x0012900001187983 */ /* 0x000ea80000300800 */
[----:B------:R0:W-:Y:S04]  /*24d40*/  STS.U8 [R2+UR5+0x1520], R26 ;  /* 0x0015201a02007988 */ /* 0x0001e80008000005 */
[----:B------:R-:W2:Y:S04]  /*24d50*/  LDL.LU R25, [R1+0x128c] ;  /* 0x00128c0001197983 */ /* 0x000ea80000300800 */
        /* <DEDUP_REMOVED lines=12> */
[----:B0-----:R-:W2:Y:S04]  /*24e20*/  LDL.LU R57, [R1+0x1208] ;  /* 0x0012080001397983 */ /* 0x001ea80000300800 */
[----:B----4-:R0:W-:Y:S02]  /*24e30*/  STS.U8 [R2+UR5+0x15c0], R38 ;  /* 0x0015c02602007988 */ /* 0x0101e40008000005 */
[----:B0-----:R-:W0:Y:S02]  /*24e40*/  S2R R38, SR_TID.X ;  /* 0x0000000000267919 */ /* 0x001e240000002100 */
[----:B---3--:R-:W-:Y:S04]  /*24e50*/  STS.U8 [R2+UR5+0x1940], R53 ;  /* 0x0019403502007988 */ /* 0x008fe80008000005 */
[----:B--2---:R-:W-:Y:S04]  /*24e60*/  STS.U8 [R2+UR5+0x1960], R52 ;  /* 0x0019603402007988 */ /* 0x004fe80008000005 */
[----:B------:R-:W-:Y:S04]  /*24e70*/  STS.U8 [R2+UR5+0x1900], R51 ;  /* 0x0019003302007988 */ /* 0x000fe80008000005 */
[----:B------:R-:W-:Y:S04]  /*24e80*/  STS.U8 [R2+UR5+0x1920], R50 ;  /* 0x0019203202007988 */ /* 0x000fe80008000005 */
[----:B------:R-:W-:Y:S04]  /*24e90*/  STS.U8 [R2+UR5+0x19c0], R49 ;  /* 0x0019c03102007988 */ /* 0x000fe80008000005 */
[----:B------:R-:W-:Y:S04]  /*24ea0*/  STL [R1+0x37a0], R53 ;  /* 0x0037a03501007387 */ /* 0x000fe80000100800 */
[----:B------:R-:W-:Y:S04]  /*24eb0*/  STS.U8 [R2+UR5+0x19e0], R48 ;  /* 0x0019e03002007988 */ /* 0x000fe80008000005 */
[----:B------:R-:W-:Y:S04]  /*24ec0*/  STL [R1+0x37a4], R52 ;  /* 0x0037a43401007387 */ /* 0x000fe80000100800 */
[----:B------:R-:W-:Y:S04]  /*24ed0*/  STS.U8 [R2+UR5+0x1980], R47 ;  /* 0x0019802f02007988 */ /* 0x000fe80008000005 */
[----:B------:R1:W-:Y:S04]  /*24ee0*/  STL [R1+0x37a8], R51 ;  /* 0x0037a83301007387 */ /* 0x0003e80000100800 */
[----:B------:R-:W-:Y:S04]  /*24ef0*/  STS.U8 [R2+UR5+0x19a0], R46 ;  /* 0x0019a02e02007988 */ /* 0x000fe80008000005 */
[----:B------:R-:W-:Y:S04]  /*24f00*/  STL [R1+0x37ac], R50 ;  /* 0x0037ac3201007387 */ /* 0x000fe80000100800 */
[----:B------:R-:W-:Y:S04]  /*24f10*/  STS.U8 [R2+UR5+0x1d60], R44 ;  /* 0x001d602c02007988 */ /* 0x000fe80008000005 */
[----:B------:R-:W-:Y:S04]  /*24f20*/  STS.U8 [R2+UR5+0x1d40], R43 ;  /* 0x001d402b02007988 */ /* 0x000fe80008000005 */
[----:B------:R-:W-:Y:S04]  /*24f30*/  STS.U8 [R2+UR5+0x1d20], R42 ;  /* 0x001d202a02007988 */ /* 0x000fe80008000005 */
[----:B------:R-:W-:Y:S04]  /*24f40*/  STS.U8 [R2+UR5+0x1d00], R41 ;  /* 0x001d002902007988 */ /* 0x000fe80008000005 */
[----:B------:R-:W-:Y:S04]  /*24f50*/  STS.U8 [R2+UR5+0x1de0], R40 ;  /* 0x001de02802007988 */ /* 0x000fe80008000005 */
[----:B-1----:R-:W2:Y:S04]  /*24f60*/  LDL.LU R51, [R1+0x1204] ;  /* 0x0012040001337983 */ /* 0x002ea80000300800 */
[----:B------:R-:W3:Y:S04]  /*24f70*/  LDL.LU R52, [R1+0x1200] ;  /* 0x0012000001347983 */ /* 0x000ee80000300800 */
[----:B------:R-:W4:Y:S04]  /*24f80*/  LDL.LU R53, [R1+0x11fc] ;  /* 0x0011fc0001357983 */ /* 0x000f280000300800 */
[----:B------:R-:W2:Y:S04]  /*24f90*/  LDL.LU R58, [R1+0x11f8] ;  /* 0x0011f800013a7983 */ /* 0x000ea80000300800 */
[----:B------:R-:W-:Y:S04]  /*24fa0*/  STS.U8 [R2+UR5+0x1dc0], R39 ;  /* 0x001dc02702007988 */ /* 0x000fe80008000005 */
[----:B------:R-:W2:Y:S04]  /*24fb0*/  LDL.LU R59, [R1+0x11f4] ;  /* 0x0011f400013b7983 */ /* 0x000ea80000300800 */
[----:B------:R-:W-:Y:S04]  /*24fc0*/  STS.U8 [R2+UR5+0x1da0], R37 ;  /* 0x001da02502007988 */ /* 0x000fe80008000005 */
[----:B------:R-:W2:Y:S04]  /*24fd0*/  LDL.LU R60, [R1+0x11f0] ;  /* 0x0011f000013c7983 */ /* 0x000ea80000300800 */
[----:B------:R1:W-:Y:S04]  /*24fe0*/  STS.U8 [R2+UR5+0x1d80], R36 ;  /* 0x001d802402007988 */ /* 0x0003e80008000005 */
[----:B------:R-:W2:Y:S01]  /*24ff0*/  LDL.LU R61, [R1+0x11ec] ;  /* 0x0011ec00013d7983 */ /* 0x000ea20000300800 */
[----:B0-----:R-:W-:-:S04]  /*25000*/  LOP3.LUT R38, R38, 0x1f, RZ, 0xc0, !PT ;  /* 0x0000001f26267812 */ /* 0x001fc800078ec0ff */
[----:B------:R-:W-:Y:S01]  /*25010*/  LOP3.LUT R38, R38, 0x10, RZ, 0x3c, !PT ;  /* 0x0000001026267812 */ /* 0x000fe200078e3cff */
        /* <DEDUP_REMOVED lines=10> */
[----:B0-----:R-:W2:Y:S04]  /*250c0*/  LDL.LU R11, [R1+0x1158] ;  /* 0x00115800010b7983 */ /* 0x001ea80000300800 */
[----:B------:R-:W3:Y:S04]  /*250d0*/  LDL.LU R7, [R1+0x1154] ;  /* 0x0011540001077983 */ /* 0x000ee80000300800 */
[----:B-1----:R-:W3:Y:S04]  /*250e0*/  LDL.LU R8, [R1+0x1150] ;  /* 0x0011500001087983 */ /* 0x002ee80000300800 */
[----:B------:R-:W3:Y:S04]  /*250f0*/  LDL.LU R9, [R1+0x10e8] ;  /* 0x0010e80001097983 */ /* 0x000ee80000300800 */
[----:B------:R-:W3:Y:S04]  /*25100*/  LDL.LU R10, [R1+0x10e4] ;  /* 0x0010e400010a7983 */ /* 0x000ee80000300800 */
[----:B------:R0:W-:Y:S04]  /*25110*/  STS.U8 [R38+UR5+0x2a0], R13 ;  /* 0x0002a00d26007988 */ /* 0x0001e80008000005 */
[----:B------:R-:W3:Y:S04]  /*25120*/  LDL.LU R12, [R1+0x10e0] ;  /* 0x0010e000010c7983 */ /* 0x000ee80000300800 */
        /* <DEDUP_REMOVED lines=22> */
[----:B------:R-:W4:Y:S04]  /*25290*/  LDL.LU R57, [R1+0x1050] ;  /* 0x0010500001397983 */ /* 0x000f280000300800 */
[----:B--2---:R0:W-:Y:S04]  /*252a0*/  STS.U8 [R38+UR5+0xec0], R11 ;  /* 0x000ec00b26007988 */ /* 0x0041e80008000005 */
[----:B---3--:R1:W-:Y:S04]  /*252b0*/  STS.U8 [R38+UR5+0x1240], R12 ;  /* 0x0012400c26007988 */ /* 0x0083e80008000005 */
[----:B0-----:R-:W2:Y:S04]  /*252c0*/  LDL.LU R11, [R1+0x104c] ;  /* 0x00104c00010b7983 */ /* 0x001ea80000300800 */
[----:B----4-:R0:W-:Y:S04]  /*252d0*/  STS.U8 [R38+UR5+0x1260], R13 ;  /* 0x0012600d26007988 */ /* 0x0101e80008000005 */
[----:B-1----:R-:W3:Y:S04]  /*252e0*/  LDL.LU R12, [R1+0x12f0] ;  /* 0x0012f000010c7983 */ /* 0x002ee80000300800 */
[----:B------:R1:W-:Y:S04]  /*252f0*/  STS.U8 [R38+UR5+0x1280], R14 ;  /* 0x0012800e26007988 */ /* 0x0003e80008000005 */
[----:B------:R4:W-:Y:S04]  /*25300*/  STS.U8 [R38+UR5+0x12a0], R15 ;  /* 0x0012a00f26007988 */ /* 0x0009e80008000005 */
[----:B------:R0:W-:Y:S04]  /*25310*/  STS.U8 [R38+UR5+0x12c0], R24 ;  /* 0x0012c01826007988 */ /* 0x0001e80008000005 */
[----:B------:R1:W-:Y:S04]  /*25320*/  STS.U8 [R38+UR5+0x12e0], R25 ;  /* 0x0012e01926007988 */ /* 0x0003e80008000005 */
[----:B------:R4:W-:Y:S04]  /*25330*/  STS.U8 [R38+UR5+0x1620], R26 ;  /* 0x0016201a26007988 */ /* 0x0009e80008000005 */
[----:B0-----:R-:W3:Y:S04]  /*25340*/  LDL.LU R13, [R1+0x12ec] ;  /* 0x0012ec00010d7983 */ /* 0x001ee80000300800 */
[----:B-1----:R-:W3:Y:S04]  /*25350*/  LDL.LU R14, [R1+0x12e8] ;  /* 0x0012e800010e7983 */ /* 0x002ee80000300800 */
[----:B----4-:R-:W4:Y:S04]  /*25360*/  LDL.LU R15, [R1+0x12e4] ;  /* 0x0012e400010f7983 */ /* 0x010f280000300800 */
        /* <DEDUP_REMOVED lines=36> */
[----:B------:R-:W4:Y:S01]  /*255b0*/  LDL.LU R4, [R1+0x11d0] ;  /* 0x0011d00001047983 */ /* 0x000f220000300800 */
[----:B------:R-:W-:-:S03]  /*255c0*/  LOP3.LUT R0, R0, 0x18, RZ, 0x3c, !PT ;  /* 0x0000001800007812 */ /* 0x000fc600078e3cff */
[----:B------:R-:W4:Y:S04]  /*255d0*/  LDL.LU R3, [R1+0x11cc] ;  /* 0x0011cc0001037983 */ /* 0x000f280000300800 */
[----:B------:R-:W4:Y:S04]  /*255e0*/  LDL.LU R6, [R1+0x114c] ;  /* 0x00114c0001067983 */ /* 0x000f280000300800 */
[----:B------:R0:W-:Y:S04]  /*255f0*/  STS.U8 [R38+UR5+0xe80], R8 ;  /* 0x000e800826007988 */ /* 0x0001e80008000005 */
[----:B------:R-:W4:Y:S04]  /*25600*/  LDL.LU R7, [R1+0x1148] ;  /* 0x0011480001077983 */ /* 0x000f280000300800 */
[----:B------:R1:W-:Y:S04]  /*25610*/  STS.U8 [R38+UR5+0x1200], R9 ;  /* 0x0012000926007988 */ /* 0x0003e80008000005 */
[----:B------:R0:W-:Y:S04]  /*25620*/  STS.U8 [R38+UR5+0x1220], R10 ;  /* 0x0012200a26007988 */ /* 0x0001e80008000005 */
[----:B------:R-:W-:Y:S04]  /*25630*/  STS.U8 [R38+UR5+0xe60], R2 ;  /* 0x000e600226007988 */ /* 0x000fe80008000005 */
[----:B------:R-:W-:Y:S04]  /*25640*/  STS.U8 [R38+UR5+0x1a40], R45 ;  /* 0x001a402d26007988 */ /* 0x000fe80008000005 */
[----:B------:R-:W-:Y:S04]  /*25650*/  STS.U8 [R38+UR5+0x1a60], R35 ;  /* 0x001a602326007988 */ /* 0x000fe80008000005 */
[----:B------:R-:W-:Y:S04]  /*25660*/  STS.U8 [R38+UR5+0x1a00], R34 ;  /* 0x001a002226007988 */ /* 0x000fe80008000005 */
[----:B0-----:R-:W4:Y:S04]  /*25670*/  LDL.LU R8, [R1+0x1144] ;  /* 0x0011440001087983 */ /* 0x001f280000300800 */
[----:B------:R-:W-:Y:S04]  /*25680*/  STS.U8 [R38+UR5+0x1a20], R33 ;  /* 0x001a202126007988 */ /* 0x000fe80008000005 */
[----:B-1----:R-:W4:Y:S04]  /*25690*/  LDL.LU R9, [R1+0x1140] ;  /* 0x0011400001097983 */ /* 0x002f280000300800 */
        /* <DEDUP_REMOVED lines=12> */
[----:B------:R-:W4:Y:S04]  /*25760*/  LDL.LU R10, [R1+0x113c] ;  /* 0x00113c00010a7983 */ /* 0x000f280000300800 */
[----:B--2---:R0:W-:Y:S04]  /*25770*/  STS.U8 [R38+UR5+0x16c0], R11 ;  /* 0x0016c00b26007988 */ /* 0x0041e80008000005 */
[----:B---3--:R1:W-:Y:S04]  /*25780*/  STS.U8 [R0+UR5+0x300], R12 ;  /* 0x0003000c00007988 */ /* 0x0083e80008000005 */
[----:B0-----:R-:W2:Y:S04]  /*25790*/  LDL.LU R11, [R1+0x1138] ;  /* 0x00113800010b7983 */ /* 0x001ea80000300800 */
[----:B------:R0:W-:Y:S04]  /*257a0*/  STS.U8 [R0+UR5+0x320], R13 ;  /* 0x0003200d00007988 */ /* 0x0001e80008000005 */
[----:B-1----:R-:W3:Y:S04]  /*257b0*/  LDL.LU R12, [R1+0x1134] ;  /* 0x00113400010c7983 */ /* 0x002ee80000300800 */
[----:B------:R1:W-:Y:S04]  /*257c0*/  STS.U8 [R0+UR5+0x340], R14 ;  /* 0x0003400e00007988 */ /* 0x0003e80008000005 */
[----:B----4-:R4:W-:Y:S04]  /*257d0*/  STS.U8 [R0+UR5+0x360], R15 ;  /* 0x0003600f00007988 */ /* 0x0109e80008000005 */
        /* <DEDUP_REMOVED lines=21> */
[----:B------:R-:W4:Y:S04]  /*25930*/  LDL.LU R2, [R1+0x103c] ;  /* 0x00103c0001027983 */ /* 0x000f280000300800 */
        /* <DEDUP_REMOVED lines=27> */
[----:B0-----:R-:W4:Y:S04]  /*25af0*/  LDL.LU R7, [R1+0x377c] ;  /* 0x00377c0001077983 */ /* 0x001f280000300800 */
[----:B-1----:R-:W4:Y:S04]  /*25b00*/  LDL.LU R8, [R1+0x3778] ;  /* 0x0037780001087983 */ /* 0x002f280000300800 */
[----:B------:R-:W4:Y:S04]  /*25b10*/  LDL.LU R9, [R1+0x3774] ;  /* 0x0037740001097983 */ /* 0x000f280000300800 */
[----:B------:R0:W-:Y:S04]  /*25b20*/  STS.U8 [R0+UR5+0xfe0], R10 ;  /* 0x000fe00a00007988 */ /* 0x0001e80008000005 */
[----:B0-----:R-:W4:Y:S04]  /*25b30*/  LDL.LU R10, [R1+0x3770] ;  /* 0x00377000010a7983 */ /* 0x001f280000300800 */
        /* <DEDUP_REMOVED lines=10> */
[----:B0-----:R-:W2:Y:S04]  /*25be0*/  LDL.LU R13, [R1+0x3764] ;  /* 0x00376400010d7983 */ /* 0x001ea80000300800 */
[----:B-1----:R-:W2:Y:S04]  /*25bf0*/  LDL.LU R14, [R1+0x3760] ;  /* 0x00376000010e7983 */ /* 0x002ea80000300800 */
[----:B----4-:R-:W4:Y:S04]  /*25c00*/  LDL.LU R15, [R1+0x375c] ;  /* 0x00375c00010f7983 */ /* 0x010f280000300800 */
[----:B------:R-:W2:Y:S04]  /*25c10*/  LDL.LU R24, [R1+0x3758] ;  /* 0x0037580001187983 */ /* 0x000ea80000300800 */
        /* <DEDUP_REMOVED lines=13> */
[----:B------:R-:W2:Y:S04]  /*25cf0*/  LDL.LU R57, [R1+0x3738] ;  /* 0x0037380001397983 */ /* 0x000ea80000300800 */
[----:B------:R0:W-:Y:S04]  /*25d00*/  STS.U8 [R0+UR5+0x1740], R2 ;  /* 0x0017400200007988 */ /* 0x0001e80008000005 */
[----:B0-----:R-:W3:Y:S04]  /*25d10*/  LDL R2, [R1+0x1f3c] ;  /* 0x001f3c0001027983 */ /* 0x001ee80000100800 */
[----:B--2---:R-:W-:Y:S04]  /*25d20*/  STS.U8 [R0+UR5+0x17a0], R57 ;  /* 0x0017a03900007988 */ /* 0x004fe80008000005 */
        /* <DEDUP_REMOVED lines=8> */
[----:B----4-:R-:W-:Y:S04]  /*25db0*/  STS.U8 [R0+UR5+0x1be0], R15 ;  /* 0x001be00f00007988 */ /* 0x010fe80008000005 */
[----:B------:R-:W-:Y:S04]  /*25dc0*/  STS.U8 [R0+UR5+0x1b80], R14 ;  /* 0x001b800e00007988 */ /* 0x000fe80008000005 */
[----:B------:R-:W-:Y:S04]  /*25dd0*/  STS.U8 [R0+UR5+0x1ba0], R13 ;  /* 0x001ba00d00007988 */ /* 0x000fe80008000005 */
        /* <DEDUP_REMOVED lines=8> */
[----:B0-----:R-:W2:Y:S04]  /*25e60*/  LDL.LU R0, [R1+0x3734] ;  /* 0x0037340001007983 */ /* 0x001ea80000300800 */
[----:B------:R-:W3:Y:S01]  /*25e70*/  LDL R3, [R1+0x1f34] ;  /* 0x001f340001037983 */ /* 0x000ee20000100800 */
[----:B------:R-:W-:Y:S01]  /*25e80*/  BAR.SYNC.DEFER_BLOCKING 0x0 ;  /* 0x0000000000007b1d */ /* 0x000fe20000010000 */
[----:B------:R-:W-:-:S06]  /*25e90*/  PRMT R5, RZ, 0x7610, R5 ;  /* 0x00007610ff057816 */ /* 0x000fcc0000000005 */
[----:B---3--:R-:W3:Y:S04]  /*25ea0*/  @!P0 LDG.E.U8 R5, desc[UR34][R2.64] ;  /* 0x0000002202058981 */ /* 0x008ee8000c1e1100 */
[----:B---3--:R0:W-:Y:S04]  /*25eb0*/  STL [R1+0x1120], R5 ;  /* 0x0011200501007387 */ /* 0x0081e80000100800 */
[----:B0-----:R-:W3:Y:S04]  /*25ec0*/  LDL.LU R5, [R1+0x3730] ;  /* 0x0037300001057983 */ /* 0x001ee80000300800 */
[----:B------:R-:W4:Y:S04]  /*25ed0*/  LDL R2, [R1+0x1b74] ;  /* 0x001b740001027983 */ /* 0x000f280000100800 */
[----:B------:R-:W4:Y:S01]  /*25ee0*/  LDL R3, [R1+0x1e58] ;  /* 0x001e580001037983 */ /* 0x000f220000100800 */
[----:B--2---:R-:W-:-:S02]  /*25ef0*/  PRMT R0, RZ, 0x7610, R0 ;  /* 0x00007610ff007816 */ /* 0x004fc40000000000 */
[----:B----4-:R-:W-:-:S04]  /*25f00*/  @!P0 LOP3.LUT R3, R3, R2, RZ, 0x3c, !PT ;  /* 0x0000000203038212 */ /* 0x010fc800078e3cff */
[----:B------:R-:W-:-:S04]  /*25f10*/  @!P0 LOP3.LUT R2, R3, R2, RZ, 0x3c, !PT ;  /* 0x0000000203028212 */ /* 0x000fc800078e3cff */
[----:B------:R-:W-:-:S05]  /*25f20*/  @!P0 LOP3.LUT R3, R3, R2, RZ, 0x3c, !PT ;  /* 0x0000000203038212 */ /* 0x000fca00078e3cff */
[----:B------:R-:W2:Y:S04]  /*25f30*/  @!P0 LDG.E.U8 R0, desc[UR34][R2.64] ;  /* 0x0000002202008981 */ /* 0x000ea8000c1e1100 */
[----:B--2---:R0:W-:Y:S04]  /*25f40*/  STL [R1+0x1128], R0 ;  /* 0x0011280001007387 */ /* 0x0041e80000100800 */
[----:B0-----:R-:W2:Y:S04]  /*25f50*/  LDL.LU R0, [R1+0x372c] ;  /* 0x00372c0001007983 */ /* 0x001ea80000300800 */
[----:B------:R-:W4:Y:S04]  /*25f60*/  LDL R2, [R1+0x1398] ;  /* 0x0013980001027983 */ /* 0x000f280000100800 */
[----:B------:R-:W4:Y:S01]  /*25f70*/  LDL R3, [R1+0x1b70] ;  /* 0x001b700001037983 */ /* 0x000f220000100800 */
[----:B------:R-:W-:-:S02]  /*25f80*/  PRMT R4, RZ, 0x7610, R4 ;  /* 0x00007610ff047816 */ /* 0x000fc40000000004 */
[----:B----4-:R-:W-:-:S04]  /*25f90*/  @!P0 LOP3.LUT R3, R3, R2, RZ, 0x3c, !PT ;  /* 0x0000000203038212 */ /* 0x010fc800078e3cff */
[----:B------:R-:W-:-:S04]  /*25fa0*/  @!P0 LOP3.LUT R2, R3, R2, RZ, 0x3c, !PT ;  /* 0x0000000203028212 */ /* 0x000fc800078e3cff */
[----:B------:R-:W-:-:S05]  /*25fb0*/  @!P0 LOP3.LUT R3, R3, R2, RZ, 0x3c, !PT ;  /* 0x0000000203038212 */ /* 0x000fca00078e3cff */
[----:B------:R-:W4:Y:S04]  /*25fc0*/  @!P0 LDG.E.U8 R4, desc[UR34][R2.64] ;  /* 0x0000002202048981 */ /* 0x000f28000c1e1100 */
[----:B----4-:R0:W-:Y:S04]  /*25fd0*/  STL [R1+0x1124], R4 ;  /* 0x0011240401007387 */ /* 0x0101e80000100800 */
[----:B0-----:R-:W4:Y:S04]  /*25fe0*/  LDL.LU R4, [R1+0x3728] ;  /* 0x0037280001047983 */ /* 0x001f280000300800 */
[----:B------:R-:W3:Y:S04]  /*25ff0*/  LDL R2, [R1+0x1b6c] ;  /* 0x001b6c0001027983 */ /* 0x000ee80000100800 */
[----:B------:R-:W3:Y:S01]  /*26000*/  LDL R3, [R1+0x1e54] ;  /* 0x001e540001037983 */ /* 0x000ee20000100800 */
[----:B--2---:R-:W-:-:S02]  /*26010*/  PRMT R0, RZ, 0x7610, R0 ;  /* 0x00007610ff007816 */ /* 0x004fc40000000000 */
[----:B---3--:R-:W-:-:S04]  /*26020*/  @!P0 LOP3.LUT R3, R3, R2, RZ, 0x3c, !PT ;  /* 0x0000000203038212 */ /* 0x008fc800078e3cff */
[----:B------:R-:W-:-:S04]  /*26030*/  @!P0 LOP3.LUT R2, R3, R2, RZ, 0x3c, !PT ;  /* 0x0000000203028212 */ /* 0x000fc800078e3cff */
[----:B------:R-:W-:-:S05]  /*26040*/  @!P0 LOP3.LUT R3, R3, R2, RZ, 0x3c, !PT ;  /* 0x0000000203038212 */ /* 0x000fca00078e3cff */
[----:B------:R-:W2:Y:S04]  /*26050*/  @!P0 LDG.E.U8 R0, desc[UR34][R2.64] ;  /* 0x0000002202008981 */ /* 0x000ea8000c1e1100 */
[----:B--2---:R0:W-:Y:S04]  /*26060*/  STL [R1+0x111c], R0 ;  /* 0x00111c0001007387 */ /* 0x0041e80000100800 */
[----:B0-----:R-:W2:Y:S04]  /*26070*/  LDL.LU R0, [R1+0x3724] ;  /* 0x0037240001007983 */ /* 0x001ea80000300800 */
[----:B------:R-:W3:Y:S04]  /*26080*/  LDL R2, [R1+0x1b68] ;  /* 0x001b680001027983 */ /* 0x000ee80000100800 */
[----:B------:R-:W3:Y:S01]  /*26090*/  LDL R3, [R1+0x1e50] ;  /* 0x001e500001037983 */ /* 0x000ee20000100800 */
[----:B----4-:R-:W-:-:S02]  /*260a0*/  PRMT R4, RZ, 0x7610, R4 ;  /* 0x00007610ff047816 */ /* 0x010fc40000000004 */
[----:B---3--:R-:W-:-:S04]  /*260b0*/  @!P0 LOP3.LUT R3, R3, R2, RZ, 0x3c, !PT ;  /* 0x0000000203038212 */ /* 0x008fc800078e3cff */
[----:B------:R-:W-:-:S04]  /*260c0*/  @!P0 LOP3.LUT R2, R3, R2, RZ, 0x3c, !PT ;  /* 0x0000000203028212 */ /* 0x000fc800078e3cff */
[----:B------:R-:W-:-:S05]  /*260d0*/  @!P0 LOP3.LUT R3, R3, R2, RZ, 0x3c, !PT ;  /* 0x0000000203038212 */ /* 0x000fca00078e3cff */
[----:B------:R-:W3:Y:S04]  /*260e0*/  @!P0 LDG.E.U8 R4, desc[UR34][R2.64] ;  /* 0x0000002202048981 */ /* 0x000ee8000c1e1100 */
        /* <DEDUP_REMOVED lines=13> */
[----:B---3--:R-:W-:-:S02]  /*261c0*/  PRMT R4, RZ, 0x7610, R4 ;  /* 0x00007610ff047816 */ /* 0x008fc40000000004 */
[----:B----4-:R-:W-:-:S04]  /*261d0*/  @!P0 LOP3.LUT R3, R3, R2, RZ, 0x3c, !PT ;  /* 0x0000000203038212 */ /* 0x010fc800078e3cff */
        /* <DEDUP_REMOVED lines=524> */
[----:B------:R0:W4:Y:S04]  /*282a0*/  @!P0 LDG.E.U8 R38, desc[UR34][R2.64] ;  /* 0x0000002202268981 */ /* 0x000128000c1e1100 */
[----:B------:R-:W0:Y:S04]  /*282b0*/  LDL R2, [R1+0x1c74] ;  /* 0x001c740001027983 */ /* 0x000e280000100800 */
[----:B------:R-:W0:Y:S01]  /*282c0*/  LDL R3, [R1+0x1c78] ;  /* 0x001c780001037983 */ /* 0x000e220000100800 */
[----:B---3--:R-:W-:Y:S02]  /*282d0*/  PRMT R4, RZ, 0x7610, R4 ;  /* 0x00007610ff047816 */ /* 0x008fe40000000004 */
[----:B0-----:R-:W-:-:S04]  /*282e0*/  @!P0 LOP3.LUT R3, R3, R2, RZ, 0x3c, !PT ;  /* 0x0000000203038212 */ /* 0x001fc800078e3cff */
[----:B------:R-:W-:-:S04]  /*282f0*/  @!P0 LOP3.LUT R2, R3, R2, RZ, 0x3c, !PT ;  /* 0x0000000203028212 */ /* 0x000fc800078e3cff */
[----:B------:R-:W-:-:S05]  /*28300*/  @!P0 LOP3.LUT R3, R3, R2, RZ, 0x3c, !PT ;  /* 0x0000000203038212 */ /* 0x000fca00078e3cff */
[----:B------:R-:W3:Y:S04]  /*28310*/  @!P0 LDG.E.U8 R4, desc[UR34][R2.64] ;  /* 0x0000002202048981 */ /* 0x000ee8000c1e1100 */
[----:B----4-:R0:W-:Y:S04]  /*28320*/  STL [R1+0x18], R38 ;  /* 0x0000182601007387 */ /* 0x0101e80000100800 */
[----:B0-----:R-:W4:Y:S04]  /*28330*/  LDL R38, [R1+0x1c50] ;  /* 0x001c500001267983 */ /* 0x001f280000100800 */
[----:B---3--:R0:W-:Y:S04]  /*28340*/  STL [R1+0x14], R4 ;  /* 0x0000140401007387 */ /* 0x0081e80000100800 */
[----:B0-----:R-:W3:Y:S04]  /*28350*/  LDL.LU R4, [R1+0x3630] ;  /* 0x0036300001047983 */ /* 0x001ee80000300800 */
        /* <DEDUP_REMOVED lines=11> */
[----:B------:R-:W-:-:S02]  /*28410*/  PRMT R4, RZ, 0x7610, R4 ;  /* 0x00007610ff047816 */ /* 0x000fc40000000004 */
[----:B---3--:R-:W-:-:S04]  /*28420*/  @!P0 LOP3.LUT R3, R3, R2, RZ, 0x3c, !PT ;  /* 0x0000000203038212 */ /* 0x008fc800078e3cff */
[----:B------:R-:W-:-:S04]  /*28430*/  @!P0 LOP3.LUT R2, R3, R2, RZ, 0x3c, !PT ;  /* 0x0000000203028212 */ /* 0x000fc800078e3cff */
[----:B------:R-:W-:-:S05]  /*28440*/  @!P0 LOP3.LUT R3, R3, R2, RZ, 0x3c, !PT ;  /* 0x0000000203038212 */ /* 0x000fca00078e3cff */
[----:B------:R-:W3:Y:S04]  /*28450*/  @!P0 LDG.E.U8 R4, desc[UR34][R2.64] ;  /* 0x0000002202048981 */ /* 0x000ee8000c1e1100 */
        /* <DEDUP_REMOVED lines=17> */
[----:B------:R-:W3:Y:S01]  /*28570*/  @!P0 LDG.E.U8 R5, desc[UR34][R2.64] ;  /* 0x0000002202058981 */ /* 0x000ee2000c1e1100 */
[----:B--2---:R-:W-:-:S03]  /*28580*/  PRMT R0, RZ, 0x7610, R0 ;  /* 0x00007610ff007816 */ /* 0x004fc60000000000 */
[----:B---3--:R0:W-:Y:S04]  /*28590*/  STL [R1+0x4], R5 ;  /* 0x0000040501007387 */ /* 0x0081e80000100800 */
[----:B0-----:R-:W2:Y:S04]  /*285a0*/  LDL.LU R5, [R1+0x3620] ;  /* 0x0036200001057983 */ /* 0x001ea80000300800 */
[----:B------:R-:W3:Y:S01]  /*285b0*/  LDL R3, [R1+0x1c4c] ;  /* 0x001c4c0001037983 */ /* 0x000ee20000100800 */
[----:B----4-:R-:W-:-:S03]  /*285c0*/  @!P0 IMAD.MOV.U32 R2, RZ, RZ, R38 ;  /* 0x000000ffff028224 */ /* 0x010fc600078e0026 */
[----:B------:R-:W4:Y:S04]  /*285d0*/  LDL R38, [R1+0x1c30] ;  /* 0x001c300001267983 */ /* 0x000f280000100800 */
[----:B---3--:R-:W3:Y:S04]  /*285e0*/  @!P0 LDG.E.U8 R0, desc[UR34][R2.64] ;  /* 0x0000002202008981 */ /* 0x008ee8000c1e1100 */
[----:B---3--:R0:W-:Y:S04]  /*285f0*/  STL [R1], R0 ;  /* 0x0000000001007387 */ /* 0x0081e80000100800 */
[----:B0-----:R-:W3:Y:S04]  /*28600*/  LDL.LU R0, [R1+0x361c] ;  /* 0x00361c0001007983 */ /* 0x001ee80000300800 */
[----:B------:R-:W2:Y:S04]  /*28610*/  LDL R2, [R1+0x1c44] ;  /* 0x001c440001027983 */ /* 0x000ea80000100800 */
[----:B------:R-:W2:Y:S01]  /*28620*/  LDL R3, [R1+0x1c48] ;  /* 0x001c480001037983 */ /* 0x000ea20000100800 */
[----:B------:R-:W-:-:S02]  /*28630*/  PRMT R61, RZ, 0x7610, R61 ;  /* 0x00007610ff3d7816 */ /* 0x000fc4000000003d */
[----:B--2---:R-:W-:-:S04]  /*28640*/  @!P0 LOP3.LUT R3, R3, R2, RZ, 0x3c, !PT ;  /* 0x0000000203038212 */ /* 0x004fc800078e3cff */
[----:B------:R-:W-:-:S04]  /*28650*/  @!P0 LOP3.LUT R2, R3, R2, RZ, 0x3c, !PT ;  /* 0x0000000203028212 */ /* 0x000fc800078e3cff */
[----:B------:R-:W-:-:S05]  /*28660*/  @!P0 LOP3.LUT R3, R3, R2, RZ, 0x3c, !PT ;  /* 0x0000000203038212 */ /* 0x000fca00078e3cff */
[----:B------:R0:W2:Y:S04]  /*28670*/  @!P0 LDG.E.U8 R61, desc[UR34][R2.64] ;  /* 0x00000022023d8981 */ /* 0x0000a8000c1e1100 */
[----:B------:R-:W0:Y:S04]  /*28680*/  LDL R2, [R1+0x1c3c] ;  /* 0x001c3c0001027983 */ /* 0x000e280000100800 */
[----:B------:R-:W0:Y:S01]  /*28690*/  LDL R3, [R1+0x1c40] ;  /* 0x001c400001037983 */ /* 0x000e220000100800 */
[----:B------:R-:W-:Y:S02]  /*286a0*/  PRMT R60, RZ, 0x7610, R60 ;  /* 0x00007610ff3c7816 */ /* 0x000fe4000000003c */
[----:B0-----:R-:W-:-:S04]  /*286b0*/  @!P0 LOP3.LUT R3, R3, R2, RZ, 0x3c, !PT ;  /* 0x0000000203038212 */ /* 0x001fc800078e3cff */
[----:B------:R-:W-:-:S04]  /*286c0*/  @!P0 LOP3.LUT R2, R3, R2, RZ, 0x3c, !PT ;  /* 0x0000000203028212 */ /* 0x000fc800078e3cff */
[----:B------:R-:W-:Y:S01]  /*286d0*/  @!P0 LOP3.LUT R3, R3, R2, RZ, 0x3c, !PT ;  /* 0x0000000203038212 */ /* 0x000fe200078e3cff */
[----:B--2---:R0:W-:Y:S04]  /*286e0*/  STL [R1+0x35a0], R61 ;  /* 0x0035a03d01007387 */ /* 0x0041e80000100800 */
[----:B------:R1:W2:Y:S01]  /*286f0*/  @!P0 LDG.E.U8 R60, desc[UR34][R2.64] ;  /* 0x00000022023c8981 */ /* 0x0002a2000c1e1100 */
[----:B------:R-:W-:-:S03]  /*28700*/  PRMT R59, RZ, 0x7610, R59 ;  /* 0x00007610ff3b7816 */ /* 0x000fc6000000003b */
[----:B0-----:R-:W2:Y:S04]  /*28710*/  LDL R61, [R1+0x1c2c] ;  /* 0x001c2c00013d7983 */ /* 0x001ea80000100800 */
[----:B------:R-:W1:Y:S04]  /*28720*/  LDL R2, [R1+0x1c34] ;  /* 0x001c340001027983 */ /* 0x000e680000100800 */
[----:B------:R-:W1:Y:S02]  /*28730*/  LDL R3, [R1+0x1c38] ;  /* 0x001c380001037983 */ /* 0x000e640000100800 */
[----:B-1----:R-:W-:-:S04]  /*28740*/  @!P0 LOP3.LUT R3, R3, R2, RZ, 0x3c, !PT ;  /* 0x0000000203038212 */ /* 0x002fc800078e3cff */
[----:B------:R-:W-:-:S04]  /*28750*/  @!P0 LOP3.LUT R2, R3, R2, RZ, 0x3c, !PT ;  /* 0x0000000203028212 */ /* 0x000fc800078e3cff */
[----:B------:R-:W-:-:S05]  /*28760*/  @!P0 LOP3.LUT R3, R3, R2, RZ, 0x3c, !PT ;  /* 0x0000000203038212 */ /* 0x000fca00078e3cff */
[----:B------:R4:W3:Y:S04]  /*28770*/  @!P0 LDG.E.U8 R59, desc[UR34][R2.64] ;  /* 0x00000022023b8981 */ /* 0x0008e8000c1e1100 */
[----:B--2---:R0:W-:Y:S01]  /*28780*/  STL [R1+0x35a4], R60 ;  /* 0x0035a43c01007387 */ /* 0x0041e20000100800 */
[----:B------:R-:W-:Y:S01]  /*28790*/  PRMT R58, RZ, 0x7610, R58 ;  /* 0x00007610ff3a7816 */ /* 0x000fe2000000003a */
[----:B----4-:R-:W-:Y:S02]  /*287a0*/  @!P0 IMAD.MOV.U32 R2, RZ, RZ, R38 ;  /* 0x000000ffff028224 */ /* 0x010fe400078e0026 */
[----:B0-----:R-:W2:Y:S01]  /*287b0*/  LDL R60, [R1+0x1c18] ;  /* 0x001c1800013c7983 */ /* 0x001ea20000100800 */
[----:B------:R-:W-:-:S05]  /*287c0*/  @!P0 IMAD.MOV.U32 R3, RZ, RZ, R61 ;  /* 0x000000ffff038224 */ /* 0x000fca00078e003d */
[----:B------:R-:W4:Y:S04]  /*287d0*/  @!P0 LDG.E.U8 R58, desc[UR34][R2.64] ;  /* 0x00000022023a8981 */ /* 0x000f28000c1e1100 */
[----:B---3--:R0:W-:Y:S04]  /*287e0*/  STL [R1+0x35ac], R59 ;  /* 0x0035ac3b01007387 */ /* 0x0081e80000100800 */
[----:B------:R-:W3:Y:S01]  /*287f0*/  LDL R3, [R1+0x1c24] ;  /* 0x001c240001037983 */ /* 0x000ee20000100800 */
[----:B------:R-:W-:-:S03]  /*28800*/  PRMT R57, RZ, 0x7610, R57 ;  /* 0x00007610ff397816 */ /* 0x000fc60000000039 */
[----:B------:R-:W2:Y:S04]  /*28810*/  LDL R61, [R1+0x1c0c] ;  /* 0x001c0c00013d7983 */ /* 0x000ea80000100800 */
[----:B------:R-:W2:Y:S04]  /*28820*/  LDL R38, [R1+0x1c10] ;  /* 0x001c100001267983 */ /* 0x000ea80000100800 */
[----:B0-----:R-:W2:Y:S04]  /*28830*/  LDL R59, [R1+0x1c28] ;  /* 0x001c2800013b7983 */ /* 0x001ea80000100800 */
[----:B----4-:R0:W-:Y:S04]  /*28840*/  STL [R1+0x35b0], R58 ;  /* 0x0035b03a01007387 */ /* 0x0101e80000100800 */
[----:B0-----:R-:W4:Y:S01]  /*28850*/  LDL R58, [R1+0x1c08] ;  /* 0x001c0800013a7983 */ /* 0x001f220000100800 */
[----:B--2---:R-:W-:-:S03]  /*28860*/  @!P0 IMAD.MOV.U32 R2, RZ, RZ, R59 ;  /* 0x000000ffff028224 */ /* 0x004fc600078e003b */
[----:B------:R-:W2:Y:S04]  /*28870*/  LDL R59, [R1+0x1c04] ;  /* 0x001c0400013b7983 */ /* 0x000ea80000100800 */
[----:B---3--:R-:W3:Y:S04]  /*28880*/  @!P0 LDG.E.U8 R57, desc[UR34][R2.64] ;  /* 0x0000002202398981 */ /* 0x008ee8000c1e1100 */
[----:B------:R-:W2:Y:S04]  /*28890*/  LDL R2, [R1+0x1c1c] ;  /* 0x001c1c0001027983 */ /* 0x000ea80000100800 */
[----:B------:R-:W2:Y:S04]  /*288a0*/  LDL R3, [R1+0x1c20] ;  /* 0x001c200001037983 */ /* 0x000ea80000100800 */
[----:B---3--:R0:W-:Y:S04]  /*288b0*/  STL [R1+0x35b4], R57 ;  /* 0x0035b43901007387 */ /* 0x0081e80000100800 */
[----:B0-----:R-:W3:Y:S01]  /*288c0*/  LDL R57, [R1+0x1c14] ;  /* 0x001c140001397983 */ /* 0x001ee20000100800 */
[----:B--2---:R-:W-:-:S02]  /*288d0*/  @!P0 LOP3.LUT R3, R3, R2, RZ, 0x3c, !PT ;  /* 0x0000000203038212 */ /* 0x004fc400078e3cff */
[----:B------:R-:W-:Y:S02]  /*288e0*/  PRMT R56, RZ, 0x7610, R56 ;  /* 0x00007610ff387816 */ /* 0x000fe40000000038 */
[----:B------:R-:W-:-:S04]  /*288f0*/  @!P0 LOP3.LUT R2, R3, R2, RZ, 0x3c, !PT ;  /* 0x0000000203028212 */ /* 0x000fc800078e3cff */
[----:B------:R-:W-:Y:S02]  /*28900*/  @!P0 LOP3.LUT R3, R3, R2, RZ, 0x3c, !PT ;  /* 0x0000000203038212 */ /* 0x000fe400078e3cff */
[----:B------:R-:W-:-:S03]  /*28910*/  PRMT R55, RZ, 0x7610, R55 ;  /* 0x00007610ff377816 */ /* 0x000fc60000000037 */
[----:B------:R0:W2:Y:S01]  /*28920*/  @!P0 LDG.E.U8 R56, desc[UR34][R2.64] ;  /* 0x0000002202388981 */ /* 0x0000a2000c1e1100 */
[----:B------:R-:W-:Y:S01]  /*28930*/  PRMT R54, RZ, 0x7610, R54 ;  /* 0x00007610ff367816 */ /* 0x000fe20000000036 */
[----:B0-----:R-:W-:Y:S02]  /*28940*/  @!P0 IMAD.MOV.U32 R2, RZ, RZ, R60 ;  /* 0x000000ffff028224 */ /* 0x001fe400078e003c */
[----:B---3--:R-:W-:-:S05]  /*28950*/  @!P0 IMAD.MOV.U32 R3, RZ, RZ, R57 ;  /* 0x000000ffff038224 */ /* 0x008fca00078e0039 */
[----:B------:R0:W3:Y:S02]  /*28960*/  @!P0 LDG.E.U8 R55, desc[UR34][R2.64] ;  /* 0x0000002202378981 */ /* 0x0000e4000c1e1100 */
[----:B0-----:R-:W-:Y:S02]  /*28970*/  @!P0 IMAD.MOV.U32 R2, RZ, RZ, R38 ;  /* 0x000000ffff028224 */ /* 0x001fe400078e0026 */
[----:B------:R-:W-:-:S05]  /*28980*/  @!P0 IMAD.MOV.U32 R3, RZ, RZ, R61 ;  /* 0x000000ffff038224 */ /* 0x000fca00078e003d */
[----:B------:R4:W3:Y:S04]  /*28990*/  @!P0 LDG.E.U8 R54, desc[UR34][R2.64] ;  /* 0x0000002202368981 */ /* 0x0008e8000c1e1100 */
[----:B--2---:R0:W-:Y:S04]  /*289a0*/  STL [R1+0x35b8], R56 ;  /* 0x0035b83801007387 */ /* 0x0041e80000100800 */
[----:B------:R-:W2:Y:S04]  /*289b0*/  LDL R60, [R1+0x1bfc] ;  /* 0x001bfc00013c7983 */ /* 0x000ea80000100800 */
[----:B------:R-:W2:Y:S01]  /*289c0*/  LDL R57, [R1+0x1c00] ;  /* 0x001c000001397983 */ /* 0x000ea20000100800 */
[----:B----4-:R-:W-:-:S02]  /*289d0*/  @!P0 IMAD.MOV.U32 R2, RZ, RZ, R58 ;  /* 0x000000ffff028224 */ /* 0x010fc400078e003a */
[----:B------:R-:W-:Y:S01]  /*289e0*/  @!P0 IMAD.MOV.U32 R3, RZ, RZ, R59 ;  /* 0x000000ffff038224 */ /* 0x000fe200078e003b */
[----:B---3--:R1:W-:Y:S04]  /*289f0*/  STL [R1+0x35a8], R55 ;  /* 0x0035a83701007387 */ /* 0x0083e80000100800 */
[----:B0-----:R-:W3:Y:S04]  /*28a00*/  LDL R56, [R1+0x1bf4] ;  /* 0x001bf40001387983 */ /* 0x001ee80000100800 */
[----:B------:R-:W4:Y:S04]  /*28a10*/  LDL R38, [R1+0x1bf8] ;  /* 0x001bf80001267983 */ /* 0x000f280000100800 */
[----:B------:R0:W-:Y:S04]  /*28a20*/  STL [R1+0x35bc], R54 ;  /* 0x0035bc3601007387 */ /* 0x0001e80000100800 */
[----:B------:R-:W4:Y:S04]  /*28a30*/  LDL R59, [R1+0x1bec] ;  /* 0x001bec00013b7983 */ /* 0x000f280000100800 */
[----:B------:R-:W4:Y:S01]  /*28a40*/  LDL R58, [R1+0x1bf0] ;  /* 0x001bf000013a7983 */ /* 0x000f220000100800 */
[----:B------:R-:W-:-:S02]  /*28a50*/  PRMT R53, RZ, 0x7610, R53 ;  /* 0x00007610ff357816 */ /* 0x000fc40000000035 */
[----:B------:R-:W-:Y:S02]  /*28a60*/  PRMT R52, RZ, 0x7610, R52 ;  /* 0x00007610ff347816 */ /* 0x000fe40000000034 */
[----:B------:R-:W-:Y:S02]  /*28a70*/  PRMT R51, RZ, 0x7610, R51 ;  /* 0x00007610ff337816 */ /* 0x000fe40000000033 */
[----:B------:R-:W-:Y:S01]  /*28a80*/  PRMT R50, RZ, 0x7610, R50 ;  /* 0x00007610ff327816 */ /* 0x000fe20000000032 */
[----:B-1----:R-:W4:Y:S04]  /*28a90*/  LDL R55, [R1+0x1be4] ;  /* 0x001be40001377983 */ /* 0x002f280000100800 */
[----:B------:R2:W4:Y:S04]  /*28aa0*/  @!P0 LDG.E.U8 R53, desc[UR34][R2.64] ;  /* 0x0000002202358981 */ /* 0x000528000c1e1100 */
[----:B0-----:R-:W4:Y:S01]  /*28ab0*/  LDL R54, [R1+0x1be8] ;  /* 0x001be80001367983 */ /* 0x001f220000100800 */
[----:B--2---:R-:W-:-:S02]  /*28ac0*/  @!P0 IMAD.MOV.U32 R2, RZ, RZ, R57 ;  /* 0x000000ffff028224 */ /* 0x004fc400078e0039 */
[----:B------:R-:W-:-:S05]  /*28ad0*/  @!P0 IMAD.MOV.U32 R3, RZ, RZ, R60 ;  /* 0x000000ffff038224 */ /* 0x000fca00078e003c */
[----:B------:R3:W2:Y:S02]  /*28ae0*/  @!P0 LDG.E.U8 R52, desc[UR34][R2.64] ;  /* 0x0000002202348981 */ /* 0x0006a4000c1e1100 */
[----:B---3--:R-:W-:Y:S02]  /*28af0*/  @!P0 IMAD.MOV.U32 R3, RZ, RZ, R56 ;  /* 0x000000ffff038224 */ /* 0x008fe400078e0038 */
[----:B----4-:R-:W-:-:S05]  /*28b00*/  @!P0 IMAD.MOV.U32 R2, RZ, RZ, R38 ;  /* 0x000000ffff028224 */ /* 0x010fca00078e0026 */
[----:B------:R0:W3:Y:S02]  /*28b10*/  @!P0 LDG.E.U8 R51, desc[UR34][R2.64] ;  /* 0x0000002202338981 */ /* 0x0000e4000c1e1100 */
[----:B0-----:R-:W-:Y:S02]  /*28b20*/  @!P0 IMAD.MOV.U32 R3, RZ, RZ, R59 ;  /* 0x000000ffff038224 */ /* 0x001fe400078e003b */
[----:B------:R-:W-:-:S05]  /*28b30*/  @!P0 IMAD.MOV.U32 R2, RZ, RZ, R58 ;  /* 0x000000ffff028224 */ /* 0x000fca00078e003a */
[----:B------:R0:W4:Y:S04]  /*28b40*/  @!P0 LDG.E.U8 R50, desc[UR34][R2.64] ;  /* 0x0000002202328981 */ /* 0x000128000c1e1100 */
[----:B------:R1:W-:Y:S04]  /*28b50*/  STL [R1+0x35c0], R53 ;  /* 0x0035c03501007387 */ /* 0x0003e80000100800 */
[----:B------:R-:W4:Y:S04]  /*28b60*/  LDL R57, [R1+0x1bdc] ;  /* 0x001bdc0001397983 */ /* 0x000f280000100800 */
[----:B-1----:R-:W4:Y:S04]  /*28b70*/  LDL R53, [R1+0x1be0] ;  /* 0x001be00001357983 */ /* 0x002f280000100800 */
[----:B--2---:R1:W-:Y:S04]  /*28b80*/  STL [R1+0x35c4], R52 ;  /* 0x0035c43401007387 */ /* 0x0043e80000100800 */
[----:B------:R-:W2:Y:S04]  /*28b90*/  LDL R56, [R1+0x1bd4] ;  /* 0x001bd40001387983 */ /* 0x000ea80000100800 */
[----:B------:R-:W2:Y:S01]  /*28ba0*/  LDL R38, [R1+0x1bd8] ;  /* 0x001bd80001267983 */ /* 0x000ea20000100800 */
[----:B------:R-:W-:Y:S01]  /*28bb0*/  PRMT R49, RZ, 0x7610, R49 ;  /* 0x00007610ff317816 */ /* 0x000fe20000000031 */
[----:B0-----:R-:W-:-:S02]  /*28bc0*/  @!P0 IMAD.MOV.U32 R2, RZ, RZ, R54 ;  /* 0x000000ffff028224 */ /* 0x001fc400078e0036 */
[----:B------:R-:W-:-:S05]  /*28bd0*/  @!P0 IMAD.MOV.U32 R3, RZ, RZ, R55 ;  /* 0x000000ffff038224 */ /* 0x000fca00078e0037 */
[----:B------:R0:W2:Y:S04]  /*28be0*/  @!P0 LDG.E.U8 R49, desc[UR34][R2.64] ;  /* 0x0000002202318981 */ /* 0x0000a8000c1e1100 */
[----:B---3--:R3:W-:Y:S04]  /*28bf0*/  STL [R1+0x35c8], R51 ;  /* 0x0035c83301007387 */ /* 0x0087e80000100800 */
[----:B----4-:R4:W-:Y:S04]  /*28c00*/  STL [R1+0x35cc], R50 ;  /* 0x0035cc3201007387 */ /* 0x0109e80000100800 */
[----:B------:R-:W3:Y:S04]  /*28c10*/  LDL R55, [R1+0x1bcc] ;  /* 0x001bcc0001377983 */ /* 0x000ee80000100800 */
[----:B------:R-:W4:Y:S01]  /*28c20*/  LDL R54, [R1+0x1bd0] ;  /* 0x001bd00001367983 */ /* 0x000f220000100800 */
[----:B------:R-:W-:Y:S01]  /*28c30*/  PRMT R48, RZ, 0x7610, R48 ;  /* 0x00007610ff307816 */ /* 0x000fe20000000030 */
[----:B0-----:R-:W-:-:S02]  /*28c40*/  @!P0 IMAD.MOV.U32 R3, RZ, RZ, R57 ;  /* 0x000000ffff038224 */ /* 0x001fc400078e0039 */
[----:B------:R-:W-:-:S05]  /*28c50*/  @!P0 IMAD.MOV.U32 R2, RZ, RZ, R53 ;  /* 0x000000ffff028224 */ /* 0x000fca00078e0035 */
[----:B------:R2:W4:Y:S01]  /*28c60*/  @!P0 LDG.E.U8 R48, desc[UR34][R2.64] ;  /* 0x0000002202308981 */ /* 0x000522000c1e1100 */
[----:B------:R-:W-:Y:S01]  /*28c70*/  PRMT R47, RZ, 0x7610, R47 ;  /* 0x00007610ff2f7816 */ /* 0x000fe2000000002f */
[----:B--2---:R-:W-:Y:S02]  /*28c80*/  @!P0 IMAD.MOV.U32 R2, RZ, RZ, R38 ;  /* 0x000000ffff028224 */ /* 0x004fe400078e0026 */
[----:B------:R-:W-:-:S05]  /*28c90*/  @!P0 IMAD.MOV.U32 R3, RZ, RZ, R56 ;  /* 0x000000ffff038224 */ /* 0x000fca00078e0038 */
[----:B------:R3:W2:Y:S01]  /*28ca0*/  @!P0 LDG.E.U8 R47, desc[UR34][R2.64] ;  /* 0x00000022022f8981 */ /* 0x0006a2000c1e1100 */
[----:B------:R-:W-:-:S03]  /*28cb0*/  PRMT R46, RZ, 0x7610, R46 ;  /* 0x00007610ff2e7816 */ /* 0x000fc6000000002e */
[----:B------:R0:W-:Y:S04]  /*28cc0*/  STL [R1+0x35d0], R49 ;  /* 0x0035d03101007387 */ /* 0x0001e80000100800 */
[----:B------:R-:W2:Y:S04]  /*28cd0*/  LDL R53, [R1+0x1bc4] ;  /* 0x001bc40001357983 */ /* 0x000ea80000100800 */
[----:B-1----:R-:W2:Y:S01]  /*28ce0*/  LDL R52, [R1+0x1bc8] ;  /* 0x001bc80001347983 */ /* 0x002ea20000100800 */
[----:B---3--:R-:W-:Y:S02]  /*28cf0*/  @!P0 IMAD.MOV.U32 R3, RZ, RZ, R55 ;  /* 0x000000ffff038224 */ /* 0x008fe400078e0037 */
[----:B----4-:R-:W-:-:S05]  /*28d00*/  @!P0 IMAD.MOV.U32 R2, RZ, RZ, R54 ;  /* 0x000000ffff028224 */ /* 0x010fca00078e0036 */
[----:B------:R1:W3:Y:S04]  /*28d10*/  @!P0 LDG.E.U8 R46, desc[UR34][R2.64] ;  /* 0x00000022022e8981 */ /* 0x0002e8000c1e1100 */
[----:B------:R-:W-:Y:S04]  /*28d20*/  STL [R1+0x35d4], R48 ;  /* 0x0035d43001007387 */ /* 0x000fe80000100800 */
[----:B------:R-:W4:Y:S04]  /*28d30*/  LDL R51, [R1+0x1bbc] ;  /* 0x001bbc0001337983 */ /* 0x000f280000100800 */
[----:B------:R-:W4:Y:S04]  /*28d40*/  LDL R50, [R1+0x1bc0] ;  /* 0x001bc00001327983 */ /* 0x000f280000100800 */
[----:B------:R-:W4:Y:S01]  /*28d50*/  LDL R38, [R1+0x1bb8] ;  /* 0x001bb80001267983 */ /* 0x000f220000100800 */
[----:B------:R-:W-:-:S03]  /*28d60*/  PRMT R45, RZ, 0x7610, R45 ;  /* 0x00007610ff2d7816 */ /* 0x000fc6000000002d */
[----:B--2---:R2:W-:Y:S04]  /*28d70*/  STL [R1+0x35d8], R47 ;  /* 0x0035d82f01007387 */ /* 0x0045e80000100800 */
[----:B0-----:R-:W4:Y:S01]  /*28d80*/  LDL R49, [R1+0x1bb4] ;  /* 0x001bb40001317983 */ /* 0x001f220000100800 */
[----:B-1----:R-:W-:Y:S02]  /*28d90*/  @!P0 IMAD.MOV.U32 R2, RZ, RZ, R52 ;  /* 0x000000ffff028224 */ /* 0x002fe400078e0034 */
[----:B------:R-:W-:-:S05]  /*28da0*/  @!P0 IMAD.MOV.U32 R3, RZ, RZ, R53 ;  /* 0x000000ffff038224 */ /* 0x000fca00078e0035 */
[----:B------:R4:W4:Y:S04]  /*28db0*/  @!P0 LDG.E.U8 R45, desc[UR34][R2.64] ;  /* 0x00000022022d8981 */ /* 0x000928000c1e1100 */
[----:B--2---:R-:W2:Y:S04]  /*28dc0*/  LDL R47, [R1+0x1bb0] ;  /* 0x001bb000012f7983 */ /* 0x004ea80000100800 */
[----:B---3--:R0:W-:Y:S04]  /*28dd0*/  STL [R1+0x35dc], R46 ;  /* 0x0035dc2e01007387 */ /* 0x0081e80000100800 */
[----:B------:R-:W3:Y:S01]  /*28de0*/  LDL R48, [R1+0x1bac] ;  /* 0x001bac0001307983 */ /* 0x000ee20000100800 */
[----:B------:R-:W-:Y:S01]  /*28df0*/  PRMT R44, RZ, 0x7610, R44 ;  /* 0x00007610ff2c7816 */ /* 0x000fe2000000002c */
[----:B----4-:R-:W-:-:S02]  /*28e00*/  @!P0 IMAD.MOV.U32 R3, RZ, RZ, R51 ;  /* 0x000000ffff038224 */ /* 0x010fc400078e0033 */
[----:B------:R-:W-:Y:S01]  /*28e10*/  @!P0 IMAD.MOV.U32 R2, RZ, RZ, R50 ;  /* 0x000000ffff028224 */ /* 0x000fe200078e0032 */
[----:B------:R-:W-:Y:S02]  /*28e20*/  PRMT R43, RZ, 0x7610, R43 ;  /* 0x00007610ff2b7816 */ /* 0x000fe4000000002b */
[----:B------:R-:W-:Y:S01]  /*28e30*/  PRMT R42, RZ, 0x7610, R42 ;  /* 0x00007610ff2a7816 */ /* 0x000fe2000000002a */
[----:B0-----:R-:W4:Y:S04]  /*28e40*/  LDL R46, [R1+0x1ba8] ;  /* 0x001ba800012e7983 */ /* 0x001f280000100800 */
[----:B------:R0:W4:Y:S02]  /*28e50*/  @!P0 LDG.E.U8 R44, desc[UR34][R2.64] ;  /* 0x00000022022c8981 */ /* 0x000124000c1e1100 */
[----:B0-----:R-:W-:-:S02]  /*28e60*/  @!P0 IMAD.MOV.U32 R2, RZ, RZ, R38 ;  /* 0x000000ffff028224 */ /* 0x001fc400078e0026 */
[----:B------:R-:W-:-:S05]  /*28e70*/  @!P0 IMAD.MOV.U32 R3, RZ, RZ, R49 ;  /* 0x000000ffff038224 */ /* 0x000fca00078e0031 */
[----:B------:R2:W4:Y:S04]  /*28e80*/  @!P0 LDG.E.U8 R43, desc[UR34][R2.64] ;  /* 0x00000022022b8981 */ /* 0x000528000c1e1100 */
[----:B------:R0:W-:Y:S04]  /*28e90*/  STL [R1+0x35e0], R45 ;  /* 0x0035e02d01007387 */ /* 0x0001e80000100800 */
[----:B------:R-:W4:Y:S01]  /*28ea0*/  LDL R50, [R1+0x1ba0] ;  /* 0x001ba00001327983 */ /* 0x000f220000100800 */
[----:B--2---:R-:W-:-:S03]  /*28eb0*/  @!P0 IMAD.MOV.U32 R2, RZ, RZ, R47 ;  /* 0x000000ffff028224 */ /* 0x004fc600078e002f */
[----:B0-----:R-:W2:Y:S01]  /*28ec0*/  LDL R45, [R1+0x1ba4] ;  /* 0x001ba400012d7983 */ /* 0x001ea20000100800 */
[----:B---3--:R-:W-:-:S05]  /*28ed0*/  @!P0 IMAD.MOV.U32 R3, RZ, RZ, R48 ;  /* 0x000000ffff038224 */ /* 0x008fca00078e0030 */
[----:B------:R0:W3:Y:S04]  /*28ee0*/  @!P0 LDG.E.U8 R42, desc[UR34][R2.64] ;  /* 0x00000022022a8981 */ /* 0x0000e8000c1e1100 */
[----:B----4-:R1:W-:Y:S04]  /*28ef0*/  STL [R1+0x35e4], R44 ;  /* 0x0035e42c01007387 */ /* 0x0103e80000100800 */
[----:B------:R-:W4:Y:S04]  /*28f00*/  LDL R49, [R1+0x1b94] ;  /* 0x001b940001317983 */ /* 0x000f280000100800 */
[----:B------:R-:W4:Y:S04]  /*28f10*/  LDL R38, [R1+0x1b98] ;  /* 0x001b980001267983 */ /* 0x000f280000100800 */
[----:B-1----:R-:W4:Y:S04]  /*28f20*/  LDL R44, [R1+0x1b9c] ;  /* 0x001b9c00012c7983 */ /* 0x002f280000100800 */
[----:B------:R1:W-:Y:S04]  /*28f30*/  STL [R1+0x35e8], R43 ;  /* 0x0035e82b01007387 */ /* 0x0003e80000100800 */
[----:B------:R-:W4:Y:S04]  /*28f40*/  LDL R48, [R1+0x1b90] ;  /* 0x001b900001307983 */ /* 0x000f280000100800 */
[----:B------:R-:W4:Y:S01]  /*28f50*/  LDL R47, [R1+0x1e60] ;  /* 0x001e6000012f7983 */ /* 0x000f220000100800 */
[----:B------:R-:W-:Y:S01]  /*28f60*/  PRMT R41, RZ, 0x7610, R41 ;  /* 0x00007610ff297816 */ /* 0x000fe20000000029 */
[----:B0-----:R-:W-:-:S02]  /*28f70*/  @!P0 IMAD.MOV.U32 R2, RZ, RZ, R46 ;  /* 0x000000ffff028224 */ /* 0x001fc400078e002e */
[----:B--2---:R-:W-:-:S05]  /*28f80*/  @!P0 IMAD.MOV.U32 R3, RZ, RZ, R45 ;  /* 0x000000ffff038224 */ /* 0x004fca00078e002d */
[----:B------:R0:W2:Y:S04]  /*28f90*/  @!P0 LDG.E.U8 R41, desc[UR34][R2.64] ;  /* 0x0000002202298981 */ /* 0x0000a8000c1e1100 */
[----:B---3--:R3:W-:Y:S04]  /*28fa0*/  STL [R1+0x35ec], R42 ;  /* 0x0035ec2a01007387 */ /* 0x0087e80000100800 */
[----:B------:R-:W3:Y:S04]  /*28fb0*/  LDL R46, [R1+0x1b8c] ;  /* 0x001b8c00012e7983 */ /* 0x000ee80000100800 */
[----:B------:R-:W3:Y:S01]  /*28fc0*/  LDL R45, [R1+0x1e68] ;  /* 0x001e6800012d7983 */ /* 0x000ee20000100800 */
[----:B------:R-:W-:Y:S01]  /*28fd0*/  PRMT R40, RZ, 0x7610, R40 ;  /* 0x00007610ff287816 */ /* 0x000fe20000000028 */
[----:B0-----:R-:W-:Y:S01]  /*28fe0*/  @!P0 IMAD.MOV.U32 R2, RZ, RZ, R50 ;  /* 0x000000ffff028224 */ /* 0x001fe200078e0032 */
[----:B------:R-:W-:-:S02]  /*28ff0*/  PRMT R39, RZ, 0x7610, R39 ;  /* 0x00007610ff277816 */ /* 0x000fc40000000027 */
[----:B------:R-:W-:Y:S01]  /*29000*/  PRMT R37, RZ, 0x7610, R37 ;  /* 0x00007610ff257816 */ /* 0x000fe20000000025 */
[----:B----4-:R-:W-:-:S05]  /*29010*/  @!P0 IMAD.MOV.U32 R3, RZ, RZ, R44 ;  /* 0x000000ffff038224 */ /* 0x010fca00078e002c */
[----:B------:R0:W4:Y:S02]  /*29020*/  @!P0 LDG.E.U8 R40, desc[UR34][R2.64] ;  /* 0x0000002202288981 */ /* 0x000124000c1e1100 */
[----:B0-----:R-:W-:Y:S02]  /*29030*/  @!P0 IMAD.MOV.U32 R2, RZ, RZ, R38 ;  /* 0x000000ffff028224 */ /* 0x001fe400078e0026 */
[----:B------:R-:W-:-:S05]  /*29040*/  @!P0 IMAD.MOV.U32 R3, RZ, RZ, R49 ;  /* 0x000000ffff038224 */ /* 0x000fca00078e0031 */
[----:B------:R0:W4:Y:S02]  /*29050*/  @!P0 LDG.E.U8 R39, desc[UR34][R2.64] ;  /* 0x0000002202278981 */ /* 0x000124000c1e1100 */
[----:B0-----:R-:W-:Y:S02]  /*29060*/  @!P0 IMAD.MOV.U32 R2, RZ, RZ, R47 ;  /* 0x000000ffff028224 */ /* 0x001fe400078e002f */
[----:B------:R-:W-:-:S05]  /*29070*/  @!P0 IMAD.MOV.U32 R3, RZ, RZ, R48 ;  /* 0x000000ffff038224 */ /* 0x000fca00078e0030 */
[----:B------:R3:W4:Y:S01]  /*29080*/  @!P0 LDG.E.U8 R37, desc[UR34][R2.64] ;  /* 0x0000002202258981 */ /* 0x000722000c1e1100 */
[----:B------:R-:W-:-:S03]  /*29090*/  PRMT R36, RZ, 0x7610, R36 ;  /* 0x00007610ff247816 */ /* 0x000fc60000000024 */
[----:B--2---:R0:W-:Y:S04]  /*290a0*/  STL [R1+0x35f0], R41 ;  /* 0x0035f02901007387 */ /* 0x0041e80000100800 */
[----:B------:R-:W2:Y:S04]  /*290b0*/  LDL R44, [R1+0x1b88] ;  /* 0x001b8800012c7983 */ /* 0x000ea80000100800 */
[----:B-1----:R-:W2:Y:S01]  /*290c0*/  LDL R43, [R1+0x1e70] ;  /* 0x001e7000012b7983 */ /* 0x002ea20000100800 */
[----:B---3--:R-:W-:Y:S02]  /*290d0*/  @!P0 IMAD.MOV.U32 R3, RZ, RZ, R46 ;  /* 0x000000ffff038224 */ /* 0x008fe400078e002e */
[----:B------:R-:W-:-:S05]  /*290e0*/  @!P0 IMAD.MOV.U32 R2, RZ, RZ, R45 ;  /* 0x000000ffff028224 */ /* 0x000fca00078e002d */
[----:B------:R2:W3:Y:S04]  /*290f0*/  @!P0 LDG.E.U8 R36, desc[UR34][R2.64] ;  /* 0x0000002202248981 */ /* 0x0004e8000c1e1100 */
[----:B----4-:R1:W-:Y:S04]  /*29100*/  STL [R1+0x35f4], R40 ;  /* 0x0035f42801007387 */ /* 0x0103e80000100800 */
[----:B------:R-:W4:Y:S04]  /*29110*/  LDL R42, [R1+0x1b84] ;  /* 0x001b8400012a7983 */ /* 0x000f280000100800 */
[----:B------:R-:W4:Y:S04]  /*29120*/  LDL R38, [R1+0x1e78] ;  /* 0x001e780001267983 */ /* 0x000f280000100800 */
[----:B------:R0:W-:Y:S04]  /*29130*/  STL [R1+0x35f8], R39 ;  /* 0x0035f82701007387 */ /* 0x0001e80000100800 */
[----:B------:R-:W4:Y:S04]  /*29140*/  LDL R49, [R1+0x1b80] ;  /* 0x001b800001317983 */ /* 0x000f280000100800 */
[----:B------:R-:W4:Y:S04]  /*29150*/  LDL R48, [R1+0x1e80] ;  /* 0x001e800001307983 */ /* 0x000f280000100800 */
[----:B------:R0:W-:Y:S04]  /*29160*/  STL [R1+0x35fc], R37 ;  /* 0x0035fc2501007387 */ /* 0x0001e80000100800 */
[----:B------:R-:W4:Y:S04]  /*29170*/  LDL R47, [R1+0x1b7c] ;  /* 0x001b7c00012f7983 */ /* 0x000f280000100800 */
[----:B------:R-:W4:Y:S04]  /*29180*/  LDL R46, [R1+0x1e88] ;  /* 0x001e8800012e7983 */ /* 0x000f280000100800 */
[----:B0-----:R-:W4:Y:S04]  /*29190*/  LDL R41, [R1+0x1b78] ;  /* 0x001b780001297983 */ /* 0x001f280000100800 */
[----:B-1----:R-:W4:Y:S01]  /*291a0*/  LDL R40, [R1+0x1e90] ;  /* 0x001e900001287983 */ /* 0x002f220000100800 */
[----:B--2---:R-:W-:-:S03]  /*291b0*/  @!P0 IMAD.MOV.U32 R3, RZ, RZ, R44 ;  /* 0x000000ffff038224 */ /* 0x004fc600078e002c */
[----:B---3--:R0:W-:Y:S04]  /*291c0*/  STL [R1+0x3600], R36 ;  /* 0x0036002401007387 */ /* 0x0081e80000100800 */
[----:B------:R-:W2:Y:S04]  /*291d0*/  LDL R45, [R1+0x1e5c] ;  /* 0x001e5c00012d7983 */ /* 0x000ea80000100800 */
[----:B------:R-:W3:Y:S01]  /*291e0*/  LDL R44, [R1+0x1e98] ;  /* 0x001e9800012c7983 */ /* 0x000ee20000100800 */
[----:B------:R-:W-:Y:S01]  /*291f0*/  PRMT R35, RZ, 0x7610, R35 ;  /* 0x00007610ff237816 */ /* 0x000fe20000000023 */
[----:B------:R-:W-:-:S05]  /*29200*/  @!P0 IMAD.MOV.U32 R2, RZ, RZ, R43 ;  /* 0x000000ffff028224 */ /* 0x000fca00078e002b */
[----:B------:R4:W3:Y:S01]  /*29210*/  @!P0 LDG.E.U8 R35, desc[UR34][R2.64] ;  /* 0x0000002202238981 */ /* 0x0008e2000c1e1100 */
[----:B------:R-:W-:Y:S02]  /*29220*/  PRMT R34, RZ, 0x7610, R34 ;  /* 0x00007610ff227816 */ /* 0x000fe40000000022 */
[----:B------:R-:W-:Y:S01]  /*29230*/  PRMT R33, RZ, 0x7610, R33 ;  /* 0x00007610ff217816 */ /* 0x000fe20000000021 */
[----:B----4-:R-:W-:Y:S02]  /*29240*/  @!P0 IMAD.MOV.U32 R2, RZ, RZ, R38 ;  /* 0x000000ffff028224 */ /* 0x010fe400078e0026 */
[----:B------:R-:W-:-:S05]  /*29250*/  @!P0 IMAD.MOV.U32 R3, RZ, RZ, R42 ;  /* 0x000000ffff038224 */ /* 0x000fca00078e002a */
[----:B------:R1:W4:Y:S01]  /*29260*/  @!P0 LDG.E.U8 R34, desc[UR34][R2.64] ;  /* 0x0000002202228981 */ /* 0x000322000c1e1100 */
[----:B------:R-:W-:Y:S01]  /*29270*/  PRMT R32, RZ, 0x7610, R32 ;  /* 0x00007610ff207816 */ /* 0x000fe20000000020 */
[----:B-1----:R-:W-:Y:S02]  /*29280*/  @!P0 IMAD.MOV.U32 R2, RZ, RZ, R48 ;  /* 0x000000ffff028224 */ /* 0x002fe400078e0030 */
        /* <DEDUP_REMOVED lines=9> */
[----:B------:R2:W4:Y:S02]  /*29320*/  @!P0 LDG.E.U8 R31, desc[UR34][R2.64] ;  /* 0x00000022021f8981 */ /* 0x000524000c1e1100 */
[----:B--2---:R-:W-:Y:S02]  /*29330*/  @!P0 IMAD.MOV.U32 R3, RZ, RZ, R45 ;  /* 0x000000ffff038224 */ /* 0x004fe400078e002d */
[----:B---3--:R-:W-:-:S05]  /*29340*/  @!P0 IMAD.MOV.U32 R2, RZ, RZ, R44 ;  /* 0x000000ffff028224 */ /* 0x008fca00078e002c */
[----:B------:R-:W2:Y:S04]  /*29350*/  @!P0 LDG.E.U8 R30, desc[UR34][R2.64] ;  /* 0x00000022021e8981 */ /* 0x000ea8000c1e1100 */
[----:B------:R1:W-:Y:S04]  /*29360*/  STL [R1+0x3604], R35 ;  /* 0x0036042301007387 */ /* 0x0003e80000100800 */
[----:B------:R-:W3:Y:S04]  /*29370*/  LDL R43, [R1+0x1e64] ;  /* 0x001e6400012b7983 */ /* 0x000ee80000100800 */
[----:B------:R-:W3:Y:S04]  /*29380*/  LDL R42, [R1+0x1ea0] ;  /* 0x001ea000012a7983 */ /* 0x000ee80000100800 */
[----:B------:R-:W3:Y:S04]  /*29390*/  LDL R39, [R1+0x1e6c] ;  /* 0x001e6c0001277983 */ /* 0x000ee80000100800 */
[----:B------:R-:W3:Y:S04]  /*293a0*/  LDL R38, [R1+0x1ea8] ;  /* 0x001ea80001267983 */ /* 0x000ee80000100800 */
[----:B----4-:R4:W-:Y:S04]  /*293b0*/  STL [R1+0x3608], R34 ;  /* 0x0036082201007387 */ /* 0x0109e80000100800 */
[----:B------:R-:W3:Y:S04]  /*293c0*/  LDL R37, [R1+0x1e74] ;  /* 0x001e740001257983 */ /* 0x000ee80000100800 */
[----:B0-----:R-:W3:Y:S04]  /*293d0*/  LDL R36, [R1+0x1eb0] ;  /* 0x001eb00001247983 */ /* 0x001ee80000100800 */
[----:B------:R0:W-:Y:S04]  /*293e0*/  STL [R1+0x360c], R33 ;  /* 0x00360c2101007387 */ /* 0x0001e80000100800 */
[----:B-1----:R-:W3:Y:S04]  /*293f0*/  LDL R35, [R1+0x1e7c] ;  /* 0x001e7c0001237983 */ /* 0x002ee80000100800 */
[----:B----4-:R-:W4:Y:S04]  /*29400*/  LDL R34, [R1+0x1eb8] ;  /* 0x001eb80001227983 */ /* 0x010f280000100800 */
[----:B------:R1:W-:Y:S04]  /*29410*/  STL [R1+0x3610], R32 ;  /* 0x0036102001007387 */ /* 0x0003e80000100800 */
[----:B------:R-:W4:Y:S04]  /*29420*/  LDL R41, [R1+0x1e84] ;  /* 0x001e840001297983 */ /* 0x000f280000100800 */
[----:B------:R-:W4:Y:S04]  /*29430*/  LDL R40, [R1+0x1ec0] ;  /* 0x001ec00001287983 */ /* 0x000f280000100800 */
[----:B------:R2:W-:Y:S04]  /*29440*/  STL [R1+0x3614], R31 ;  /* 0x0036141f01007387 */ /* 0x0005e80000100800 */
[----:B0-----:R-:W4:Y:S04]  /*29450*/  LDL R33, [R1+0x1e8c] ;  /* 0x001e8c0001217983 */ /* 0x001f280000100800 */
[----:B-1----:R-:W4:Y:S04]  /*29460*/  LDL R32, [R1+0x1ec8] ;  /* 0x001ec80001207983 */ /* 0x002f280000100800 */
[----:B--2---:R0:W-:Y:S04]  /*29470*/  STL [R1+0x3618], R30 ;  /* 0x0036181e01007387 */ /* 0x0041e80000100800 */
[----:B------:R-:W2:Y:S01]  /*29480*/  LDL R31, [R1+0x1e94] ;  /* 0x001e9400011f7983 */ /* 0x000ea20000100800 */
[----:B------:R-:W-:Y:S01]  /*29490*/  PRMT R29, RZ, 0x7610, R29 ;  /* 0x00007610ff1d7816 */ /* 0x000fe2000000001d */
[----:B---3--:R-:W-:-:S02]  /*294a0*/  @!P0 IMAD.MOV.U32 R2, RZ, RZ, R42 ;  /* 0x000000ffff028224 */ /* 0x008fc400078e002a */
[----:B------:R-:W-:Y:S01]  /*294b0*/  @!P0 IMAD.MOV.U32 R3, RZ, RZ, R43 ;  /* 0x000000ffff038224 */ /* 0x000fe200078e002b */
[----:B------:R-:W-:Y:S02]  /*294c0*/  PRMT R28, RZ, 0x7610, R28 ;  /* 0x00007610ff1c7816 */ /* 0x000fe4000000001c */
[----:B------:R-:W-:Y:S02]  /*294d0*/  PRMT R27, RZ, 0x7610, R27 ;  /* 0x00007610ff1b7816 */ /* 0x000fe4000000001b */
[----:B------:R-:W-:Y:S02]  /*294e0*/  PRMT R26, RZ, 0x7610, R26 ;  /* 0x00007610ff1a7816 */ /* 0x000fe4000000001a */
[----:B------:R-:W-:Y:S01]  /*294f0*/  PRMT R25, RZ, 0x7610, R25 ;  /* 0x00007610ff197816 */ /* 0x000fe20000000019 */
[----:B------:R1:W3:Y:S04]  /*29500*/  @!P0 LDG.E.U8 R29, desc[UR34][R2.64] ;  /* 0x00000022021d8981 */ /* 0x0002e8000c1e1100 */
[----:B0-----:R-:W3:Y:S01]  /*29510*/  LDL R30, [R1+0x1ed0] ;  /* 0x001ed000011e7983 */ /* 0x001ee20000100800 */
[----:B------:R-:W-:-:S02]  /*29520*/  PRMT R24, RZ, 0x7610, R24 ;  /* 0x00007610ff187816 */ /* 0x000fc40000000018 */
[----:B------:R-:W-:Y:S02]  /*29530*/  PRMT R23, RZ, 0x7610, R23 ;  /* 0x00007610ff177816 */ /* 0x000fe40000000017 */
[----:B------:R-:W-:Y:S02]  /*29540*/  PRMT R22, RZ, 0x7610, R22 ;  /* 0x00007610ff167816 */ /* 0x000fe40000000016 */
[----:B------:R-:W-:Y:S02]  /*29550*/  PRMT R21, RZ, 0x7610, R21 ;  /* 0x00007610ff157816 */ /* 0x000fe40000000015 */
[----:B------:R-:W-:Y:S02]  /*29560*/  PRMT R20, RZ, 0x7610, R20 ;  /* 0x00007610ff147816 */ /* 0x000fe40000000014 */
[----:B------:R-:W-:Y:S02]  /*29570*/  PRMT R19, RZ, 0x7610, R19 ;  /* 0x00007610ff137816 */ /* 0x000fe40000000013 */
[----:B------:R-:W-:Y:S01]  /*29580*/  PRMT R18, RZ, 0x7610, R18 ;  /* 0x00007610ff127816 */ /* 0x000fe20000000012 */
[----:B------:R-:W3:Y:S01]  /*29590*/  LDL R45, [R1+0x1ef4] ;  /* 0x001ef400012d7983 */ /* 0x000ee20000100800 */
[----:B-1----:R-:W-:-:S02]  /*295a0*/  @!P0 IMAD.MOV.U32 R2, RZ, RZ, R38 ;  /* 0x000000ffff028224 */ /* 0x002fc400078e0026 */
[----:B------:R-:W-:Y:S01]  /*295b0*/  @!P0 IMAD.MOV.U32 R3, RZ, RZ, R39 ;  /* 0x000000ffff038224 */ /* 0x000fe200078e0027 */
[----:B------:R-:W3:Y:S04]  /*295c0*/  LDL R38, [R1+0x1ed8] ;  /* 0x001ed80001267983 */ /* 0x000ee80000100800 */
[----:B------:R-:W3:Y:S04]  /*295d0*/  LDL R39, [R1+0x1e9c] ;  /* 0x001e9c0001277983 */ /* 0x000ee80000100800 */
[----:B------:R0:W3:Y:S04]  /*295e0*/  @!P0 LDG.E.U8 R28, desc[UR34][R2.64] ;  /* 0x00000022021c8981 */ /* 0x0000e8000c1e1100 */
[----:B------:R-:W3:Y:S04]  /*295f0*/  LDL R44, [R1+0x1f30] ;  /* 0x001f3000012c7983 */ /* 0x000ee80000100800 */
[----:B------:R-:W3:Y:S04]  /*29600*/  LDL R43, [R1+0x1efc] ;  /* 0x001efc00012b7983 */ /* 0x000ee80000100800 */
[----:B------:R-:W3:Y:S01]  /*29610*/  LDL R42, [R1+0x1f38] ;  /* 0x001f3800012a7983 */ /* 0x000ee20000100800 */
[----:B0-----:R-:W-:-:S02]  /*29620*/  @!P0 IMAD.MOV.U32 R2, RZ, RZ, R36 ;  /* 0x000000ffff028224 */ /* 0x001fc400078e0024 */
[----:B------:R-:W-:Y:S01]  /*29630*/  @!P0 IMAD.MOV.U32 R3, RZ, RZ, R37 ;  /* 0x000000ffff038224 */ /* 0x000fe200078e0025 */
[----:B------:R-:W3:Y:S04]  /*29640*/  LDL R36, [R1+0x1ee0] ;  /* 0x001ee00001247983 */ /* 0x000ee80000100800 */
[----:B------:R-:W3:Y:S04]  /*29650*/  LDL R37, [R1+0x1ea4] ;  /* 0x001ea40001257983 */ /* 0x000ee80000100800 */
[----:B------:R4:W3:Y:S02]  /*29660*/  @!P0 LDG.E.U8 R27, desc[UR34][R2.64] ;  /* 0x00000022021b8981 */ /* 0x0008e4000c1e1100 */
[----:B----4-:R-:W-:-:S02]  /*29670*/  @!P0 IMAD.MOV.U32 R2, RZ, RZ, R34 ;  /* 0x000000ffff028224 */ /* 0x010fc400078e0022 */
[----:B------:R-:W-:Y:S01]  /*29680*/  @!P0 IMAD.MOV.U32 R3, RZ, RZ, R35 ;  /* 0x000000ffff038224 */ /* 0x000fe200078e0023 */
[----:B------:R-:W4:Y:S04]  /*29690*/  LDL R34, [R1+0x1ee8] ;  /* 0x001ee80001227983 */ /* 0x000f280000100800 */
[----:B------:R-:W4:Y:S04]  /*296a0*/  LDL R35, [R1+0x1eac] ;  /* 0x001eac0001237983 */ /* 0x000f280000100800 */
[----:B------:R0:W4:Y:S02]  /*296b0*/  @!P0 LDG.E.U8 R26, desc[UR34][R2.64] ;  /* 0x00000022021a8981 */ /* 0x000124000c1e1100 */
[----:B0-----:R-:W-:-:S02]  /*296c0*/  @!P0 IMAD.MOV.U32 R2, RZ, RZ, R40 ;  /* 0x000000ffff028224 */ /* 0x001fc400078e0028 */
        /* <DEDUP_REMOVED lines=9> */
[----:B--2---:R-:W-:-:S02]  /*29760*/  @!P0 IMAD.MOV.U32 R3, RZ, RZ, R31 ;  /* 0x000000ffff038224 */ /* 0x004fc400078e001f */
[----:B------:R-:W2:Y:S01]  /*29770*/  LDL R31, [R1+0x1ec4] ;  /* 0x001ec400011f7983 */ /* 0x000ea20000100800 */
[----:B---3--:R-:W-:-:S03]  /*29780*/  @!P0 IMAD.MOV.U32 R2, RZ, RZ, R30 ;  /* 0x000000ffff028224 */ /* 0x008fc600078e001e */
[----:B------:R-:W3:Y:S04]  /*29790*/  LDL R30, [R1+0x1f00] ;  /* 0x001f0000011e7983 */ /* 0x000ee80000100800 */
[----:B------:R0:W3:Y:S02]  /*297a0*/  @!P0 LDG.E.U8 R23, desc[UR34][R2.64] ;  /* 0x0000002202178981 */ /* 0x0000e4000c1e1100 */
[----:B0-----:R-:W-:Y:S02]  /*297b0*/  @!P0 IMAD.MOV.U32 R2, RZ, RZ, R38 ;  /* 0x000000ffff028224 */ /* 0x001fe400078e0026 */
[----:B------:R-:W-:Y:S01]  /*297c0*/  @!P0 IMAD.MOV.U32 R3, RZ, RZ, R39 ;  /* 0x000000ffff038224 */ /* 0x000fe200078e0027 */
[----:B------:R-:W3:Y:S04]  /*297d0*/  LDL R38, [R1+0x1f08] ;  /* 0x001f080001267983 */ /* 0x000ee80000100800 */
[----:B------:R-:W3:Y:S04]  /*297e0*/  LDL R39, [R1+0x1ecc] ;  /* 0x001ecc0001277983 */ /* 0x000ee80000100800 */
[----:B------:R0:W3:Y:S02]  /*297f0*/  @!P0 LDG.E.U8 R22, desc[UR34][R2.64] ;  /* 0x0000002202168981 */ /* 0x0000e4000c1e1100 */
        /* <DEDUP_REMOVED lines=12> */
[----:B------:R-:W-:Y:S01]  /*298c0*/  PRMT R17, RZ, 0x7610, R17 ;  /* 0x00007610ff117816 */ /* 0x000fe20000000011 */
[----:B------:R-:W4:Y:S04]  /*298d0*/  LDL R41, [R1+0x1f04] ;  /* 0x001f040001297983 */ /* 0x000f280000100800 */
[----:B------:R0:W4:Y:S04]  /*298e0*/  @!P0 LDG.E.U8 R19, desc[UR34][R2.64] ;  /* 0x0000002202138981 */ /* 0x000128000c1e1100 */
[----:B------:R-:W4:Y:S01]  /*298f0*/  LDL R40, [R1+0x1f54] ;  /* 0x001f540001287983 */ /* 0x000f220000100800 */
        /* <DEDUP_REMOVED lines=8> */
[----:B------:R-:W3:Y:S01]  /*29980*/  LDL R30, [R1+0x1f28] ;  /* 0x001f2800011e7983 */ /* 0x000ee20000100800 */
[----:B------:R-:W-:-:S03]  /*29990*/  PRMT R16, RZ, 0x7610, R16 ;  /* 0x00007610ff107816 */ /* 0x000fc60000000010 */
[----:B------:R0:W3:Y:S01]  /*299a0*/  @!P0 LDG.E.U8 R17, desc[UR34][R2.64] ;  /* 0x0000002202118981 */ /* 0x0000e2000c1e1100 */
[----:B------:R-:W-:Y:S01]  /*299b0*/  PRMT R15, RZ, 0x7610, R15 ;  /* 0x00007610ff0f7816 */ /* 0x000fe2000000000f */
[----:B0-----:R-:W-:Y:S02]  /*299c0*/  @!P0 IMAD.MOV.U32 R2, RZ, RZ, R38 ;  /* 0x000000ffff028224 */ /* 0x001fe400078e0026 */
[----:B------:R-:W-:Y:S01]  /*299d0*/  @!P0 IMAD.MOV.U32 R3, RZ, RZ, R39 ;  /* 0x000000ffff038224 */ /* 0x000fe200078e0027 */
[----:B------:R-:W3:Y:S04]  /*299e0*/  LDL R38, [R1+0x1f50] ;  /* 0x001f500001267983 */ /* 0x000ee80000100800 */
[----:B------:R-:W3:Y:S04]  /*299f0*/  LDL R39, [R1+0x1f0c] ;  /* 0x001f0c0001277983 */ /* 0x000ee80000100800 */
[----:B------:R0:W3:Y:S01]  /*29a00*/  @!P0 LDG.E.U8 R16, desc[UR34][R2.64] ;  /* 0x0000002202108981 */ /* 0x0000e2000c1e1100 */
[----:B------:R-:W-:Y:S01]  /*29a10*/  PRMT R14, RZ, 0x7610, R14 ;  /* 0x00007610ff0e7816 */ /* 0x000fe2000000000e */
[----:B0-----:R-:W-:-:S02]  /*29a20*/  @!P0 IMAD.MOV.U32 R2, RZ, RZ, R36 ;  /* 0x000000ffff028224 */ /* 0x001fc400078e0024 */
[----:B------:R-:W-:Y:S01]  /*29a30*/  @!P0 IMAD.MOV.U32 R3, RZ, RZ, R37 ;  /* 0x000000ffff038224 */ /* 0x000fe200078e0025 */
[----:B------:R-:W3:Y:S04]  /*29a40*/  LDL R36, [R1+0x1f4c] ;  /* 0x001f4c0001247983 */ /* 0x000ee80000100800 */
[----:B------:R-:W3:Y:S04]  /*29a50*/  LDL R37, [R1+0x1f14] ;  /* 0x001f140001257983 */ /* 0x000ee80000100800 */
[----:B------:R4:W3:Y:S01]  /*29a60*/  @!P0 LDG.E.U8 R15, desc[UR34][R2.64] ;  /* 0x00000022020f8981 */ /* 0x0008e2000c1e1100 */
[----:B------:R-:W-:Y:S01]  /*29a70*/  PRMT R13, RZ, 0x7610, R13 ;  /* 0x00007610ff0d7816 */ /* 0x000fe2000000000d */
        /* <DEDUP_REMOVED lines=14> */
[----:B------:R-:W-:Y:S02]  /*29b60*/  PRMT R12, RZ, 0x7610, R12 ;  /* 0x00007610ff0c7816 */ /* 0x000fe4000000000c */
[----:B------:R-:W-:-:S04]  /*29b70*/  PRMT R11, RZ, 0x7610, R11 ;  /* 0x00007610ff0b7816 */ /* 0x000fc8000000000b */
[----:B------:R0:W3:Y:S01]  /*29b80*/  @!P0 LDG.E.U8 R12, desc[UR34][R2.64] ;  /* 0x00000022020c8981 */ /* 0x0000e2000c1e1100 */
[----:B------:R-:W-:Y:S01]  /*29b90*/  PRMT R10, RZ, 0x7610, R10 ;  /* 0x00007610ff0a7816 */ /* 0x000fe2000000000a */
[----:B0-----:R-:W-:Y:S02]  /*29ba0*/  @!P0 IMAD.MOV.U32 R2, RZ, RZ, R44 ;  /* 0x000000ffff028224 */ /* 0x001fe400078e002c */
[----:B------:R-:W-:-:S05]  /*29bb0*/  @!P0 IMAD.MOV.U32 R3, RZ, RZ, R45 ;  /* 0x000000ffff038224 */ /* 0x000fca00078e002d */
        /* <DEDUP_REMOVED lines=18> */
[----:B----4-:R-:W-:Y:S02]  /*29ce0*/  @!P0 IMAD.MOV.U32 R2, RZ, RZ, R34 ;  /* 0x000000ffff028224 */ /* 0x010fe400078e0022 */
[----:B------:R-:W-:-:S05]  /*29cf0*/  @!P0 IMAD.MOV.U32 R3, RZ, RZ, R35 ;  /* 0x000000ffff038224 */ /* 0x000fca00078e0023 */
[----:B------:R0:W4:Y:S02]  /*29d00*/  @!P0 LDG.E.U8 R6, desc[UR34][R2.64] ;  /* 0x0000002202068981 */ /* 0x000124000c1e1100 */
[----:B0-----:R-:W-:Y:S02]  /*29d10*/  @!P0 IMAD.MOV.U32 R2, RZ, RZ, R32 ;  /* 0x000000ffff028224 */ /* 0x001fe400078e0020 */
[----:B------:R-:W-:Y:S01]  /*29d20*/  @!P0 IMAD.MOV.U32 R3, RZ, RZ, R33 ;  /* 0x000000ffff038224 */ /* 0x000fe200078e0021 */
[----:B------:R-:W-:Y:S04]  /*29d30*/  LDS.U8 R32, [R0+UR5+0x8] ;  /* 0x0000080500207984 */ /* 0x000fe80008000000 */
[----:B------:R2:W4:Y:S02]  /*29d40*/  @!P0 LDG.E.U8 R5, desc[UR34][R2.64] ;  /* 0x0000002202058981 */ /* 0x000524000c1e1100 */
[----:B--2---:R-:W-:-:S02]  /*29d50*/  @!P0 IMAD.MOV.U32 R3, RZ, RZ, R31 ;  /* 0x000000ffff038224 */ /* 0x004fc400078e001f */
[----:B------:R-:W-:Y:S01]  /*29d60*/  LDS.U8 R31, [R0+UR5+0x318] ;  /* 0x00031805001f7984 */ /* 0x000fe20008000000 */
[----:B---3--:R-:W-:-:S03]  /*29d70*/  @!P0 IMAD.MOV.U32 R2, RZ, RZ, R30 ;  /* 0x000000ffff028224 */ /* 0x008fc600078e001e */
[----:B------:R-:W0:Y:S04]  /*29d80*/  LDS.U8 R30, [R0+UR5+0x210] ;  /* 0x00021005001e7984 */ /* 0x000e280008000000 */
[----:B0-----:R-:W-:Y:S04]  /*29d90*/  STL [R1+0x134c], R30 ;  /* 0x00134c1e01007387 */ /* 0x001fe80000100800 */
[----:B------:R-:W0:Y:S04]  /*29da0*/  LDS.U8 R30, [R0+UR5+0x100] ;  /* 0x00010005001e7984 */ /* 0x000e280008000000 */
[----:B------:R-:W-:Y:S04]  /*29db0*/  STL [R1+0x1348], R31 ;  /* 0x0013481f01007387 */ /* 0x000fe80000100800 */
[----:B------:R-:W1:Y:S04]  /*29dc0*/  LDS.U8 R31, [R0+UR5+0x218] ;  /* 0x00021805001f7984 */ /* 0x000e680008000000 */
[----:B------:R-:W-:Y:S04]  /*29dd0*/  STL [R1+0x1130], R32 ;  /* 0x0011302001007387 */ /* 0x000fe80000100800 */
[----:B------:R-:W2:Y:S04]  /*29de0*/  LDS.U8 R32, [R0+UR5+0x310] ;  /* 0x0003100500207984 */ /* 0x000ea80008000000 */
[----:B0-----:R-:W-:Y:S04]  /*29df0*/  STL [R1+0x112c], R30 ;  /* 0x00112c1e01007387 */ /* 0x001fe80000100800 */
[----:B------:R-:W0:Y:S04]  /*29e00*/  LDS.U8 R30, [R0+UR5+0x1000] ;  /* 0x00100005001e7984 */ /* 0x000e280008000000 */
[----:B-1----:R-:W-:Y:S04]  /*29e10*/  STL [R1+0x1f58], R31 ;  /* 0x001f581f01007387 */ /* 0x002fe80000100800 */
[----:B------:R-:W1:Y:S04]  /*29e20*/  LDS.U8 R31, [R0+UR5+0x1108] ;  /* 0x00110805001f7984 */ /* 0x000e680008000000 */
[----:B--2---:R-:W-:Y:S04]  /*29e30*/  STL [R1+0x1350], R32 ;  /* 0x0013502001007387 */ /* 0x004fe80000100800 */
        /* <DEDUP_REMOVED lines=103> */
[----:B0-----:R0:W-:Y:S04]  /*2a4b0*/  STL [R1+0x207c], R30 ;  /* 0x00207c1e01007387 */ /* 0x0011e80000100800 */
[----:B-1----:R-:W-:Y:S04]  /*2a4c0*/  STL [R1+0x1284], R31 ;  /* 0x0012841f01007387 */ /* 0x002fe80000100800 */
[----:B------:R-:W1:Y:S04]  /*2a4d0*/  LDS.U8 R31, [R0+UR5+0x1288] ;  /* 0x00128805001f7984 */ /* 0x000e680008000000 */
[----:B--2---:R-:W-:Y:S04]  /*2a4e0*/  STL [R1+0x1280], R32 ;  /* 0x0012802001007387 */ /* 0x004fe80000100800 */
[----:B------:R-:W-:Y:S04]  /*2a4f0*/  STL [R1+0x29dc], R0 ;  /* 0x0029dc0001007387 */ /* 0x000fe80000100800 */
[----:B------:R-:W2:Y:S01]  /*2a500*/  LDS.U8 R32, [R0+UR5+0x1380] ;  /* 0x0013800500207984 */ /* 0x000ea20008000000 */
[----:B0-----:R-:W-:-:S02]  /*2a510*/  LOP3.LUT R30, R0, 0x20, RZ, 0x3c, !PT ;  /* 0x00000020001e7812 */ /* 0x001fc400078e3cff */
[----:B------:R-:W-:Y:S01]  /*2a520*/  PRMT R4, RZ, 0x7610, R4 ;  /* 0x00007610ff047816 */ /* 0x000fe20000000004 */
[----:B------:R-:W0:Y:S02]  /*2a530*/  S2R R60, SR_TID.X ;  /* 0x00000000003c7919 */ /* 0x000e240000002100 */
[----:B------:R-:W-:Y:S04]  /*2a540*/  LDS.U8 R33, [R30+UR5+0x1288] ;  /* 0x001288051e217984 */ /* 0x000fe80008000000 */
[----:B------:R3:W4:Y:S04]  /*2a550*/  @!P0 LDG.E.U8 R4, desc[UR34][R2.64] ;  /* 0x0000002202048981 */ /* 0x000728000c1e1100 */
[----:B---3--:R-:W-:Y:S04]  /*2a560*/  LDS.U8 R3, [R0+UR5] ;  /* 0x0000000500037984 */ /* 0x008fe80008000000 */
[----:B------:R-:W-:Y:S04]  /*2a570*/  LDS.U8 R2, [R0+UR5+0x108] ;  /* 0x0001080500027984 */ /* 0x000fe80008000000 */
[----:B------:R-:W-:Y:S04]  /*2a580*/  LDS.U8 R0, [R30+UR5+0x108] ;  /* 0x000108051e007984 */ /* 0x000fe80008000000 */
[----:B-1----:R-:W-:Y:S04]  /*2a590*/  STL [R1+0x2088], R31 ;  /* 0x0020881f01007387 */ /* 0x002fe80000100800 */
[----:B------:R-:W1:Y:S04]  /*2a5a0*/  LDS.U8 R31, [R30+UR5] ;  /* 0x000000051e1f7984 */ /* 0x000e680008000000 */
[----:B--2---:R-:W-:Y:S04]  /*2a5b0*/  STL [R1+0x2084], R32 ;  /* 0x0020842001007387 */ /* 0x004fe80000100800 */
[----:B------:R-:W2:Y:S04]  /*2a5c0*/  LDS.U8 R32, [R30+UR5+0x210] ;  /* 0x000210051e207984 */ /* 0x000ea80008000000 */
[----:B-1----:R-:W-:Y:S04]  /*2a5d0*/  STL [R1+0x1168], R31 ;  /* 0x0011681f01007387 */ /* 0x002fe80000100800 */
[----:B------:R-:W1:Y:S04]  /*2a5e0*/  LDS.U8 R31, [R30+UR5+0x318] ;  /* 0x000318051e1f7984 */ /* 0x000e680008000000 */
[----:B------:R-:W-:Y:S04]  /*2a5f0*/  STL [R1+0x1164], R0 ;  /* 0x0011640001007387 */ /* 0x000fe80000100800 */
[----:B------:R-:W3:Y:S04]  /*2a600*/  LDS.U8 R0, [R30+UR5+0x8] ;  /* 0x000008051e007984 */ /* 0x000ee80008000000 */
[----:B--2---:R-:W-:Y:S04]  /*2a610*/  STL [R1+0x1f90], R32 ;  /* 0x001f902001007387 */ /* 0x004fe80000100800 */
[----:B------:R-:W2:Y:S04]  /*2a620*/  LDS.U8 R32, [R30+UR5+0x100] ;  /* 0x000100051e207984 */ /* 0x000ea80008000000 */
[----:B-1----:R-:W-:Y:S04]  /*2a630*/  STL [R1+0x1f8c], R31 ;  /* 0x001f8c1f01007387 */ /* 0x002fe80000100800 */
[----:B------:R-:W1:Y:S04]  /*2a640*/  LDS.U8 R31, [R30+UR5+0x218] ;  /* 0x000218051e1f7984 */ /* 0x000e680008000000 */
[----:B---3--:R-:W-:Y:S04]  /*2a650*/  STL [R1+0x1170], R0 ;  /* 0x0011700001007387 */ /* 0x008fe80000100800 */
        /* <DEDUP_REMOVED lines=107> */
[----:B---3--:R3:W-:Y:S04]  /*2ad10*/  STL [R1+0x20c0], R0 ;  /* 0x0020c00001007387 */ /* 0x0087e80000100800 */
[----:B--2---:R-:W-:Y:S01]  /*2ad20*/  STL [R1+0x20bc], R32 ;  /* 0x0020bc2001007387 */ /* 0x004fe20000100800 */
[----:B0-----:R-:W-:-:S02]  /*2ad30*/  LOP3.LUT R61, R60, 0x3, RZ, 0xc0, !PT ;  /* 0x000000033c3d7812 */ /* 0x001fc400078ec0ff */
[----:B------:R-:W-:Y:S01]  /*2ad40*/  SHF.R.U32.HI R60, RZ, 0x2, R60 ;  /* 0x00000002ff3c7819 */ /* 0x000fe2000001163c */
[----:B------:R-:W-:Y:S02]  /*2ad50*/  LDS.U8 R32, [R30+UR5+0x1380] ;  /* 0x001380051e207984 */ /* 0x000fe40008000000 */
[C---:B------:R-:W-:Y:S02]  /*2ad60*/  IMAD.SHL.U32 R38, R61.reuse, 0x20, RZ ;  /* 0x000000203d267824 */ /* 0x040fe400078e00ff */
[----:B------:R-:W-:Y:S01]  /*2ad70*/  IMAD.SHL.U32 R61, R61, 0x400, RZ ;  /* 0x000004003d3d7824 */ /* 0x000fe200078e00ff */
[----:B---3--:R-:W-:Y:S01]  /*2ad80*/  SGXT.U32 R0, R60, 0x3 ;  /* 0x000000033c00781a */ /* 0x008fe20000000000 */
[----:B-1----:R-:W-:Y:S04]  /*2ad90*/  STL [R1+0x12c4], R31 ;  /* 0x0012c41f01007387 */ /* 0x002fe80000100800 */
[----:B------:R-:W0:Y:S01]  /*2ada0*/  LDS.U8 R31, [R30+UR5+0x1190] ;  /* 0x001190051e1f7984 */ /* 0x000e220008000000 */
[----:B------:R-:W-:-:S04]  /*2adb0*/  LOP3.LUT R0, R38, R61, R0, 0xfe, !PT ;  /* 0x0000003d26007212 */ /* 0x000fc800078efe00 */
[----:B------:R-:W-:-:S05]  /*2adc0*/  LOP3.LUT R0, R0, 0x40, RZ, 0x3c, !PT ;  /* 0x0000004000007812 */ /* 0x000fca00078e3cff */
[----:B------:R-:W-:Y:S04]  /*2add0*/  LDS.U8 R30, [R0+UR5+0x108] ;  /* 0x00010805001e7984 */ /* 0x000fe80008000000 */
[----:B0-----:R-:W-:Y:S04]  /*2ade0*/  STL [R1+0x12c0], R31 ;  /* 0x0012c01f01007387 */ /* 0x001fe80000100800 */
[----:B------:R-:W0:Y:S04]  /*2adf0*/  LDS.U8 R31, [R0+UR5] ;  /* 0x00000005001f7984 */ /* 0x000e280008000000 */
[----:B------:R-:W-:Y:S04]  /*2ae00*/  STL [R1+0x20c8], R33 ;  /* 0x0020c82101007387 */ /* 0x000fe80000100800 */
[----:B------:R-:W-:Y:S04]  /*2ae10*/  STL [R1+0x20c4], R32 ;  /* 0x0020c42001007387 */ /* 0x000fe80000100800 */
[----:B------:R-:W1:Y:S04]  /*2ae20*/  LDS.U8 R32, [R0+UR5+0x210] ;  /* 0x0002100500207984 */ /* 0x000e680008000000 */
[----:B------:R-:W-:Y:S04]  /*2ae30*/  LDS.U8 R33, [R0+UR5+0x1190] ;  /* 0x0011900500217984 */ /* 0x000fe80008000000 */
[----:B0-----:R-:W-:Y:S04]  /*2ae40*/  STL [R1+0x11c4], R31 ;  /* 0x0011c41f01007387 */ /* 0x001fe80000100800 */
[----:B------:R-:W0:Y:S04]  /*2ae50*/  LDS.U8 R31, [R0+UR5+0x318] ;  /* 0x00031805001f7984 */ /* 0x000e280008000000 */
[----:B------:R-:W-:Y:S04]  /*2ae60*/  STL [R1+0x11c0], R30 ;  /* 0x0011c01e01007387 */ /* 0x000fe80000100800 */
[----:B------:R-:W2:Y:S04]  /*2ae70*/  LDS.U8 R30, [R0+UR5+0x8] ;  /* 0x00000805001e7984 */ /* 0x000ea80008000000 */
[----:B-1----:R-:W-:Y:S04]  /*2ae80*/  STL [R1+0x1fd0], R32 ;  /* 0x001fd02001007387 */ /* 0x002fe80000100800 */
[----:B------:R-:W1:Y:S04]  /*2ae90*/  LDS.U8 R32, [R0+UR5+0x100] ;  /* 0x0001000500207984 */ /* 0x000e680008000000 */
[----:B0-----:R-:W-:Y:S04]  /*2aea0*/  STL [R1+0x1fcc], R31 ;  /* 0x001fcc1f01007387 */ /* 0x001fe80000100800 */
[----:B------:R-:W0:Y:S04]  /*2aeb0*/  LDS.U8 R31, [R0+UR5+0x218] ;  /* 0x00021805001f7984 */ /* 0x000e280008000000 */
[----:B--2---:R-:W-:Y:S04]  /*2aec0*/  STL [R1+0x11cc], R30 ;  /* 0x0011cc1e01007387 */ /* 0x004fe80000100800 */
        /* <DEDUP_REMOVED lines=107> */
[----:B--2---:R2:W-:Y:S04]  /*2b580*/  STL [R1+0x2100], R30 ;  /* 0x0021001e01007387 */ /* 0x0045e80000100800 */
[----:B-1----:R-:W-:Y:S04]  /*2b590*/  STL [R1+0x20fc], R32 ;  /* 0x0020fc2001007387 */ /* 0x002fe80000100800 */
[----:B------:R-:W1:Y:S01]  /*2b5a0*/  LDS.U8 R32, [R0+UR5+0x1288] ;  /* 0x0012880500207984 */ /* 0x000e620008000000 */
[----:B--2---:R-:W-:-:S04]  /*2b5b0*/  SGXT.U32 R30, R60, 0x3 ;  /* 0x000000033c1e781a */ /* 0x004fc80000000000 */
[----:B------:R-:W-:-:S04]  /*2b5c0*/  LOP3.LUT R30, R38, R61, R30, 0xfe, !PT ;  /* 0x0000003d261e7212 */ /* 0x000fc800078efe1e */
[----:B------:R-:W-:Y:S01]  /*2b5d0*/  LOP3.LUT R30, R30, 0x60, RZ, 0x3c, !PT ;  /* 0x000000601e1e7812 */ /* 0x000fe200078e3cff */
[----:B0-----:R-:W-:Y:S04]  /*2b5e0*/  STL [R1+0x1304], R31 ;  /* 0x0013041f01007387 */ /* 0x001fe80000100800 */
[----:B------:R-:W0:Y:S04]  /*2b5f0*/  LDS.U8 R31, [R0+UR5+0x1380] ;  /* 0x00138005001f7984 */ /* 0x000e280008000000 */
[----:B------:R-:W2:Y:S04]  /*2b600*/  LDS.U8 R0, [R30+UR5] ;  /* 0x000000051e007984 */ /* 0x000ea80008000000 */
[----:B------:R-:W-:Y:S04]  /*2b610*/  STL [R1+0x1300], R33 ;  /* 0x0013002101007387 */ /* 0x000fe80000100800 */
        /* <DEDUP_REMOVED lines=79> */
[----:B------:R-:W3:Y:S04]  /*2bb10*/  LDL.LU R57, [R1+0x1128] ;  /* 0x0011280001397983 */ /* 0x000ee80000300800 */
[----:B------:R-:W-:Y:S04]  /*2bb20*/  LDS.U8 R32, [R30+UR5+0x1188] ;  /* 0x001188051e207984 */ /* 0x000fe80008000000 */
[----:B0-----:R-:W-:Y:S04]  /*2bb30*/  STL [R1+0x2118], R31 ;  /* 0x0021181f01007387 */ /* 0x001fe80000100800 */
[----:B------:R-:W3:Y:S04]  /*2bb40*/  LDL.LU R58, [R1+0x1124] ;  /* 0x00112400013a7983 */ /* 0x000ee80000300800 */
[----:B--2---:R-:W-:Y:S04]  /*2bb50*/  STL [R1+0x2114], R0 ;  /* 0x0021140001007387 */ /* 0x004fe80000100800 */
[----:B------:R-:W0:Y:S04]  /*2bb60*/  LDS.U8 R0, [R30+UR5+0x1080] ;  /* 0x001080051e007984 */ /* 0x000e280008000000 */
[----:B------:R-:W1:Y:S04]  /*2bb70*/  LDS.U8 R31, [R30+UR5+0x1290] ;  /* 0x001290051e1f7984 */ /* 0x000e680008000000 */
[----:B------:R-:W2:Y:S04]  /*2bb80*/  LDL.LU R59, [R1+0x111c] ;  /* 0x00111c00013b7983 */ /* 0x000ea80000300800 */
[----:B------:R-:W2:Y:S04]  /*2bb90*/  LDL.LU R60, [R1+0x1118] ;  /* 0x00111800013c7983 */ /* 0x000ea80000300800 */
[----:B------:R-:W2:Y:S04]  /*2bba0*/  LDL.LU R61, [R1+0x1104] ;  /* 0x00110400013d7983 */ /* 0x000ea80000300800 */
[----:B0-----:R-:W-:Y:S04]  /*2bbb0*/  STL [R1+0x131c], R0 ;  /* 0x00131c0001007387 */ /* 0x001fe80000100800 */
[----:B------:R-:W0:Y:S04]  /*2bbc0*/  LDS.U8 R0, [R30+UR5+0x1398] ;  /* 0x001398051e007984 */ /* 0x000e280008000000 */
[----:B------:R-:W-:Y:S04]  /*2bbd0*/  STL [R1+0x1318], R32 ;  /* 0x0013182001007387 */ /* 0x000fe80000100800 */
[----:B------:R-:W4:Y:S04]  /*2bbe0*/  LDS.U8 R32, [R30+UR5+0x1088] ;  /* 0x001088051e207984 */ /* 0x000f280008000000 */
[----:B-1----:R-:W-:Y:S04]  /*2bbf0*/  STL [R1+0x2120], R31 ;  /* 0x0021201f01007387 */ /* 0x002fe80000100800 */
[----:B------:R-:W1:Y:S04]  /*2bc00*/  LDS.U8 R31, [R30+UR5+0x1180] ;  /* 0x001180051e1f7984 */ /* 0x000e680008000000 */
[----:B0-----:R-:W-:Y:S04]  /*2bc10*/  STL [R1+0x211c], R0 ;  /* 0x00211c0001007387 */ /* 0x001fe80000100800 */
[----:B------:R-:W0:Y:S04]  /*2bc20*/  LDS.U8 R0, [R30+UR5+0x1298] ;  /* 0x001298051e007984 */ /* 0x000e280008000000 */
[----:B----4-:R-:W-:Y:S04]  /*2bc30*/  STL [R1+0x1324], R32 ;  /* 0x0013242001007387 */ /* 0x010fe80000100800 */
        /* <DEDUP_REMOVED lines=26> */
[----:B------:R-:W1:Y:S01]  /*2bde0*/  LDS.U8 R31, [R30+UR5+0x1098] ;  /* 0x001098051e1f7984 */ /* 0x000e620008000000 */
[----:B------:R-:W1:Y:S03]  /*2bdf0*/  S2R R38, SR_TID.X ;  /* 0x0000000000267919 */ /* 0x000e660000002100 */
[----:B0-----:R-:W-:Y:S04]  /*2be00*/  STL [R1+0x2140], R0 ;  /* 0x0021400001007387 */ /* 0x001fe80000100800 */
[----:B----4-:R-:W-:Y:S04]  /*2be10*/  STL [R1+0x213c], R32 ;  /* 0x00213c2001007387 */ /* 0x010fe80000100800 */
[----:B------:R-:W-:Y:S04]  /*2be20*/  LDS.U8 R0, [R30+UR5+0x1190] ;  /* 0x001190051e007984 */ /* 0x000fe80008000000 */
[----:B-1----:R-:W-:Y:S04]  /*2be30*/  STL [R1+0x1344], R31 ;  /* 0x0013441f01007387 */ /* 0x002fe80000100800 */
[----:B------:R-:W0:Y:S04]  /*2be40*/  LDS.U8 R31, [R30+UR5+0x1288] ;  /* 0x001288051e1f7984 */ /* 0x000e280008000000 */
[----:B------:R-:W1:Y:S01]  /*2be50*/  LDS.U8 R30, [R30+UR5+0x1380] ;  /* 0x001380051e1e7984 */ /* 0x000e620008000000 */
[----:B------:R-:W-:Y:S01]  /*2be60*/  BAR.SYNC.DEFER_BLOCKING 0x0 ;  /* 0x0000000000007b1d */ /* 0x000fe20000010000 */
[----:B------:R-:W-:-:S05]  /*2be70*/  LOP3.LUT R38, R38, 0x1f, RZ, 0xc0, !PT ;  /* 0x0000001f26267812 */ /* 0x000fca00078ec0ff */
[----:B0-----:R-:W-:Y:S04]  /*2be80*/  STL [R1+0x2148], R31 ;  /* 0x0021481f01007387 */ /* 0x001fe80000100800 */
[----:B-1----:R0:W-:Y:S04]  /*2be90*/  STL [R1+0x2144], R30 ;  /* 0x0021441e01007387 */ /* 0x0021e80000100800 */
        /* <DEDUP_REMOVED lines=24> */
[----:B---3--:R0:W-:Y:S04]  /*2c020*/  STS.U8 [R38+UR5], R57 ;  /* 0x0000003926007988 */ /* 0x0081e80008000005 */
[----:B------:R-:W3:Y:S04]  /*2c030*/  LDL.LU R56, [R1+0x103c] ;  /* 0x00103c0001387983 */ /* 0x000ee80000300800 */
[----:B------:R1:W-:Y:S04]  /*2c040*/  STS.U8 [R38+UR5+0x20], R58 ;  /* 0x0000203a26007988 */ /* 0x0003e80008000005 */
[----:B--2---:R2:W-:Y:S04]  /*2c050*/  STS.U8 [R38+UR5+0x40], R59 ;  /* 0x0000403b26007988 */ /* 0x0045e80008000005 */
[----:B0-----:R-:W3:Y:S04]  /*2c060*/  LDL.LU R57, [R1+0x3c] ;  /* 0x00003c0001397983 */ /* 0x001ee80000300800 */
[----:B-1----:R-:W3:Y:S04]  /*2c070*/  LDL.LU R58, [R1+0x38] ;  /* 0x00003800013a7983 */ /* 0x002ee80000300800 */
[----:B--2---:R-:W2:Y:S04]  /*2c080*/  LDL.LU R59, [R1+0x14] ;  /* 0x00001400013b7983 */ /* 0x004ea80000300800 */
[----:B------:R0:W-:Y:S04]  /*2c090*/  STS.U8 [R38+UR5+0x60], R60 ;  /* 0x0000603c26007988 */ /* 0x0001e80008000005 */
[----:B------:R-:W2:Y:S04]  /*2c0a0*/  LDL.LU R55, [R1+0x10] ;  /* 0x0000100001377983 */ /* 0x000ea80000300800 */
[----:B------:R1:W-:Y:S04]  /*2c0b0*/  STS.U8 [R38+UR5+0x100], R61 ;  /* 0x0001003d26007988 */ /* 0x0003e80008000005 */
[----:B0-----:R-:W2:Y:S04]  /*2c0c0*/  LDL.LU R60, [R1+0xc] ;  /* 0x00000c00013c7983 */ /* 0x001ea80000300800 */
[----:B-1----:R-:W2:Y:S04]  /*2c0d0*/  LDL.LU R61, [R1+0x8] ;  /* 0x00000800013d7983 */ /* 0x002ea80000300800 */
[----:B----4-:R0:W-:Y:S04]  /*2c0e0*/  STS.U8 [R38+UR5+0x120], R30 ;  /* 0x0001201e26007988 */ /* 0x0101e80008000005 */
[----:B------:R1:W-:Y:S04]  /*2c0f0*/  STS.U8 [R38+UR5+0x140], R31 ;  /* 0x0001401f26007988 */ /* 0x0003e80008000005 */
[----:B------:R4:W-:Y:S04]  /*2c100*/  STS.U8 [R38+UR5+0x160], R32 ;  /* 0x0001602026007988 */ /* 0x0009e80008000005 */
[----:B------:R0:W-:Y:S04]  /*2c110*/  STS.U8 [R38+UR5+0x200], R33 ;  /* 0x0002002126007988 */ /* 0x0001e80008000005 */
[----:B------:R1:W-:Y:S04]  /*2c120*/  STS.U8 [R38+UR5+0x220], R34 ;  /* 0x0002202226007988 */ /* 0x0003e80008000005 */
[----:B------:R4:W-:Y:S04]  /*2c130*/  STS.U8 [R38+UR5+0x240], R35 ;  /* 0x0002402326007988 */ /* 0x0009e80008000005 */
[----:B0-----:R-:W2:Y:S04]  /*2c140*/  LDL.LU R30, [R1+0x3618] ;  /* 0x00361800011e7983 */ /* 0x001ea80000300800 */
[----:B-1----:R-:W2:Y:S04]  /*2c150*/  LDL.LU R31, [R1+0x3614] ;  /* 0x00361400011f7983 */ /* 0x002ea80000300800 */
[----:B----4-:R-:W4:Y:S04]  /*2c160*/  LDL.LU R32, [R1+0x3610] ;  /* 0x0036100001207983 */ /* 0x010f280000300800 */
        /* <DEDUP_REMOVED lines=26> */
[----:B---3--:R-:W3:Y:S04]  /*2c310*/  LDL.LU R48, [R1+0x35d4] ;  /* 0x0035d40001307983 */ /* 0x008ee80000300800 */
        /* <DEDUP_REMOVED lines=8> */
[----:B------:R-:W3:Y:S04]  /*2c3a0*/  LDL.LU R51, [R1+0x35c8] ;  /* 0x0035c80001337983 */ /* 0x000ee80000300800 */
[----:B------:R-:W3:Y:S04]  /*2c3b0*/  LDL.LU R52, [R1+0x35c4] ;  /* 0x0035c40001347983 */ /* 0x000ee80000300800 */
[----:B------:R-:W3:Y:S04]  /*2c3c0*/  LDL.LU R53, [R1+0x35c0] ;  /* 0x0035c00001357983 */ /* 0x000ee80000300800 */
[----:B------:R-:W3:Y:S04]  /*2c3d0*/  LDL.LU R54, [R1+0x35bc] ;  /* 0x0035bc0001367983 */ /* 0x000ee80000300800 */
[----:B------:R0:W-:Y:S04]  /*2c3e0*/  STS.U8 [R38+UR5+0x720], R56 ;  /* 0x0007203826007988 */ /* 0x0001e80008000005 */
[----:B------:R1:W-:Y:S04]  /*2c3f0*/  STS.U8 [R38+UR5+0x740], R57 ;  /* 0x0007403926007988 */ /* 0x0003e80008000005 */
[----:B------:R1:W-:Y:S04]  /*2c400*/  STS.U8 [R38+UR5+0x760], R58 ;  /* 0x0007603a26007988 */ /* 0x0003e80008000005 */
[----:B--2---:R2:W-:Y:S04]  /*2c410*/  STS.U8 [R38+UR5+0x800], R59 ;  /* 0x0008003b26007988 */ /* 0x0045e80008000005 */
[----:B0-----:R-:W3:Y:S04]  /*2c420*/  LDL.LU R56, [R1+0x35b8] ;  /* 0x0035b80001387983 */ /* 0x001ee80000300800 */
[----:B-1----:R-:W3:Y:S04]  /*2c430*/  LDL.LU R57, [R1+0x35b4] ;  /* 0x0035b40001397983 */ /* 0x002ee80000300800 */
[----:B------:R-:W3:Y:S04]  /*2c440*/  LDL.LU R58, [R1+0x35b0] ;  /* 0x0035b000013a7983 */ /* 0x000ee80000300800 */
[----:B--2---:R-:W2:Y:S04]  /*2c450*/  LDL.LU R59, [R1+0x35ac] ;  /* 0x0035ac00013b7983 */ /* 0x004ea80000300800 */
[----:B------:R0:W-:Y:S04]  /*2c460*/  STS.U8 [R38+UR5+0x820], R55 ;  /* 0x0008203726007988 */ /* 0x0001e80008000005 */
[----:B------:R1:W-:Y:S04]  /*2c470*/  STS.U8 [R38+UR5+0x840], R60 ;  /* 0x0008403c26007988 */ /* 0x0003e80008000005 */
[----:B------:R1:W-:Y:S04]  /*2c480*/  STS.U8 [R38+UR5+0x860], R61 ;  /* 0x0008603d26007988 */ /* 0x0003e80008000005 */
[----:B0-----:R-:W3:Y:S04]  /*2c490*/  LDL.LU R55, [R1+0x1114] ;  /* 0x0011140001377983 */ /* 0x001ee80000300800 */
[----:B-1----:R-:W3:Y:S04]  /*2c4a0*/  LDL.LU R60, [R1+0x1110] ;  /* 0x00111000013c7983 */ /* 0x002ee80000300800 */
[----:B------:R-:W3:Y:S04]  /*2c4b0*/  LDL.LU R61, [R1+0x110c] ;  /* 0x00110c00013d7983 */ /* 0x000ee80000300800 */
[----:B--2---:R0:W-:Y:S02]  /*2c4c0*/  STS.U8 [R38+UR5+0x900], R59 ;  /* 0x0009003b26007988 */ /* 0x0041e40008000005 */
[----:B0-----:R-:W0:Y:S01]  /*2c4d0*/  S2R R59, SR_TID.X ;  /* 0x00000000003b7919 */ /* 0x001e220000002100 */
[----:B------:R-:W1:Y:S01]  /*2c4e0*/  S2R R38, SR_TID.X ;  /* 0x0000000000267919 */ /* 0x000e620000002100 */
[----:B0-----:R-:W-:-:S05]  /*2c4f0*/  LOP3.LUT R59, R59, 0x1f, RZ, 0xc0, !PT ;  /* 0x0000001f3b3b7812 */ /* 0x001fca00078ec0ff */
[----:B---3--:R-:W-:Y:S04]  /*2c500*/  STS.U8 [R59+UR5+0x920], R58 ;  /* 0x0009203a3b007988 */ /* 0x008fe80008000005 */
        /* <DEDUP_REMOVED lines=16> */
[----:B------:R-:W-:Y:S01]  /*2c610*/  STS.U8 [R59+UR5+0xd40], R24 ;  /* 0x000d40183b007988 */ /* 0x000fe20008000005 */
[----:B-1----:R-:W-:-:S03]  /*2c620*/  LOP3.LUT R38, R38, 0x1f, RZ, 0xc0, !PT ;  /* 0x0000001f26267812 */ /* 0x002fc600078ec0ff */
[----:B------:R-:W-:Y:S04]  /*2c630*/  STS.U8 [R59+UR5+0xd60], R23 ;  /* 0x000d60173b007988 */ /* 0x000fe80008000005 */
[----:B------:R-:W-:Y:S04]  /*2c640*/  STS.U8 [R59+UR5+0xe00], R18 ;  /* 0x000e00123b007988 */ /* 0x000fe80008000005 */
        /* <DEDUP_REMOVED lines=11> */
[----:B0-----:R-:W3:Y:S04]  /*2c700*/  LDL.LU R55, [R1+0x1108] ;  /* 0x0011080001377983 */ /* 0x001ee80000300800 */
[----:B-1----:R-:W4:Y:S04]  /*2c710*/  LDL.LU R60, [R1+0x10f0] ;  /* 0x0010f000013c7983 */ /* 0x002f280000300800 */
[----:B--2---:R-:W2:Y:S04]  /*2c720*/  LDL.LU R61, [R1+0x10ec] ;  /* 0x0010ec00013d7983 */ /* 0x004ea80000300800 */
        /* <DEDUP_REMOVED lines=27> */
[----:B------:R-:W2:Y:S04]  /*2c8e0*/  LDL.LU R59, [R1] ;  /* 0x00000000013b7983 */ /* 0x000ea80000300800 */
[----:B---3--:R0:W-:Y:S04]  /*2c8f0*/  STS.U8 [R38+UR5+0xe0], R55 ;  /* 0x0000e03726007988 */ /* 0x0081e80008000005 */
[----:B----4-:R1:W-:Y:S04]  /*2c900*/  STS.U8 [R38+UR5+0x180], R60 ;  /* 0x0001803c26007988 */ /* 0x0103e80008000005 */
[----:B--2---:R2:W-:Y:S04]  /*2c910*/  STS.U8 [R38+UR5+0x1a0], R61 ;  /* 0x0001a03d26007988 */ /* 0x0045e80008000005 */
[----:B0-----:R-:W3:Y:S04]  /*2c920*/  LDL.LU R55, [R1+0x35a8] ;  /* 0x0035a80001377983 */ /* 0x001ee80000300800 */
[----:B-1----:R-:W4:Y:S04]  /*2c930*/  LDL.LU R60, [R1+0x35a4] ;  /* 0x0035a400013c7983 */ /* 0x002f280000300800 */
[----:B--2---:R-:W2:Y:S04]  /*2c940*/  LDL.LU R61, [R1+0x35a0] ;  /* 0x0035a000013d7983 */ /* 0x004ea80000300800 */
[----:B------:R0:W-:Y:S04]  /*2c950*/  STS.U8 [R38+UR5+0x6a0], R43 ;  /* 0x0006a02b26007988 */ /* 0x0001e80008000005 */
[----:B0-----:R-:W3:Y:S04]  /*2c960*/  LDL.LU R43, [R1+0x1120] ;  /* 0x00112000012b7983 */ /* 0x001ee80000300800 */
        /* <DEDUP_REMOVED lines=11> */
[----:B------:R-:W-:Y:S04]  /*2ca20*/  STS.U8 [R38+UR5+0x6c0], R48 ;  /* 0x0006c03026007988 */ /* 0x000fe80008000005 */
[----:B------:R0:W-:Y:S04]  /*2ca30*/  STS.U8 [R38+UR5+0x6e0], R49 ;  /* 0x0006e03126007988 */ /* 0x0001e80008000005 */
[----:B------:R-:W3:Y:S04]  /*2ca40*/  LDL.LU R34, [R1+0x113c] ;  /* 0x00113c0001227983 */ /* 0x000ee80000300800 */
[----:B------:R-:W-:Y:S04]  /*2ca50*/  STS.U8 [R38+UR5+0x780], R50 ;  /* 0x0007803226007988 */ /* 0x000fe80008000005 */
[----:B------:R1:W-:Y:S04]  /*2ca60*/  STS.U8 [R38+UR5+0x7a0], R51 ;  /* 0x0007a03326007988 */ /* 0x0003e80008000005 */
[----:B------:R-:W-:Y:S04]  /*2ca70*/  STS.U8 [R38+UR5+0x7c0], R56 ;  /* 0x0007c03826007988 */ /* 0x000fe80008000005 */
[----:B------:R0:W-:Y:S04]  /*2ca80*/  STS.U8 [R38+UR5+0x7e0], R57 ;  /* 0x0007e03926007988 */ /* 0x0001e80008000005 */
[----:B------:R-:W-:Y:S04]  /*2ca90*/  STS.U8 [R38+UR5+0x880], R58 ;  /* 0x0008803a26007988 */ /* 0x000fe80008000005 */
[----:B------:R1:W-:Y:S04]  /*2caa0*/  STS.U8 [R38+UR5+0x8a0], R59 ;  /* 0x0008a03b26007988 */ /* 0x0003e80008000005 */
[----:B0-----:R-:W3:Y:S04]  /*2cab0*/  LDL.LU.64 R48, [R1+0x50] ;  /* 0x0000500001307983 */ /* 0x001ee80000300a00 */
[----:B-1----:R-:W3:Y:S04]  /*2cac0*/  LDL.LU.64 R50, [R1+0x58] ;  /* 0x0000580001327983 */ /* 0x002ee80000300a00 */
[----:B------:R-:W3:Y:S04]  /*2cad0*/  LDL.LU.64 R56, [R1+0x70] ;  /* 0x0000700001387983 */ /* 0x000ee80000300a00 */
[----:B------:R-:W3:Y:S04]  /*2cae0*/  LDL.LU.64 R58, [R1+0x78] ;  /* 0x00007800013a7983 */ /* 0x000ee80000300a00 */
[----:B------:R-:W-:Y:S04]  /*2caf0*/  STS.U8 [R38+UR5+0xfa0], R5 ;  /* 0x000fa00526007988 */ /* 0x000fe80008000005 */
[----:B------:R-:W-:Y:S04]  /*2cb00*/  STS.U8 [R38+UR5+0xfc0], R4 ;  /* 0x000fc00426007988 */ /* 0x000fe80008000005 */
[----:B------:R-:W-:Y:S04]  /*2cb10*/  STS.U8 [R38+UR5+0x1c0], R7 ;  /* 0x0001c00726007988 */ /* 0x000fe80008000005 */
[----:B------:R-:W-:Y:S04]  /*2cb20*/  STS.U8 [R38+UR5+0xf80], R6 ;  /* 0x000f800626007988 */ /* 0x000fe80008000005 */
[----:B--2---:R0:W-:Y:S04]  /*2cb30*/  STS.U8 [R38+UR5+0x8c0], R61 ;  /* 0x0008c03d26007988 */ /* 0x0041e80008000005 */
[----:B0-----:R-:W2:Y:S04]  /*2cb40*/  LDL R61, [R1+0x1038] ;  /* 0x00103800013d7983 */ /* 0x001ea80000100800 */
[----:B------:R-:W2:Y:S04]  /*2cb50*/  LDL.LU.64 R4, [R1+0x90] ;  /* 0x0000900001047983 */ /* 0x000ea80000300a00 */
[----:B------:R-:W2:Y:S04]  /*2cb60*/  LDL.LU.64 R6, [R1+0x98] ;  /* 0x0000980001067983 */ /* 0x000ea80000300a00 */
        /* <DEDUP_REMOVED lines=13> */
[----:B---3--:R-:W-:Y:S04]  /*2cc40*/  STS.U8 [R38+UR5+0x980], R55 ;  /* 0x0009803726007988 */ /* 0x008fe80008000005 */
        /* <DEDUP_REMOVED lines=12> */
[----:B------:R-:W-:Y:S04]  /*2cd10*/  STS.U8 [R38+UR5+0xca0], R29 ;  /* 0x000ca01d26007988 */ /* 0x000fe80008000005 */
[----:B------:R1:W-:Y:S04]  /*2cd20*/  STS.U8 [R38+UR5+0xcc0], R28 ;  /* 0x000cc01c26007988 */ /* 0x0003e80008000005 */
[----:B------:R-:W-:Y:S04]  /*2cd30*/  STS.U8 [R38+UR5+0xce0], R27 ;  /* 0x000ce01b26007988 */ /* 0x000fe80008000005 */
[----:B------:R-:W-:Y:S04]  /*2cd40*/  STS.U8 [R38+UR5+0xd80], R22 ;  /* 0x000d801626007988 */ /* 0x000fe80008000005 */
[----:B------:R-:W-:Y:S04]  /*2cd50*/  STS.U8 [R38+UR5+0xda0], R21 ;  /* 0x000da01526007988 */ /* 0x000fe80008000005 */
[----:B------:R-:W-:Y:S04]  /*2cd60*/  STS.U8 [R38+UR5+0xdc0], R20 ;  /* 0x000dc01426007988 */ /* 0x000fe80008000005 */
[----:B------:R3:W-:Y:S04]  /*2cd70*/  STS.U8 [R38+UR5+0xde0], R19 ;  /* 0x000de01326007988 */ /* 0x0007e80008000005 */
[----:B------:R-:W-:Y:S04]  /*2cd80*/  STS.U8 [R38+UR5+0xe80], R14 ;  /* 0x000e800e26007988 */ /* 0x000fe80008000005 */
[----:B------:R-:W-:Y:S04]  /*2cd90*/  STS.U8 [R38+UR5+0xea0], R13 ;  /* 0x000ea00d26007988 */ /* 0x000fe80008000005 */
[----:B------:R-:W-:Y:S04]  /*2cda0*/  STS.U8 [R38+UR5+0xec0], R12 ;  /* 0x000ec00c26007988 */ /* 0x000fe80008000005 */
[----:B------:R-:W-:Y:S04]  /*2cdb0*/  STS.U8 [R38+UR5+0xee0], R11 ;  /* 0x000ee00b26007988 */ /* 0x000fe80008000005 */
[----:B------:R-:W-:Y:S01]  /*2cdc0*/  STS.U8 [R38+UR5+0xfe0], R43 ;  /* 0x000fe02b26007988 */ /* 0x000fe20008000005 */
[----:B------:R-:W-:Y:S01]  /*2cdd0*/  BAR.SYNC.DEFER_BLOCKING 0x0 ;  /* 0x0000000000007b1d */ /* 0x000fe20000010000 */
[----:B0-----:R-:W-:-:S02]  /*2cde0*/  IMAD R30, R32, 0x100, R31 ;  /* 0x00000100201e7824 */ /* 0x001fc400078e021f */
[----:B-1----:R-:W-:Y:S02]  /*2cdf0*/  IMAD R28, R2, 0x100, R3 ;  /* 0x00000100021c7824 */ /* 0x002fe400078e0203 */
[----:B------:R-:W-:Y:S02]  /*2ce00*/  IMAD R29, R26, 0x100, R25 ;  /* 0x000001001a1d7824 */ /* 0x000fe400078e0219 */
[----:B------:R-:W-:Y:S01]  /*2ce10*/  IMAD R31, R34, 0x100, R33 ;  /* 0x00000100221f7824 */ /* 0x000fe200078e0221 */
[----:B------:R-:W-:Y:S02]  /*2ce20*/  F2FP.F16.E5M2.UNPACK_B R30, R30 ;  /* 0x0000001eff1e723e */ /* 0x000fe400020004ff */
[----:B------:R-:W-:Y:S02]  /*2ce30*/  F2FP.F16.E5M2.UNPACK_B R28, R28 ;  /* 0x0000001cff1c723e */ /* 0x000fe400020004ff */
[----:B------:R-:W-:Y:S02]  /*2ce40*/  F2FP.F16.E5M2.UNPACK_B R29, R29 ;  /* 0x0000001dff1d723e */ /* 0x000fe400020004ff */
[----:B------:R-:W-:Y:S01]  /*2ce50*/  F2FP.F16.E5M2.UNPACK_B R31, R31 ;  /* 0x0000001fff1f723e */ /* 0x000fe200020004ff */
[----:B------:R-:W4:Y:S04]  /*2ce60*/  LDL.LU.64 R16, [R1+0xb0] ;  /* 0x0000b00001107983 */ /* 0x000f280000300a00 */
[----:B---3--:R-:W4:Y:S04]  /*2ce70*/  LDL.LU.64 R18, [R1+0xb8] ;  /* 0x0000b80001127983 */ /* 0x008f280000300a00 */
[----:B--2---:R-:W0:Y:S04]  /*2ce80*/  LDSM.16.M88.4 R40, [R61] ;  /* 0x000000003d28783b */ /* 0x004e280000000200 */
[----:B------:R-:W1:Y:S04]  /*2ce90*/  LDSM.16.M88.4 R44, [R61+0x200] ;  /* 0x000200003d2c783b */ /* 0x000e680000000200 */
[----:B------:R-:W2:Y:S01]  /*2cea0*/  LDSM.16.M88.4 R52, [R61+0x600] ;  /* 0x000600003d34783b */ /* 0x000ea20000000200 */
[----:B0-----:R-:W-:-:S02]  /*2ceb0*/  F2FP.F16.E5M2.UNPACK_B R36, R40 ;  /* 0x00000028ff24723e */ /* 0x001fc400020004ff */
[----:B------:R-:W-:-:S07]  /*2cec0*/  F2FP.F16.E5M2.UNPACK_B R37, R41 ;  /* 0x00000029ff25723e */ /* 0x000fce00020004ff */
[C---:B------:R-:W-:Y:S01]  /*2ced0*/  HMMA.16816.F32 R8, R28.reuse, R36, R48 ;  /* 0x000000241c08723c */ /* 0x040fe20000001830 */
[----:B------:R-:W-:Y:S02]  /*2cee0*/  F2FP.F16.E5M2.UNPACK_B R34, R42 ;  /* 0x0000002aff22723e */ /* 0x000fe400020004ff */
[----:B------:R-:W-:Y:S02]  /*2cef0*/  F2FP.F16.E5M2.UNPACK_B R35, R43 ;  /* 0x0000002bff23723e */ /* 0x000fe400020004ff */
[----:B-1----:R-:W-:Y:S02]  /*2cf00*/  F2FP.F16.E5M2.UNPACK_B R32, R44 ;  /* 0x0000002cff20723e */ /* 0x002fe400020004ff */
[----:B------:R-:W-:Y:S01]  /*2cf10*/  F2FP.F16.E5M2.UNPACK_B R33, R45 ;  /* 0x0000002dff21723e */ /* 0x000fe200020004ff */
[----:B------:R-:W0:Y:S11]  /*2cf20*/  LDSM.16.M88.4 R48, [R61+0x400] ;  /* 0x000400003d30783b */ /* 0x000e360000000200 */
[----:B------:R-:W-:Y:S04]  /*2cf30*/  STL.64 [R1+0x50], R8 ;  /* 0x0000500801007387 */ /* 0x000fe80000100a00 */
[----:B------:R1:W-:Y:S04]  /*2cf40*/  STL.64 [R1+0x58], R10 ;  /* 0x0000580a01007387 */ /* 0x0003e80000100a00 */
[----:B------:R-:W-:Y:S04]  /*2cf50*/  STL.64 [R1+0x3138], R42 ;  /* 0x0031382a01007387 */ /* 0x000fe80000100a00 */
[----:B------:R-:W-:Y:S04]  /*2cf60*/  STL.64 [R1+0x3130], R40 ;  /* 0x0031302801007387 */ /* 0x000fe80000100a00 */
[----:B------:R-:W3:Y:S04]  /*2cf70*/  LDL.LU.64 R12, [R1+0xd0] ;  /* 0x0000d000010c7983 */ /* 0x000ee80000300a00 */
[----:B------:R-:W3:Y:S01]  /*2cf80*/  LDL.LU.64 R14, [R1+0xd8] ;  /* 0x0000d800010e7983 */ /* 0x000ee20000300a00 */
[C---:B------:R-:W-:Y:S08]  /*2cf90*/  HMMA.16816.F32 R4, R28.reuse, R32, R4 ;  /* 0x000000201c04723c */ /* 0x040ff00000001804 */
[----:B-1----:R-:W-:Y:S01]  /*2cfa0*/  HMMA.16816.F32 R8, R28, R34, R56 ;  /* 0x000000221c08723c */ /* 0x002fe20000001838 */
[----:B------:R-:W-:-:S02]  /*2cfb0*/  F2FP.F16.E5M2.UNPACK_B R26, R46 ;  /* 0x0000002eff1a723e */ /* 0x000fc400020004ff */
[----:B------:R-:W-:Y:S02]  /*2cfc0*/  F2FP.F16.E5M2.UNPACK_B R27, R47 ;  /* 0x0000002fff1b723e */ /* 0x000fe400020004ff */
[----:B--2---:R-:W-:Y:S02]  /*2cfd0*/  F2FP.F16.E5M2.UNPACK_B R20, R52 ;  /* 0x00000034ff14723e */ /* 0x004fe400020004ff */
[----:B------:R-:W-:Y:S01]  /*2cfe0*/  F2FP.F16.E5M2.UNPACK_B R21, R53 ;  /* 0x00000035ff15723e */ /* 0x000fe200020004ff */
[----:B------:R-:W-:Y:S11]  /*2cff0*/  LDSM.16.M88.4 R56, [R61+0x800] ;  /* 0x000800003d38783b */ /* 0x000ff60000000200 */
[----:B------:R1:W-:Y:S04]  /*2d000*/  STL.64 [R1+0x70], R8 ;  /* 0x0000700801007387 */ /* 0x0003e80000100a00 */
[----:B------:R2:W-:Y:S04]  /*2d010*/  STL.64 [R1+0x78], R10 ;  /* 0x0000780a01007387 */ /* 0x0005e80000100a00 */
[----:B------:R-:W-:Y:S04]  /*2d020*/  STL [R1+0x3128], R45 ;  /* 0x0031282d01007387 */ /* 0x000fe80000100800 */
[----:B-1----:R-:W3:Y:S04]  /*2d030*/  LDL.LU.64 R8, [R1+0xf0] ;  /* 0x0000f00001087983 */ /* 0x002ee80000300a00 */
[----:B--2---:R-:W2:Y:S04]  /*2d040*/  LDL.LU.64 R10, [R1+0xf8] ;  /* 0x0000f800010a7983 */ /* 0x004ea80000300a00 */
[----:B------:R1:W-:Y:S04]  /*2d050*/  STL.64 [R1+0x90], R4 ;  /* 0x0000900401007387 */ /* 0x0003e80000100a00 */
[----:B------:R0:W-:Y:S04]  /*2d060*/  STL.64 [R1+0x98], R6 ;  /* 0x0000980601007387 */ /* 0x0001e80000100a00 */
[----:B-1----:R-:W2:Y:S04]  /*2d070*/  LDL.LU.64 R4, [R1+0x110] ;  /* 0x0001100001047983 */ /* 0x002ea80000300a00 */
[----:B0-----:R-:W2:Y:S01]  /*2d080*/  LDL.LU.64 R6, [R1+0x118] ;  /* 0x0001180001067983 */ /* 0x001ea20000300a00 */
[----:B------:R-:W-:-:S02]  /*2d090*/  F2FP.F16.E5M2.UNPACK_B R24, R48 ;  /* 0x00000030ff18723e */ /* 0x000fc400020004ff */
[----:B------:R-:W-:Y:S01]  /*2d0a0*/  F2FP.F16.E5M2.UNPACK_B R25, R49 ;  /* 0x00000031ff19723e */ /* 0x000fe200020004ff */
[----:B----4-:R-:W-:Y:S01]  /*2d0b0*/  HMMA.16816.F32 R16, R28, R26, R16 ;  /* 0x0000001a1c10723c */ /* 0x010fe20000001810 */
[----:B------:R-:W-:Y:S04]  /*2d0c0*/  STL [R1+0x3124], R46 ;  /* 0x0031242e01007387 */ /* 0x000fe80000100800 */
[----:B------:R-:W-:Y:S04]  /*2d0d0*/  STL [R1+0x3118], R47 ;  /* 0x0031182f01007387 */ /* 0x000fe80000100800 */
[----:B------:R-:W-:Y:S01]  /*2d0e0*/  STL [R1+0x30fc], R48 ;  /* 0x0030fc3001007387 */ /* 0x000fe20000100800 */
[----:B------:R-:W-:-:S02]  /*2d0f0*/  F2FP.F16.E5M2.UNPACK_B R22, R50 ;  /* 0x00000032ff16723e */ /* 0x000fc400020004ff */
[----:B------:R-:W-:-:S07]  /*2d100*/  F2FP.F16.E5M2.UNPACK_B R23, R51 ;  /* 0x00000033ff17723e */ /* 0x000fce00020004ff */
[----:B------:R-:W-:Y:S04]  /*2d110*/  STL.64 [R1+0xb0], R16 ;  /* 0x0000b01001007387 */ /* 0x000fe80000100a00 */
[----:B------:R-:W-:Y:S04]  /*2d120*/  STL.64 [R1+0xb8], R18 ;  /* 0x0000b81201007387 */ /* 0x000fe80000100a00 */
[----:B------:R-:W-:Y:S01]  /*2d130*/  STL [R1+0x30f8], R49 ;  /* 0x0030f83101007387 */ /* 0x000fe20000100800 */
[----:B---3--:R-:W-:-:S15]  /*2d140*/  HMMA.16816.F32 R12, R28, R24, R12 ;  /* 0x000000181c0c723c */ /* 0x008fde000000180c */
[----:B------:R-:W-:-:S04]  /*2d150*/  NOP ;  /* 0x0000000000007918 */ /* 0x000fc80000000000 */
[----:B------:R0:W-:Y:S04]  /*2d160*/  STL.64 [R1+0xd0], R12 ;  /* 0x0000d00c01007387 */ /* 0x0001e80000100a00 */
[----:B------:R1:W-:Y:S04]  /*2d170*/  STL.64 [R1+0xd8], R14 ;  /* 0x0000d80e01007387 */ /* 0x0003e80000100a00 */
[----:B------:R3:W-:Y:S04]  /*2d180*/  STL [R1+0x30f4], R50 ;  /* 0x0030f43201007387 */ /* 0x0007e80000100800 */
[----:B------:R4:W-:Y:S04]  /*2d190*/  STL [R1+0x30f0], R51 ;  /* 0x0030f03301007387 */ /* 0x0009e80000100800 */
[----:B0-----:R-:W4:Y:S04]  /*2d1a0*/  LDL.LU.64 R12, [R1+0x130] ;  /* 0x00013000010c7983 */ /* 0x001f280000300a00 */
[----:B-1----:R-:W4:Y:S01]  /*2d1b0*/  LDL.LU.64 R14, [R1+0x138] ;  /* 0x00013800010e7983 */ /* 0x002f220000300a00 */
[C---:B--2---:R-:W-:Y:S08]  /*2d1c0*/  HMMA.16816.F32 R8, R28.reuse, R22, R8 ;  /* 0x000000161c08723c */ /* 0x044ff00000001808 */
[----:B------:R-:W-:Y:S11]  /*2d1d0*/  HMMA.16816.F32 R4, R28, R20, R4 ;  /* 0x000000141c04723c */ /* 0x000ff60000001804 */
[----:B------:R-:W-:Y:S04]  /*2d1e0*/  STL.64 [R1+0xf0], R8 ;  /* 0x0000f00801007387 */ /* 0x000fe80000100a00 */
[----:B------:R-:W-:Y:S04]  /*2d1f0*/  STL.64 [R1+0xf8], R10 ;  /* 0x0000f80a01007387 */ /* 0x000fe80000100a00 */
[----:B------:R-:W-:Y:S01]  /*2d200*/  STL [R1+0x114], R5 ;  /* 0x0001140501007387 */ /* 0x000fe20000100800 */
[----:B---3--:R-:W-:-:S03]  /*2d210*/  IMAD.MOV.U32 R50, RZ, RZ, R4 ;  /* 0x000000ffff327224 */ /* 0x008fc600078e0004 */
[----:B------:R-:W-:Y:S01]  /*2d220*/  STL [R1+0x118], R6 ;  /* 0x0001180601007387 */ /* 0x000fe20000100800 */
[----:B----4-:R-:W-:-:S03]  /*2d230*/  IMAD.MOV.U32 R51, RZ, RZ, R7 ;  /* 0x000000ffff337224 */ /* 0x010fc600078e0007 */
[----:B------:R-:W0:Y:S04]  /*2d240*/  LDSM.16.M88.4 R4, [R61+0xa00] ;  /* 0x000a00003d04783b */ /* 0x000e280000000200 */
[----:B------:R-:W-:Y:S04]  /*2d250*/  STL [R1+0x3100], R51 ;  /* 0x0031003301007387 */ /* 0x000fe80000100800 */
[----:B0-----:R0:W-:Y:S01]  /*2d260*/  STL.64 [R1], R4 ;  /* 0x0000000401007387 */ /* 0x0011e20000100a00 */
[----:B------:R-:W-:Y:S02]  /*2d270*/  IMAD.MOV.U32 R3, RZ, RZ, R4 ;  /* 0x000000ffff037224 */ /* 0x000fe400078e0004 */
[----:B------:R-:W-:Y:S01]  /*2d280*/  IMAD.MOV.U32 R2, RZ, RZ, R5 ;  /* 0x000000ffff027224 */ /* 0x000fe200078e0005 */
[----:B------:R1:W-:Y:S01]  /*2d290*/  STL.64 [R1+0x8], R6 ;  /* 0x0000080601007387 */ /* 0x0003e20000100a00 */
[----:B------:R-:W-:-:S02]  /*2d2a0*/  IMAD.MOV.U32 R10, RZ, RZ, R6 ;  /* 0x000000ffff0a7224 */ /* 0x000fc400078e0006 */
[----:B------:R-:W-:Y:S01]  /*2d2b0*/  IMAD.MOV.U32 R11, RZ, RZ, R7 ;  /* 0x000000ffff0b7224 */ /* 0x000fe200078e0007 */
[----:B0-----:R-:W2:Y:S04]  /*2d2c0*/  LDL.LU.64 R4, [R1+0x150] ;  /* 0x0001500001047983 */ /* 0x001ea80000300a00 */
[----:B-1----:R-:W2:Y:S01]  /*2d2d0*/  LDL.LU.64 R6, [R1+0x158] ;  /* 0x0001580001067983 */ /* 0x002ea20000300a00 */
[----:B------:R-:W-:Y:S02]  /*2d2e0*/  F2FP.F16.E5M2.UNPACK_B R18, R54 ;  /* 0x00000036ff12723e */ /* 0x000fe400020004ff */
[----:B------:R-:W-:Y:S01]  /*2d2f0*/  F2FP.F16.E5M2.UNPACK_B R19, R55 ;  /* 0x00000037ff13723e */ /* 0x000fe200020004ff */
[----:B------:R-:W-:Y:S04]  /*2d300*/  STL.64 [R1+0x30e8], R54 ;  /* 0x0030e83601007387 */ /* 0x000fe80000100a00 */
[----:B------:R-:W-:Y:S01]  /*2d310*/  STL.64 [R1+0x30e0], R52 ;  /* 0x0030e03401007387 */ /* 0x000fe20000100a00 */
[----:B------:R-:W-:-:S02]  /*2d320*/  F2FP.F16.E5M2.UNPACK_B R16, R56 ;  /* 0x00000038ff10723e */ /* 0x000fc400020004ff */
[----:B------:R-:W-:Y:S01]  /*2d330*/  F2FP.F16.E5M2.UNPACK_B R17, R57 ;  /* 0x00000039ff11723e */ /* 0x000fe200020004ff */
[----:B------:R-:W-:-:S15]  /*2d340*/  HMMA.16816.F32 R12, R28, R18, R12 ;  /* 0x000000121c0c723c */ /* 0x000fde000000180c */
[----:B------:R-:W-:-:S04]  /*2d350*/  NOP ;  /* 0x0000000000007918 */ /* 0x000fc80000000000 */
[----:B------:R-:W-:Y:S04]  /*2d360*/  STL [R1+0x130], R12 ;  /* 0x0001300c01007387 */ /* 0x000fe80000100800 */
[----:B------:R-:W3:Y:S04]  /*2d370*/  LDL.LU.64 R40, [R1+0x170] ;  /* 0x0001700001287983 */ /* 0x000ee80000300a00 */
[----:B------:R-:W3:Y:S01]  /*2d380*/  LDL.LU.64 R42, [R1+0x178] ;  /* 0x00017800012a7983 */ /* 0x000ee20000300a00 */
[----:B------:R-:W-:Y:S02]  /*2d390*/  IMAD.MOV.U32 R51, RZ, RZ, R13 ;  /* 0x000000ffff337224 */ /* 0x000fe400078e000d */
[----:B------:R-:W-:-:S02]  /*2d3a0*/  IMAD.MOV.U32 R48, RZ, RZ, R14 ;  /* 0x000000ffff307224 */ /* 0x000fc400078e000e */
[----:B------:R-:W-:Y:S02]  /*2d3b0*/  IMAD.MOV.U32 R49, RZ, RZ, R15 ;  /* 0x000000ffff317224 */ /* 0x000fe400078e000f */
[----:B------:R-:W0:Y:S04]  /*2d3c0*/  LDSM.16.M88.4 R12, [R61+0xc00] ;  /* 0x000c00003d0c783b */ /* 0x000e280000000200 */
[----:B------:R-:W-:Y:S04]  /*2d3d0*/  STL.64 [R1+0x3110], R50 ;  /* 0x0031103201007387 */ /* 0x000fe80000100a00 */
[----:B------:R-:W-:Y:S04]  /*2d3e0*/  STL.64 [R1+0x3108], R48 ;  /* 0x0031083001007387 */ /* 0x000fe80000100a00 */
[----:B------:R-:W-:Y:S04]  /*2d3f0*/  STL [R1+0x311c], R56 ;  /* 0x00311c3801007387 */ /* 0x000fe80000100800 */
[----:B------:R-:W-:Y:S01]  /*2d400*/  STL [R1+0x3120], R57 ;  /* 0x0031203901007387 */ /* 0x000fe20000100800 */
[----:B--2---:R-:W-:-:S15]  /*2d410*/  HMMA.16816.F32 R4, R28, R16, R4 ;  /* 0x000000101c04723c */ /* 0x004fde0000001804 */
[----:B------:R-:W-:-:S04]  /*2d420*/  NOP ;  /* 0x0000000000007918 */ /* 0x000fc80000000000 */
[----:B------:R-:W-:Y:S04]  /*2d430*/  STL.64 [R1+0x150], R4 ;  /* 0x0001500401007387 */ /* 0x000fe80000100a00 */
[----:B------:R-:W-:Y:S04]  /*2d440*/  STL [R1+0x158], R6 ;  /* 0x0001580601007387 */ /* 0x000fe80000100800 */
[----:B------:R-:W-:Y:S04]  /*2d450*/  STL.64 [R1+0x3588], R18 ;  /* 0x0035881201007387 */ /* 0x000fe80000100a00 */
[----:B------:R1:W-:Y:S04]  /*2d460*/  STL.64 [R1+0x3580], R16 ;  /* 0x0035801001007387 */ /* 0x0003e80000100a00 */
[----:B0-----:R-:W-:Y:S04]  /*2d470*/  STL.64 [R1+0x10], R12 ;  /* 0x0000100c01007387 */ /* 0x001fe80000100a00 */
[----:B------:R0:W-:Y:S04]  /*2d480*/  STL.64 [R1+0x18], R14 ;  /* 0x0000180e01007387 */ /* 0x0001e80000100a00 */
[----:B-1----:R-:W2:Y:S04]  /*2d490*/  LDL.LU.64 R16, [R1+0x190] ;  /* 0x0001900001107983 */ /* 0x002ea80000300a00 */
[----:B------:R-:W2:Y:S01]  /*2d4a0*/  LDL.LU.64 R18, [R1+0x198] ;  /* 0x0001980001127983 */ /* 0x000ea20000300a00 */
[----:B------:R-:W-:-:S02]  /*2d4b0*/  IMAD.MOV.U32 R45, RZ, RZ, R7 ;  /* 0x000000ffff2d7224 */ /* 0x000fc400078e0007 */
[----:B------:R-:W-:Y:S02]  /*2d4c0*/  IMAD.MOV.U32 R6, RZ, RZ, R14 ;  /* 0x000000ffff067224 */ /* 0x000fe400078e000e */
[----:B------:R-:W-:Y:S01]  /*2d4d0*/  IMAD.MOV.U32 R7, RZ, RZ, R15 ;  /* 0x000000ffff077224 */ /* 0x000fe200078e000f */
[----:B0-----:R-:W-:Y:S02]  /*2d4e0*/  F2FP.F16.E5M2.UNPACK_B R14, R58 ;  /* 0x0000003aff0e723e */ /* 0x001fe400020004ff */
[----:B------:R-:W-:Y:S01]  /*2d4f0*/  F2FP.F16.E5M2.UNPACK_B R15, R59 ;  /* 0x0000003bff0f723e */ /* 0x000fe200020004ff */
[----:B------:R-:W-:Y:S02]  /*2d500*/  IMAD.MOV.U32 R8, RZ, RZ, R12 ;  /* 0x000000ffff087224 */ /* 0x000fe400078e000c */
[----:B------:R-:W-:Y:S01]  /*2d510*/  IMAD.MOV.U32 R9, RZ, RZ, R13 ;  /* 0x000000ffff097224 */ /* 0x000fe200078e000d */
[----:B------:R-:W-:Y:S02]  /*2d520*/  F2FP.F16.E5M2.UNPACK_B R12, R3 ;  /* 0x00000003ff0c723e */ /* 0x000fe400020004ff */
[----:B------:R-:W-:Y:S01]  /*2d530*/  F2FP.F16.E5M2.UNPACK_B R13, R2 ;  /* 0x00000002ff0d723e */ /* 0x000fe200020004ff */
[----:B---3--:R-:W-:-:S15]  /*2d540*/  HMMA.16816.F32 R40, R28, R14, R40 ;  /* 0x0000000e1c28723c */ /* 0x008fde0000001828 */
[----:B------:R-:W-:-:S04]  /*2d550*/  NOP ;  /* 0x0000000000007918 */ /* 0x000fc80000000000 */
[----:B------:R-:W-:Y:S02]  /*2d560*/  IMAD.MOV.U32 R46, RZ, RZ, R40 ;  /* 0x000000ffff2e7224 */ /* 0x000fe400078e0028 */
[----:B------:R-:W-:Y:S02]  /*2d570*/  IMAD.MOV.U32 R57, RZ, RZ, R41 ;  /* 0x000000ffff397224 */ /* 0x000fe400078e0029 */
[----:B------:R-:W-:Y:S02]  /*2d580*/  IMAD.MOV.U32 R56, RZ, RZ, R42 ;  /* 0x000000ffff387224 */ /* 0x000fe400078e002a */
[----:B------:R-:W-:Y:S02]  /*2d590*/  IMAD.MOV.U32 R47, RZ, RZ, R43 ;  /* 0x000000ffff2f7224 */ /* 0x000fe400078e002b */
[----:B------:R-:W0:Y:S04]  /*2d5a0*/  LDSM.16.M88.4 R40, [R61+0xe00] ;  /* 0x000e00003d28783b */ /* 0x000e280000000200 */
[----:B------:R-:W-:Y:S04]  /*2d5b0*/  STL.64 [R1+0x3158], R46 ;  /* 0x0031582e01007387 */ /* 0x000fe80000100a00 */
[----:B------:R-:W-:Y:S04]  /*2d5c0*/  STL.64 [R1+0x3150], R44 ;  /* 0x0031502c01007387 */ /* 0x000fe80000100a00 */
[----:B------:R-:W-:Y:S04]  /*2d5d0*/  STL.64 [R1+0x3148], R58 ;  /* 0x0031483a01007387 */ /* 0x000fe80000100a00 */
[----:B------:R1:W-:Y:S04]  /*2d5e0*/  STL.64 [R1+0x3140], R56 ;  /* 0x0031403801007387 */ /* 0x0003e80000100a00 */
[----:B0-----:R0:W-:Y:S04]  /*2d5f0*/  STL.64 [R1+0x30], R40 ;  /* 0x0000302801007387 */ /* 0x0011e80000100a00 */
[----:B------:R3:W-:Y:S04]  /*2d600*/  STL.64 [R1+0x38], R42 ;  /* 0x0000382a01007387 */ /* 0x0007e80000100a00 */
[----:B-1----:R-:W4:Y:S04]  /*2d610*/  LDL.LU.64 R56, [R1+0x1b0] ;  /* 0x0001b00001387983 */ /* 0x002f280000300a00 */
[----:B------:R-:W4:Y:S04]  /*2d620*/  LDL.LU.64 R58, [R1+0x1b8] ;  /* 0x0001b800013a7983 */ /* 0x000f280000300a00 */
[----:B------:R-:W4:Y:S04]  /*2d630*/  LDL.LU.64 R48, [R1+0x1d0] ;  /* 0x0001d00001307983 */ /* 0x000f280000300a00 */
[----:B------:R-:W4:Y:S04]  /*2d640*/  LDL.LU.64 R50, [R1+0x1d8] ;  /* 0x0001d80001327983 */ /* 0x000f280000300a00 */
[----:B------:R-:W4:Y:S04]  /*2d650*/  LDL.LU.64 R44, [R1+0x1e0] ;  /* 0x0001e000012c7983 */ /* 0x000f280000300a00 */
[----:B------:R-:W4:Y:S01]  /*2d660*/  LDL.LU.64 R46, [R1+0x1e8] ;  /* 0x0001e800012e7983 */ /* 0x000f220000300a00 */
[----:B------:R-:W-:-:S02]  /*2d670*/  IMAD.MOV.U32 R4, RZ, RZ, R40 ;  /* 0x000000ffff047224 */ /* 0x000fc400078e0028 */
[----:B------:R-:W-:Y:S02]  /*2d680*/  IMAD.MOV.U32 R5, RZ, RZ, R41 ;  /* 0x000000ffff057224 */ /* 0x000fe400078e0029 */
[----:B------:R-:W-:Y:S02]  /*2d690*/  IMAD.MOV.U32 R2, RZ, RZ, R42 ;  /* 0x000000ffff027224 */ /* 0x000fe400078e002a */
[----:B------:R-:W-:Y:S01]  /*2d6a0*/  IMAD.MOV.U32 R3, RZ, RZ, R43 ;  /* 0x000000ffff037224 */ /* 0x000fe200078e002b */
[----:B--2---:R-:W-:-:S15]  /*2d6b0*/  HMMA.16816.F32 R16, R28, R12, R16 ;  /* 0x0000000c1c10723c */ /* 0x004fde0000001810 */
[----:B------:R-:W-:-:S04]  /*2d6c0*/  NOP ;  /* 0x0000000000007918 */ /* 0x000fc80000000000 */
[----:B------:R-:W-:Y:S02]  /*2d6d0*/  IMAD.MOV.U32 R55, RZ, RZ, R16 ;  /* 0x000000ffff377224 */ /* 0x000fe400078e0010 */
[----:B------:R-:W-:Y:S02]  /*2d6e0*/  IMAD.MOV.U32 R54, RZ, RZ, R17 ;  /* 0x000000ffff367224 */ /* 0x000fe400078e0011 */
[----:B------:R-:W-:Y:S02]  /*2d6f0*/  IMAD.MOV.U32 R53, RZ, RZ, R18 ;  /* 0x000000ffff357224 */ /* 0x000fe400078e0012 */
[----:B------:R-:W-:Y:S01]  /*2d700*/  IMAD.MOV.U32 R52, RZ, RZ, R19 ;  /* 0x000000ffff347224 */ /* 0x000fe200078e0013 */
[----:B------:R-:W2:Y:S04]  /*2d710*/  LDL.LU.64 R16, [R1+0x210] ;  /* 0x0002100001107983 */ /* 0x000ea80000300a00 */
[----:B------:R-:W2:Y:S04]  /*2d720*/  LDL.LU.64 R18, [R1+0x218] ;  /* 0x0002180001127983 */ /* 0x000ea80000300a00 */
[----:B0-----:R-:W2:Y:S04]  /*2d730*/  LDL.LU R40, [R1+0x1148] ;  /* 0x0011480001287983 */ /* 0x001ea80000300800 */
[----:B------:R-:W2:Y:S04]  /*2d740*/  LDL.LU R41, [R1+0x1144] ;  /* 0x0011440001297983 */ /* 0x000ea80000300800 */
[----:B---3--:R-:W3:Y:S04]  /*2d750*/  LDL.LU R42, [R1+0x1150] ;  /* 0x00115000012a7983 */ /* 0x008ee80000300800 */
[----:B------:R-:W3:Y:S04]  /*2d760*/  LDL.LU R43, [R1+0x114c] ;  /* 0x00114c00012b7983 */ /* 0x000ee80000300800 */
[----:B------:R-:W3:Y:S04]  /*2d770*/  LDL.LU R38, [R1+0x1158] ;  /* 0x0011580001267983 */ /* 0x000ee80000300800 */
[----:B------:R-:W3:Y:S04]  /*2d780*/  LDL.LU R39, [R1+0x1154] ;  /* 0x0011540001277983 */ /* 0x000ee80000300800 */
[----:B------:R-:W3:Y:S04]  /*2d790*/  LDL.LU R60, [R1+0x1160] ;  /* 0x00116000013c7983 */ /* 0x000ee80000300800 */
[----:B------:R-:W3:Y:S04]  /*2d7a0*/  LDL.LU R61, [R1+0x115c] ;  /* 0x00115c00013d7983 */ /* 0x000ee80000300800 */
[----:B------:R-:W-:Y:S04]  /*2d7b0*/  STL.64 [R1+0x3568], R14 ;  /* 0x0035680e01007387 */ /* 0x000fe80000100a00 */
[----:B------:R0:W-:Y:S04]  /*2d7c0*/  STL.64 [R1+0x3560], R12 ;  /* 0x0035600c01007387 */ /* 0x0001e80000100a00 */
[----:B------:R-:W-:Y:S04]  /*2d7d0*/  STL.64 [R1+0x3168], R54 ;  /* 0x0031683601007387 */ /* 0x000fe80000100a00 */
[----:B------:R4:W-:Y:S04]  /*2d7e0*/  STL.64 [R1+0x3160], R52 ;  /* 0x0031603401007387 */ /* 0x0009e80000100a00 */
[----:B0-----:R-:W3:Y:S04]  /*2d7f0*/  LDL.LU.64 R12, [R1+0x200] ;  /* 0x00020000010c7983 */ /* 0x001ee80000300a00 */
[----:B------:R-:W3:Y:S01]  /*2d800*/  LDL.LU.64 R14, [R1+0x208] ;  /* 0x00020800010e7983 */ /* 0x000ee20000300a00 */
[----:B------:R-:W-:-:S02]  /*2d810*/  F2FP.F16.E5M2.UNPACK_B R10, R10 ;  /* 0x0000000aff0a723e */ /* 0x000fc400020004ff */
[----:B------:R-:W-:Y:S02]  /*2d820*/  F2FP.F16.E5M2.UNPACK_B R11, R11 ;  /* 0x0000000bff0b723e */ /* 0x000fe400020004ff */
[----:B------:R-:W-:Y:S02]  /*2d830*/  F2FP.F16.E5M2.UNPACK_B R8, R8 ;  /* 0x00000008ff08723e */ /* 0x000fe400020004ff */
[----:B------:R-:W-:Y:S02]  /*2d840*/  F2FP.F16.E5M2.UNPACK_B R9, R9 ;  /* 0x00000009ff09723e */ /* 0x000fe400020004ff */
[----:B------:R-:W-:Y:S02]  /*2d850*/  F2FP.F16.E5M2.UNPACK_B R6, R6 ;  /* 0x00000006ff06723e */ /* 0x000fe400020004ff */
[----:B------:R-:W-:Y:S02]  /*2d860*/  F2FP.F16.E5M2.UNPACK_B R7, R7 ;  /* 0x00000007ff07723e */ /* 0x000fe400020004ff */
[----:B------:R-:W-:-:S02]  /*2d870*/  F2FP.F16.E5M2.UNPACK_B R4, R4 ;  /* 0x00000004ff04723e */ /* 0x000fc400020004ff */
[----:B------:R-:W-:Y:S02]  /*2d880*/  F2FP.F16.E5M2.UNPACK_B R5, R5 ;  /* 0x00000005ff05723e */ /* 0x000fe400020004ff */
[----:B------:R-:W-:Y:S02]  /*2d890*/  F2FP.F16.E5M2.UNPACK_B R2, R2 ;  /* 0x00000002ff02723e */ /* 0x000fe400020004ff */
[----:B------:R-:W-:Y:S01]  /*2d8a0*/  F2FP.F16.E5M2.UNPACK_B R3, R3 ;  /* 0x00000003ff03723e */ /* 0x000fe200020004ff */
[C---:B----4-:R-:W-:Y:S08]  /*2d8b0*/  HMMA.16816.F32 R52, R28.reuse, R10, R56 ;  /* 0x0000000a1c34723c */ /* 0x050ff00000001838 */
[C---:B------:R-:W-:Y:S11]  /*2d8c0*/  HMMA.16816.F32 R48, R28.reuse, R8, R48 ;  /* 0x000000081c30723c */ /* 0x040ff60000001830 */
[----:B------:R-:W-:Y:S04]  /*2d8d0*/  STL.64 [R1+0x1b0], R52 ;  /* 0x0001b03401007387 */ /* 0x000fe80000100a00 */
[----:B------:R-:W-:Y:S04]  /*2d8e0*/  STL.64 [R1+0x1b8], R54 ;  /* 0x0001b83601007387 */ /* 0x000fe80000100a00 */
[----:B------:R-:W-:Y:S04]  /*2d8f0*/  STL.64 [R1+0x3548], R10 ;  /* 0x0035480a01007387 */ /* 0x000fe80000100a00 */
[----:B------:R0:W-:Y:S02]  /*2d900*/  STL.64 [R1+0x3540], R8 ;  /* 0x0035400801007387 */ /* 0x0001e40000100a00 */
[----:B0-----:R-:W-:Y:S02]  /*2d910*/  HMMA.16816.F32 R8, R28, R6, R44 ;  /* 0x000000061c08723c */ /* 0x001fe4000000182c */
[----:B------:R-:W-:Y:S04]  /*2d920*/  STL.64 [R1+0x1d0], R48 ;  /* 0x0001d03001007387 */ /* 0x000fe80000100a00 */
[----:B------:R-:W-:-:S13]  /*2d930*/  STL.64 [R1+0x1d8], R50 ;  /* 0x0001d83201007387 */ /* 0x000fda0000100a00 */
[----:B------:R-:W-:Y:S04]  /*2d940*/  STL.64 [R1+0x1e0], R8 ;  /* 0x0001e00801007387 */ /* 0x000fe80000100a00 */
[----:B------:R2:W-:Y:S04]  /*2d950*/  STL.64 [R1+0x1e8], R10 ;  /* 0x0001e80a01007387 */ /* 0x0005e80000100a00 */
[----:B------:R-:W-:Y:S04]  /*2d960*/  STL.64 [R1+0x3558], R6 ;  /* 0x0035580601007387 */ /* 0x000fe80000100a00 */
[----:B------:R3:W-:Y:S01]  /*2d970*/  STL.64 [R1+0x3550], R4 ;  /* 0x0035500401007387 */ /* 0x0007e20000100a00 */
[C---:B--2---:R-:W-:Y:S08]  /*2d980*/  HMMA.16816.F32 R8, R28.reuse, R4, R16 ;  /* 0x000000041c08723c */ /* 0x044ff00000001810 */
[----:B---3--:R-:W-:Y:S11]  /*2d990*/  HMMA.16816.F32 R4, R28, R2, R12 ;  /* 0x000000021c04723c */ /* 0x008ff6000000180c */
[----:B------:R0:W-:Y:S04]  /*2d9a0*/  STL.64 [R1+0x210], R8 ;  /* 0x0002100801007387 */ /* 0x0001e80000100a00 */
[----:B------:R1:W-:Y:S01]  /*2d9b0*/  STL.64 [R1+0x218], R10 ;  /* 0x0002180a01007387 */ /* 0x0003e20000100a00 */
[----:B------:R-:W-:-:S02]  /*2d9c0*/  IMAD R28, R41, 0x100, R40 ;  /* 0x00000100291c7824 */ /* 0x000fc400078e0228 */
[----:B------:R-:W-:Y:S01]  /*2d9d0*/  IMAD R29, R43, 0x100, R42 ;  /* 0x000001002b1d7824 */ /* 0x000fe200078e022a */
[----:B0-----:R-:W2:Y:S04]  /*2d9e0*/  LDL.LU.64 R8, [R1+0x3f0] ;  /* 0x0003f00001087983 */ /* 0x001ea80000300a00 */
[----:B-1----:R-:W2:Y:S04]  /*2d9f0*/  LDL.LU.64 R10, [R1+0x3f8] ;  /* 0x0003f800010a7983 */ /* 0x002ea80000300a00 */
[----:B------:R0:W-:Y:S04]  /*2da00*/  STL.64 [R1+0x200], R4 ;  /* 0x0002000401007387 */ /* 0x0001e80000100a00 */
[----:B------:R1:W-:Y:S04]  /*2da10*/  STL.64 [R1+0x208], R6 ;  /* 0x0002080601007387 */ /* 0x0003e80000100a00 */
[----:B0-----:R-:W3:Y:S04]  /*2da20*/  LDL.LU.64 R4, [R1+0x3e0] ;  /* 0x0003e00001047983 */ /* 0x001ee80000300a00 */
[----:B-1----:R-:W3:Y:S04]  /*2da30*/  LDL.LU.64 R6, [R1+0x3e8] ;  /* 0x0003e80001067983 */ /* 0x002ee80000300a00 */
[----:B------:R-:W4:Y:S04]  /*2da40*/  LDL.LU R40, [R1+0x1168] ;  /* 0x0011680001287983 */ /* 0x000f280000300800 */
[----:B------:R-:W4:Y:S04]  /*2da50*/  LDL.LU R41, [R1+0x1164] ;  /* 0x0011640001297983 */ /* 0x000f280000300800 */
[----:B------:R-:W2:Y:S04]  /*2da60*/  LDL.LU R42, [R1+0x1170] ;  /* 0x00117000012a7983 */ /* 0x000ea80000300800 */
[----:B------:R-:W2:Y:S01]  /*2da70*/  LDL.LU R43, [R1+0x116c] ;  /* 0x00116c00012b7983 */ /* 0x000ea20000300800 */
[----:B------:R-:W-:-:S02]  /*2da80*/  IMAD R30, R39, 0x100, R38 ;  /* 0x00000100271e7824 */ /* 0x000fc400078e0226 */
[----:B------:R-:W-:Y:S01]  /*2da90*/  IMAD R31, R61, 0x100, R60 ;  /* 0x000001003d1f7824 */ /* 0x000fe200078e023c */
[----:B------:R-:W-:Y:S02]  /*2daa0*/  F2FP.F16.E5M2.UNPACK_B R28, R28 ;  /* 0x0000001cff1c723e */ /* 0x000fe400020004ff */
[----:B------:R-:W-:Y:S02]  /*2dab0*/  F2FP.F16.E5M2.UNPACK_B R29, R29 ;  /* 0x0000001dff1d723e */ /* 0x000fe400020004ff */
[----:B------:R-:W-:Y:S02]  /*2dac0*/  F2FP.F16.E5M2.UNPACK_B R30, R30 ;  /* 0x0000001eff1e723e */ /* 0x000fe400020004ff */
[----:B------:R-:W-:Y:S01]  /*2dad0*/  F2FP.F16.E5M2.UNPACK_B R31, R31 ;  /* 0x0000001fff1f723e */ /* 0x000fe200020004ff */
[----:B--2---:R-:W-:Y:S04]  /*2dae0*/  STL.64 [R1+0x3578], R42 ;  /* 0x0035782a01007387 */ /* 0x004fe80000100a00 */
[----:B----4-:R-:W-:Y:S04]  /*2daf0*/  STL.64 [R1+0x3570], R40 ;  /* 0x0035702801007387 */ /* 0x010fe80000100a00 */
[----:B------:R-:W2:Y:S04]  /*2db00*/  LDL.LU R38, [R1+0x1178] ;  /* 0x0011780001267983 */ /* 0x000ea80000300800 */
[----:B------:R-:W2:Y:S01]  /*2db10*/  LDL.LU R39, [R1+0x1174] ;  /* 0x0011740001277983 */ /* 0x000ea20000300800 */
[C---:B------:R-:W-:Y:S08]  /*2db20*/  HMMA.16816.F32 R8, R28.reuse, R36, R8 ;  /* 0x000000241c08723c */ /* 0x040ff00000001808 */
[C---:B---3--:R-:W-:Y:S01]  /*2db30*/  HMMA.16816.F32 R4, R28.reuse, R34, R4 ;  /* 0x000000221c04723c */ /* 0x048fe20000001804 */
[----:B------:R-:W3:Y:S04]  /*2db40*/  LDL.LU R60, [R1+0x1180] ;  /* 0x00118000013c7983 */ /* 0x000ee80000300800 */
[----:B------:R-:W3:Y:S04]  /*2db50*/  LDL.LU R61, [R1+0x117c] ;  /* 0x00117c00013d7983 */ /* 0x000ee80000300800 */
[----:B------:R-:W4:Y:S04]  /*2db60*/  LDL.LU.64 R52, [R1+0x3d0] ;  /* 0x0003d00001347983 */ /* 0x000f280000300a00 */
[----:B------:R-:W4:Y:S04]  /*2db70*/  LDL.LU.64 R54, [R1+0x3d8] ;  /* 0x0003d80001367983 */ /* 0x000f280000300a00 */
[----:B------:R-:W-:Y:S04]  /*2db80*/  STL.64 [R1+0x3f0], R8 ;  /* 0x0003f00801007387 */ /* 0x000fe80000100a00 */
[----:B------:R-:W-:Y:S04]  /*2db90*/  STL.64 [R1+0x3f8], R10 ;  /* 0x0003f80a01007387 */ /* 0x000fe80000100a00 */
[----:B------:R-:W3:Y:S04]  /*2dba0*/  LDL.LU.64 R48, [R1+0x3c0] ;  /* 0x0003c00001307983 */ /* 0x000ee80000300a00 */
[----:B------:R-:W3:Y:S04]  /*2dbb0*/  LDL.LU.64 R50, [R1+0x3c8] ;  /* 0x0003c80001327983 */ /* 0x000ee80000300a00 */
[----:B--2---:R-:W-:Y:S04]  /*2dbc0*/  STL.64 [R1+0x3598], R38 ;  /* 0x0035982601007387 */ /* 0x004fe80000100a00 */
[----:B------:R0:W-:Y:S04]  /*2dbd0*/  STL.64 [R1+0x3590], R36 ;  /* 0x0035902401007387 */ /* 0x0001e80000100a00 */
[----:B------:R-:W2:Y:S04]  /*2dbe0*/  LDL.LU.64 R44, [R1+0x3b0] ;  /* 0x0003b000012c7983 */ /* 0x000ea80000300a00 */
[----:B------:R-:W2:Y:S04]  /*2dbf0*/  LDL.LU.64 R46, [R1+0x3b8] ;  /* 0x0003b800012e7983 */ /* 0x000ea80000300a00 */
[----:B------:R1:W-:Y:S04]  /*2dc00*/  STL.64 [R1+0x3e0], R4 ;  /* 0x0003e00401007387 */ /* 0x0003e80000100a00 */
[----:B------:R1:W-:Y:S04]  /*2dc10*/  STL.64 [R1+0x3e8], R6 ;  /* 0x0003e80601007387 */ /* 0x0003e80000100a00 */
[----:B0-----:R-:W2:Y:S04]  /*2dc20*/  LDL.LU.64 R36, [R1+0x3a0] ;  /* 0x0003a00001247983 */ /* 0x001ea80000300a00 */
[----:B------:R-:W2:Y:S04]  /*2dc30*/  LDL.LU.64 R38, [R1+0x3a8] ;  /* 0x0003a80001267983 */ /* 0x000ea80000300a00 */
[----:B------:R-:W2:Y:S04]  /*2dc40*/  LDL.LU.64 R16, [R1+0x390] ;  /* 0x0003900001107983 */ /* 0x000ea80000300a00 */
[----:B------:R-:W2:Y:S01]  /*2dc50*/  LDL.LU.64 R18, [R1+0x398] ;  /* 0x0003980001127983 */ /* 0x000ea20000300a00 */
[C---:B----4-:R-:W-:Y:S08]  /*2dc60*/  HMMA.16816.F32 R52, R28.reuse, R32, R52 ;  /* 0x000000201c34723c */ /* 0x050ff00000001834 */
[C---:B---3--:R-:W-:Y:S01]  /*2dc70*/  HMMA.16816.F32 R48, R28.reuse, R26, R48 ;  /* 0x0000001a1c30723c */ /* 0x048fe20000001830 */
[----:B------:R-:W3:Y:S04]  /*2dc80*/  LDL.LU.64 R40, [R1+0x380] ;  /* 0x0003800001287983 */ /* 0x000ee80000300a00 */
[----:B------:R-:W3:Y:S04]  /*2dc90*/  LDL.LU.64 R42, [R1+0x388] ;  /* 0x00038800012a7983 */ /* 0x000ee80000300a00 */
[----:B------:R-:W4:Y:S04]  /*2dca0*/  LDL.LU.64 R12, [R1+0x370] ;  /* 0x00037000010c7983 */ /* 0x000f280000300a00 */
[----:B------:R-:W4:Y:S04]  /*2dcb0*/  LDL.LU.64 R14, [R1+0x378] ;  /* 0x00037800010e7983 */ /* 0x000f280000300a00 */
[----:B-1----:R-:W3:Y:S04]  /*2dcc0*/  LDL.LU.64 R4, [R1+0x360] ;  /* 0x0003600001047983 */ /* 0x002ee80000300a00 */
[----:B------:R-:W3:Y:S04]  /*2dcd0*/  LDL.LU.64 R6, [R1+0x368] ;  /* 0x0003680001067983 */ /* 0x000ee80000300a00 */
[----:B------:R-:W3:Y:S04]  /*2dce0*/  LDL.LU.64 R8, [R1+0x350] ;  /* 0x0003500001087983 */ /* 0x000ee80000300a00 */
[----:B------:R-:W3:Y:S04]  /*2dcf0*/  LDL.LU.64 R10, [R1+0x358] ;  /* 0x00035800010a7983 */ /* 0x000ee80000300a00 */
[----:B------:R-:W3:Y:S04]  /*2dd00*/  LDL.LU.64 R56, [R1+0x330] ;  /* 0x0003300001387983 */ /* 0x000ee80000300a00 */
[----:B------:R0:W-:Y:S04]  /*2dd10*/  STL.64 [R1+0x3d0], R52 ;  /* 0x0003d03401007387 */ /* 0x0001e80000100a00 */
[----:B------:R1:W-:Y:S04]  /*2dd20*/  STL.64 [R1+0x3d8], R54 ;  /* 0x0003d83601007387 */ /* 0x0003e80000100a00 */
[----:B------:R-:W3:Y:S04]  /*2dd30*/  LDL.LU.64 R58, [R1+0x338] ;  /* 0x00033800013a7983 */ /* 0x000ee80000300a00 */
[----:B------:R1:W-:Y:S04]  /*2dd40*/  STL.64 [R1+0x3c0], R48 ;  /* 0x0003c03001007387 */ /* 0x0003e80000100a00 */
[----:B------:R1:W-:Y:S04]  /*2dd50*/  STL.64 [R1+0x3c8], R50 ;  /* 0x0003c83201007387 */ /* 0x0003e80000100a00 */
[----:B0-----:R-:W3:Y:S04]  /*2dd60*/  LDL.LU.64 R52, [R1+0x320] ;  /* 0x0003200001347983 */ /* 0x001ee80000300a00 */
[----:B-1----:R-:W3:Y:S04]  /*2dd70*/  LDL.LU.64 R54, [R1+0x328] ;  /* 0x0003280001367983 */ /* 0x002ee80000300a00 */
[----:B------:R-:W3:Y:S04]  /*2dd80*/  LDL.LU.64 R48, [R1+0x310] ;  /* 0x0003100001307983 */ /* 0x000ee80000300a00 */
[----:B------:R-:W3:Y:S01]  /*2dd90*/  LDL.LU.64 R50, [R1+0x318] ;  /* 0x0003180001327983 */ /* 0x000ee20000300a00 */
[C---:B--2---:R-:W-:Y:S08]  /*2dda0*/  HMMA.16816.F32 R44, R28.reuse, R24, R44 ;  /* 0x000000181c2c723c */ /* 0x044ff0000000182c */
[C---:B------:R-:W-:Y:S08]  /*2ddb0*/  HMMA.16816.F32 R36, R28.reuse, R22, R36 ;  /* 0x000000161c24723c */ /* 0x040ff00000001824 */
[C---:B------:R-:W-:Y:S03]  /*2ddc0*/  HMMA.16816.F32 R16, R28.reuse, R20, R16 ;  /* 0x000000141c10723c */ /* 0x040fe60000001810 */
[----:B------:R0:W-:Y:S04]  /*2ddd0*/  STL.64 [R1+0x3b0], R44 ;  /* 0x0003b02c01007387 */ /* 0x0001e80000100a00 */
[----:B------:R1:W-:Y:S04]  /*2dde0*/  STL.64 [R1+0x3b8], R46 ;  /* 0x0003b82e01007387 */ /* 0x0003e80000100a00 */
[----:B0-----:R-:W2:Y:S04]  /*2ddf0*/  LDL.LU.64 R44, [R1+0x300] ;  /* 0x00030000012c7983 */ /* 0x001ea80000300a00 */
[----:B-1----:R-:W2:Y:S04]  /*2de00*/  LDL.LU.64 R46, [R1+0x308] ;  /* 0x00030800012e7983 */ /* 0x002ea80000300a00 */
[----:B------:R-:W-:Y:S04]  /*2de10*/  STL.64 [R1+0x3a0], R36 ;  /* 0x0003a02401007387 */ /* 0x000fe80000100a00 */
[----:B------:R0:W-:Y:S04]  /*2de20*/  STL.64 [R1+0x3a8], R38 ;  /* 0x0003a82601007387 */ /* 0x0001e80000100a00 */
[----:B0-----:R-:W2:Y:S04]  /*2de30*/  LDL.LU.64 R38, [R1+0x3598] ;  /* 0x0035980001267983 */ /* 0x001ea80000300a00 */
[----:B------:R-:W2:Y:S04]  /*2de40*/  LDL.LU.64 R36, [R1+0x3590] ;  /* 0x0035900001247983 */ /* 0x000ea80000300a00 */
[----:B------:R-:W-:Y:S04]  /*2de50*/  STL.64 [R1+0x390], R16 ;  /* 0x0003901001007387 */ /* 0x000fe80000100a00 */
[----:B------:R0:W-:Y:S04]  /*2de60*/  STL.64 [R1+0x398], R18 ;  /* 0x0003981201007387 */ /* 0x0001e80000100a00 */
[----:B0-----:R-:W3:Y:S04]  /*2de70*/  LDL.LU.64 R18, [R1+0x3588] ;  /* 0x0035880001127983 */ /* 0x001ee80000300a00 */
[----:B------:R-:W4:Y:S01]  /*2de80*/  LDL.LU.64 R16, [R1+0x3580] ;  /* 0x0035800001107983 */ /* 0x000f220000300a00 */
[C---:B---3--:R-:W-:Y:S08]  /*2de90*/  HMMA.16816.F32 R40, R28.reuse, R18, R40 ;  /* 0x000000121c28723c */ /* 0x048ff00000001828 */
[C---:B----4-:R-:W-:Y:S11]  /*2dea0*/  HMMA.16816.F32 R12, R28.reuse, R16, R12 ;  /* 0x000000101c0c723c */ /* 0x050ff6000000180c */
[----:B------:R-:W-:Y:S04]  /*2deb0*/  STL.64 [R1+0x380], R40 ;  /* 0x0003802801007387 */ /* 0x000fe80000100a00 */
[----:B------:R0:W-:Y:S04]  /*2dec0*/  STL.64 [R1+0x388], R42 ;  /* 0x0003882a01007387 */ /* 0x0001e80000100a00 */
[----:B0-----:R-:W3:Y:S04]  /*2ded0*/  LDL.LU.64 R42, [R1+0x3578] ;  /* 0x00357800012a7983 */ /* 0x001ee80000300a00 */
[----:B------:R-:W4:Y:S04]  /*2dee0*/  LDL.LU.64 R40, [R1+0x3570] ;  /* 0x0035700001287983 */ /* 0x000f280000300a00 */
[----:B------:R-:W-:Y:S04]  /*2def0*/  STL.64 [R1+0x370], R12 ;  /* 0x0003700c01007387 */ /* 0x000fe80000100a00 */
[----:B------:R0:W-:Y:S04]  /*2df00*/  STL.64 [R1+0x378], R14 ;  /* 0x0003780e01007387 */ /* 0x0001e80000100a00 */
[----:B0-----:R-:W2:Y:S04]  /*2df10*/  LDL.LU.64 R14, [R1+0x3568] ;  /* 0x00356800010e7983 */ /* 0x001ea80000300a00 */
[----:B------:R-:W3:Y:S01]  /*2df20*/  LDL.LU.64 R12, [R1+0x3560] ;  /* 0x00356000010c7983 */ /* 0x000ee20000300a00 */
[C---:B--2---:R-:W-:Y:S08]  /*2df30*/  HMMA.16816.F32 R4, R28.reuse, R14, R4 ;  /* 0x0000000e1c04723c */ /* 0x044ff00000001804 */
[C---:B---3--:R-:W-:Y:S11]  /*2df40*/  HMMA.16816.F32 R8, R28.reuse, R12, R8 ;  /* 0x0000000c1c08723c */ /* 0x048ff60000001808 */
[----:B------:R-:W-:Y:S04]  /*2df50*/  STL.64 [R1+0x360], R4 ;  /* 0x0003600401007387 */ /* 0x000fe80000100a00 */
[----:B------:R0:W-:Y:S04]  /*2df60*/  STL.64 [R1+0x368], R6 ;  /* 0x0003680601007387 */ /* 0x0001e80000100a00 */
[----:B0-----:R-:W2:Y:S04]  /*2df70*/  LDL.LU.64 R6, [R1+0x3558] ;  /* 0x0035580001067983 */ /* 0x001ea80000300a00 */
[----:B------:R-:W3:Y:S04]  /*2df80*/  LDL.LU.64 R4, [R1+0x3550] ;  /* 0x0035500001047983 */ /* 0x000ee80000300a00 */
[----:B------:R-:W-:Y:S04]  /*2df90*/  STL.64 [R1+0x350], R8 ;  /* 0x0003500801007387 */ /* 0x000fe80000100a00 */
[----:B------:R0:W-:Y:S04]  /*2dfa0*/  STL.64 [R1+0x358], R10 ;  /* 0x0003580a01007387 */ /* 0x0001e80000100a00 */
[----:B0-----:R-:W2:Y:S04]  /*2dfb0*/  LDL.LU.64 R10, [R1+0x3548] ;  /* 0x00354800010a7983 */ /* 0x001ea80000300a00 */
[----:B------:R-:W2:Y:S04]  /*2dfc0*/  LDL.LU.64 R8, [R1+0x3540] ;  /* 0x0035400001087983 */ /* 0x000ea80000300a00 */
[----:B------:R-:W-:Y:S04]  /*2dfd0*/  STL.64 [R1+0x3528], R14 ;  /* 0x0035280e01007387 */ /* 0x000fe80000100a00 */
[----:B------:R0:W-:Y:S04]  /*2dfe0*/  STL.64 [R1+0x3520], R12 ;  /* 0x0035200c01007387 */ /* 0x0001e80000100a00 */
[----:B0-----:R-:W2:Y:S04]  /*2dff0*/  LDL.LU.64 R12, [R1+0x340] ;  /* 0x00034000010c7983 */ /* 0x001ea80000300a00 */
[----:B------:R-:W2:Y:S02]  /*2e000*/  LDL.LU.64 R14, [R1+0x348] ;  /* 0x00034800010e7983 */ /* 0x000ea40000300a00 */
[----:B--2---:R-:W-:-:S15]  /*2e010*/  HMMA.16816.F32 R12, R28, R10, R12 ;  /* 0x0000000a1c0c723c */ /* 0x004fde000000180c */
[----:B------:R-:W-:-:S04]  /*2e020*/  NOP ;  /* 0x0000000000007918 */ /* 0x000fc80000000000 */
[----:B------:R-:W-:Y:S04]  /*2e030*/  STL.64 [R1+0x340], R12 ;  /* 0x0003400c01007387 */ /* 0x000fe80000100a00 */
[----:B------:R0:W-:Y:S02]  /*2e040*/  STL.64 [R1+0x348], R14 ;  /* 0x0003480e01007387 */ /* 0x0001e40000100a00 */
[----:B0-----:R-:W-:Y:S02]  /*2e050*/  HMMA.16816.F32 R12, R28, R8, R56 ;  /* 0x000000081c0c723c */ /* 0x001fe40000001838 */
[----:B------:R-:W-:Y:S04]  /*2e060*/  STL.64 [R1+0x3508], R10 ;  /* 0x0035080a01007387 */ /* 0x000fe80000100a00 */
[----:B------:R-:W-:-:S13]  /*2e070*/  STL.64 [R1+0x3500], R8 ;  /* 0x0035000801007387 */ /* 0x000fda0000100a00 */
[----:B------:R-:W-:Y:S04]  /*2e080*/  STL.64 [R1+0x330], R12 ;  /* 0x0003300c01007387 */ /* 0x000fe80000100a00 */
[----:B------:R0:W-:Y:S02]  /*2e090*/  STL.64 [R1+0x338], R14 ;  /* 0x0003380e01007387 */ /* 0x0001e40000100a00 */
[C---:B0-----:R-:W-:Y:S02]  /*2e0a0*/  HMMA.16816.F32 R12, R28.reuse, R6, R52 ;  /* 0x000000061c0c723c */ /* 0x041fe40000001834 */
[----:B------:R-:W-:Y:S06]  /*2e0b0*/  STL.64 [R1+0x3518], R6 ;  /* 0x0035180601007387 */ /* 0x000fec0000100a00 */
[C---:B---3--:R-:W-:Y:S11]  /*2e0c0*/  HMMA.16816.F32 R8, R28.reuse, R4, R48 ;  /* 0x000000041c08723c */ /* 0x048ff60000001830 */
[----:B------:R-:W-:Y:S04]  /*2e0d0*/  STL.64 [R1+0x320], R12 ;  /* 0x0003200c01007387 */ /* 0x000fe80000100a00 */
[----:B------:R-:W-:Y:S04]  /*2e0e0*/  STL.64 [R1+0x328], R14 ;  /* 0x0003280e01007387 */ /* 0x000fe80000100a00 */
[----:B------:R0:W-:Y:S02]  /*2e0f0*/  STL.64 [R1+0x3510], R4 ;  /* 0x0035100401007387 */ /* 0x0001e40000100a00 */
[----:B0-----:R-:W-:Y:S02]  /*2e100*/  HMMA.16816.F32 R4, R28, R2, R44 ;  /* 0x000000021c04723c */ /* 0x001fe4000000182c */
[----:B------:R0:W-:Y:S04]  /*2e110*/  STL.64 [R1+0x310], R8 ;  /* 0x0003100801007387 */ /* 0x0001e80000100a00 */
[----:B------:R1:W-:Y:S01]  /*2e120*/  STL.64 [R1+0x318], R10 ;  /* 0x0003180a01007387 */ /* 0x0003e20000100a00 */
[----:B----4-:R-:W-:-:S02]  /*2e130*/  IMAD R28, R41, 0x100, R40 ;  /* 0x00000100291c7824 */ /* 0x010fc400078e0228 */
[----:B------:R-:W-:-:S10]  /*2e140*/  IMAD R29, R43, 0x100, R42 ;  /* 0x000001002b1d7824 */ /* 0x000fd400078e022a */
[----:B------:R2:W-:Y:S04]  /*2e150*/  STL.64 [R1+0x300], R4 ;  /* 0x0003000401007387 */ /* 0x0005e80000100a00 */
[----:B------:R3:W-:Y:S04]  /*2e160*/  STL.64 [R1+0x308], R6 ;  /* 0x0003080601007387 */ /* 0x0007e80000100a00 */
[----:B------:R-:W4:Y:S04]  /*2e170*/  LDL.LU.64 R52, [R1+0x1020] ;  /* 0x0010200001347983 */ /* 0x000f280000300a00 */
[----:B------:R-:W4:Y:S04]  /*2e180*/  LDL.LU.64 R54, [R1+0x1028] ;  /* 0x0010280001367983 */ /* 0x000f280000300a00 */
[----:B------:R-:W4:Y:S04]  /*2e190*/  LDL.LU.64 R48, [R1+0x1010] ;  /* 0x0010100001307983 */ /* 0x000f280000300a00 */
[----:B------:R-:W4:Y:S04]  /*2e1a0*/  LDL.LU.64 R50, [R1+0x1018] ;  /* 0x0010180001327983 */ /* 0x000f280000300a00 */
[----:B------:R-:W4:Y:S04]  /*2e1b0*/  LDL.LU.64 R44, [R1+0x1000] ;  /* 0x00100000012c7983 */ /* 0x000f280000300a00 */
[----:B------:R-:W4:Y:S04]  /*2e1c0*/  LDL.LU.64 R46, [R1+0x1008] ;  /* 0x00100800012e7983 */ /* 0x000f280000300a00 */
[----:B------:R-:W4:Y:S04]  /*2e1d0*/  LDL.LU.64 R12, [R1+0xff0] ;  /* 0x000ff000010c7983 */ /* 0x000f280000300a00 */
[----:B------:R-:W4:Y:S04]  /*2e1e0*/  LDL.LU.64 R14, [R1+0xff8] ;  /* 0x000ff800010e7983 */ /* 0x000f280000300a00 */
[----:B0-----:R-:W4:Y:S04]  /*2e1f0*/  LDL.LU.64 R8, [R1+0xfe0] ;  /* 0x000fe00001087983 */ /* 0x001f280000300a00 */
[----:B-1----:R-:W4:Y:S04]  /*2e200*/  LDL.LU.64 R10, [R1+0xfe8] ;  /* 0x000fe800010a7983 */ /* 0x002f280000300a00 */
[----:B--2---:R-:W2:Y:S04]  /*2e210*/  LDL.LU.64 R4, [R1+0xfd0] ;  /* 0x000fd00001047983 */ /* 0x004ea80000300a00 */
[----:B---3--:R-:W2:Y:S04]  /*2e220*/  LDL.LU.64 R6, [R1+0xfd8] ;  /* 0x000fd80001067983 */ /* 0x008ea80000300a00 */
[----:B------:R-:W3:Y:S04]  /*2e230*/  LDL.LU R40, [R1+0x1188] ;  /* 0x0011880001287983 */ /* 0x000ee80000300800 */
[----:B------:R-:W3:Y:S04]  /*2e240*/  LDL.LU R41, [R1+0x1184] ;  /* 0x0011840001297983 */ /* 0x000ee80000300800 */
        /* <DEDUP_REMOVED lines=9> */
[----:B---3--:R4:W-:Y:S04]  /*2e2e0*/  STL.64 [R1+0x3530], R40 ;  /* 0x0035302801007387 */ /* 0x0089e80000100a00 */
[----:B------:R-:W2:Y:S04]  /*2e2f0*/  LDL.LU R38, [R1+0x11b4] ;  /* 0x0011b40001267983 */ /* 0x000ea80000300800 */
[----:B------:R-:W2:Y:S04]  /*2e300*/  LDL.LU R39, [R1+0x11b0] ;  /* 0x0011b00001277983 */ /* 0x000ea80000300800 */
[----:B------:R-:W3:Y:S04]  /*2e310*/  LDL.LU R60, [R1+0x11bc] ;  /* 0x0011bc00013c7983 */ /* 0x000ee80000300800 */
[----:B------:R-:W3:Y:S01]  /*2e320*/  LDL.LU R61, [R1+0x11b8] ;  /* 0x0011b800013d7983 */ /* 0x000ee20000300800 */
[C---:B----4-:R-:W-:Y:S08]  /*2e330*/  HMMA.16816.F32 R40, R28.reuse, R36, R52 ;  /* 0x000000241c28723c */ /* 0x050ff00000001834 */
[C---:B------:R-:W-:Y:S08]  /*2e340*/  HMMA.16816.F32 R48, R28.reuse, R34, R48 ;  /* 0x000000221c30723c */ /* 0x040ff00000001830 */
[C---:B------:R-:W-:Y:S03]  /*2e350*/  HMMA.16816.F32 R12, R28.reuse, R26, R12 ;  /* 0x0000001a1c0c723c */ /* 0x040fe6000000180c */
[----:B------:R-:W-:Y:S04]  /*2e360*/  STL.64 [R1+0x1020], R40 ;  /* 0x0010202801007387 */ /* 0x000fe80000100a00 */
[----:B------:R0:W-:Y:S02]  /*2e370*/  STL.64 [R1+0x1028], R42 ;  /* 0x0010282a01007387 */ /* 0x0001e40000100a00 */
[C---:B0-----:R-:W-:Y:S02]  /*2e380*/  HMMA.16816.F32 R40, R28.reuse, R32, R44 ;  /* 0x000000201c28723c */ /* 0x041fe4000000182c */
[----:B------:R-:W-:Y:S04]  /*2e390*/  STL.64 [R1+0x1010], R48 ;  /* 0x0010103001007387 */ /* 0x000fe80000100a00 */
[----:B------:R-:W-:Y:S04]  /*2e3a0*/  STL.64 [R1+0x1018], R50 ;  /* 0x0010183201007387 */ /* 0x000fe80000100a00 */
[----:B------:R-:W4:Y:S09]  /*2e3b0*/  LDL.LU.64 R44, [R1+0xfc0] ;  /* 0x000fc000012c7983 */ /* 0x000f320000300a00 */
[----:B------:R0:W-:Y:S04]  /*2e3c0*/  STL.64 [R1+0x1000], R40 ;  /* 0x0010002801007387 */ /* 0x0001e80000100a00 */
[----:B------:R1:W-:Y:S04]  /*2e3d0*/  STL.64 [R1+0x1008], R42 ;  /* 0x0010082a01007387 */ /* 0x0003e80000100a00 */
[----:B------:R-:W4:Y:S04]  /*2e3e0*/  LDL.LU.64 R46, [R1+0xfc8] ;  /* 0x000fc800012e7983 */ /* 0x000f280000300a00 */
[----:B------:R1:W-:Y:S04]  /*2e3f0*/  STL.64 [R1+0xff0], R12 ;  /* 0x000ff00c01007387 */ /* 0x0003e80000100a00 */
[----:B------:R1:W-:Y:S04]  /*2e400*/  STL.64 [R1+0xff8], R14 ;  /* 0x000ff80e01007387 */ /* 0x0003e80000100a00 */
[----:B0-----:R-:W2:Y:S04]  /*2e410*/  LDL.LU.64 R40, [R1+0xfb0] ;  /* 0x000fb00001287983 */ /* 0x001ea80000300a00 */
[----:B-1----:R-:W2:Y:S04]  /*2e420*/  LDL.LU.64 R42, [R1+0xfb8] ;  /* 0x000fb800012a7983 */ /* 0x002ea80000300a00 */
[----:B------:R-:W3:Y:S04]  /*2e430*/  LDL.LU.64 R12, [R1+0xfa0] ;  /* 0x000fa000010c7983 */ /* 0x000ee80000300a00 */
[----:B------:R-:W3:Y:S01]  /*2e440*/  LDL.LU.64 R14, [R1+0xfa8] ;  /* 0x000fa800010e7983 */ /* 0x000ee20000300a00 */
[C---:B------:R-:W-:Y:S08]  /*2e450*/  HMMA.16816.F32 R48, R28.reuse, R24, R8 ;  /* 0x000000181c30723c */ /* 0x040ff00000001808 */
[C---:B------:R-:W-:Y:S01]  /*2e460*/  HMMA.16816.F32 R8, R28.reuse, R22, R4 ;  /* 0x000000161c08723c */ /* 0x040fe20000001804 */
[----:B------:R-:W3:Y:S10]  /*2e470*/  LDL.LU.64 R4, [R1+0xf90] ;  /* 0x000f900001047983 */ /* 0x000ef40000300a00 */
[----:B------:R-:W-:Y:S04]  /*2e480*/  STL.64 [R1+0xfe0], R48 ;  /* 0x000fe03001007387 */ /* 0x000fe80000100a00 */
[----:B------:R-:W-:Y:S04]  /*2e490*/  STL.64 [R1+0xfe8], R50 ;  /* 0x000fe83201007387 */ /* 0x000fe80000100a00 */
[----:B------:R-:W3:Y:S04]  /*2e4a0*/  LDL.LU.64 R6, [R1+0xf98] ;  /* 0x000f980001067983 */ /* 0x000ee80000300a00 */
[----:B------:R0:W-:Y:S04]  /*2e4b0*/  STL.64 [R1+0xfd0], R8 ;  /* 0x000fd00801007387 */ /* 0x0001e80000100a00 */
[----:B------:R1:W-:Y:S04]  /*2e4c0*/  STL.64 [R1+0xfd8], R10 ;  /* 0x000fd80a01007387 */ /* 0x0003e80000100a00 */
[----:B0-----:R-:W3:Y:S04]  /*2e4d0*/  LDL.LU.64 R8, [R1+0xf80] ;  /* 0x000f800001087983 */ /* 0x001ee80000300a00 */
[----:B-1----:R-:W3:Y:S04]  /*2e4e0*/  LDL.LU.64 R10, [R1+0xf88] ;  /* 0x000f8800010a7983 */ /* 0x002ee80000300a00 */
[----:B------:R-:W3:Y:S04]  /*2e4f0*/  LDL.LU.64 R56, [R1+0xf60] ;  /* 0x000f600001387983 */ /* 0x000ee80000300a00 */
[----:B------:R-:W3:Y:S04]  /*2e500*/  LDL.LU.64 R58, [R1+0xf68] ;  /* 0x000f6800013a7983 */ /* 0x000ee80000300a00 */
[----:B------:R-:W3:Y:S04]  /*2e510*/  LDL.LU.64 R52, [R1+0xf50] ;  /* 0x000f500001347983 */ /* 0x000ee80000300a00 */
[----:B------:R-:W3:Y:S04]  /*2e520*/  LDL.LU.64 R54, [R1+0xf58] ;  /* 0x000f580001367983 */ /* 0x000ee80000300a00 */
[----:B------:R-:W3:Y:S04]  /*2e530*/  LDL.LU.64 R48, [R1+0xf40] ;  /* 0x000f400001307983 */ /* 0x000ee80000300a00 */
[----:B------:R-:W3:Y:S01]  /*2e540*/  LDL.LU.64 R50, [R1+0xf48] ;  /* 0x000f480001327983 */ /* 0x000ee20000300a00 */
[C---:B----4-:R-:W-:Y:S08]  /*2e550*/  HMMA.16816.F32 R44, R28.reuse, R20, R44 ;  /* 0x000000141c2c723c */ /* 0x050ff0000000182c */
[C---:B--2---:R-:W-:Y:S08]  /*2e560*/  HMMA.16816.F32 R40, R28.reuse, R18, R40 ;  /* 0x000000121c28723c */ /* 0x044ff00000001828 */
[C---:B---3--:R-:W-:Y:S03]  /*2e570*/  HMMA.16816.F32 R12, R28.reuse, R16, R12 ;  /* 0x000000101c0c723c */ /* 0x048fe6000000180c */
[----:B------:R0:W-:Y:S04]  /*2e580*/  STL.64 [R1+0xfc0], R44 ;  /* 0x000fc02c01007387 */ /* 0x0001e80000100a00 */
[----:B------:R1:W-:Y:S04]  /*2e590*/  STL.64 [R1+0xfc8], R46 ;  /* 0x000fc82e01007387 */ /* 0x0003e80000100a00 */
[----:B0-----:R-:W2:Y:S04]  /*2e5a0*/  LDL.LU.64 R44, [R1+0x2f0] ;  /* 0x0002f000012c7983 */ /* 0x001ea80000300a00 */
[----:B-1----:R-:W2:Y:S04]  /*2e5b0*/  LDL.LU.64 R46, [R1+0x2f8] ;  /* 0x0002f800012e7983 */ /* 0x002ea80000300a00 */
[----:B------:R-:W-:Y:S04]  /*2e5c0*/  STL.64 [R1+0xfb0], R40 ;  /* 0x000fb02801007387 */ /* 0x000fe80000100a00 */
[----:B------:R0:W-:Y:S04]  /*2e5d0*/  STL.64 [R1+0xfb8], R42 ;  /* 0x000fb82a01007387 */ /* 0x0001e80000100a00 */
[----:B0-----:R-:W3:Y:S04]  /*2e5e0*/  LDL.LU.64 R42, [R1+0x3538] ;  /* 0x00353800012a7983 */ /* 0x001ee80000300a00 */
[----:B------:R-:W4:Y:S04]  /*2e5f0*/  LDL.LU.64 R40, [R1+0x3530] ;  /* 0x0035300001287983 */ /* 0x000f280000300a00 */
[----:B------:R-:W-:Y:S04]  /*2e600*/  STL.64 [R1+0xfa0], R12 ;  /* 0x000fa00c01007387 */ /* 0x000fe80000100a00 */
[----:B------:R0:W-:Y:S04]  /*2e610*/  STL.64 [R1+0xfa8], R14 ;  /* 0x000fa80e01007387 */ /* 0x0001e80000100a00 */
[----:B0-----:R-:W2:Y:S04]  /*2e620*/  LDL.LU.64 R14, [R1+0x3528] ;  /* 0x00352800010e7983 */ /* 0x001ea80000300a00 */
[----:B------:R-:W3:Y:S04]  /*2e630*/  LDL.LU.64 R12, [R1+0x3520] ;  /* 0x00352000010c7983 */ /* 0x000ee80000300a00 */
[----:B------:R-:W-:Y:S04]  /*2e640*/  STL.64 [R1+0x34e8], R18 ;  /* 0x0034e81201007387 */ /* 0x000fe80000100a00 */
[----:B------:R0:W-:Y:S04]  /*2e650*/  STL.64 [R1+0x34e0], R16 ;  /* 0x0034e01001007387 */ /* 0x0001e80000100a00 */
[----:B0-----:R-:W4:Y:S04]  /*2e660*/  LDL.LU.64 R16, [R1+0xf70] ;  /* 0x000f700001107983 */ /* 0x001f280000300a00 */
[----:B------:R-:W4:Y:S01]  /*2e670*/  LDL.LU.64 R18, [R1+0xf78] ;  /* 0x000f780001127983 */ /* 0x000f220000300a00 */
        /* <DEDUP_REMOVED lines=8> */
[----:B0-----:R-:W4:Y:S04]  /*2e700*/  LDL.LU.64 R10, [R1+0x3508] ;  /* 0x00350800010a7983 */ /* 0x001f280000300a00 */
[----:B------:R-:W2:Y:S04]  /*2e710*/  LDL.LU.64 R8, [R1+0x3500] ;  /* 0x0035000001087983 */ /* 0x000ea80000300a00 */
[----:B------:R-:W-:Y:S04]  /*2e720*/  STL.64 [R1+0x34c8], R14 ;  /* 0x0034c80e01007387 */ /* 0x000fe80000100a00 */
[----:B------:R2:W-:Y:S01]  /*2e730*/  STL.64 [R1+0x34c0], R12 ;  /* 0x0034c00c01007387 */ /* 0x0005e20000100a00 */
[C---:B----4-:R-:W-:Y:S08]  /*2e740*/  HMMA.16816.F32 R16, R28.reuse, R10, R16 ;  /* 0x0000000a1c10723c */ /* 0x050ff00000001810 */
[C---:B--2---:R-:W-:Y:S01]  /*2e750*/  HMMA.16816.F32 R12, R28.reuse, R8, R56 ;  /* 0x000000081c0c723c */ /* 0x044fe20000001838 */
[----:B------:R-:W-:Y:S10]  /*2e760*/  STL.64 [R1+0x34a8], R10 ;  /* 0x0034a80a01007387 */ /* 0x000ff40000100a00 */
[----:B------:R-:W-:Y:S04]  /*2e770*/  STL.64 [R1+0xf70], R16 ;  /* 0x000f701001007387 */ /* 0x000fe80000100a00 */
[----:B------:R-:W-:Y:S04]  /*2e780*/  STL.64 [R1+0xf78], R18 ;  /* 0x000f781201007387 */ /* 0x000fe80000100a00 */
[----:B------:R-:W-:Y:S04]  /*2e790*/  STL.64 [R1+0x34a0], R8 ;  /* 0x0034a00801007387 */ /* 0x000fe80000100a00 */
[----:B------:R-:W-:Y:S04]  /*2e7a0*/  STL.64 [R1+0xf60], R12 ;  /* 0x000f600c01007387 */ /* 0x000fe80000100a00 */
[----:B------:R0:W-:Y:S02]  /*2e7b0*/  STL.64 [R1+0xf68], R14 ;  /* 0x000f680e01007387 */ /* 0x0001e40000100a00 */
[C---:B0-----:R-:W-:Y:S08]  /*2e7c0*/  HMMA.16816.F32 R12, R28.reuse, R6, R52 ;  /* 0x000000061c0c723c */ /* 0x041ff00000001834 */
[C---:B---3--:R-:W-:Y:S01]  /*2e7d0*/  HMMA.16816.F32 R8, R28.reuse, R4, R48 ;  /* 0x000000041c08723c */ /* 0x048fe20000001830 */
[----:B------:R-:W-:Y:S10]  /*2e7e0*/  STL.64 [R1+0x34b8], R6 ;  /* 0x0034b80601007387 */ /* 0x000ff40000100a00 */
[----:B------:R-:W-:Y:S04]  /*2e7f0*/  STL.64 [R1+0xf50], R12 ;  /* 0x000f500c01007387 */ /* 0x000fe80000100a00 */
[----:B------:R-:W-:Y:S04]  /*2e800*/  STL.64 [R1+0xf58], R14 ;  /* 0x000f580e01007387 */ /* 0x000fe80000100a00 */
[----:B------:R0:W-:Y:S02]  /*2e810*/  STL.64 [R1+0x34b0], R4 ;  /* 0x0034b00401007387 */ /* 0x0001e40000100a00 */
[----:B0-----:R-:W-:Y:S02]  /*2e820*/  HMMA.16816.F32 R4, R28, R2, R44 ;  /* 0x000000021c04723c */ /* 0x001fe4000000182c */
[----:B------:R0:W-:Y:S04]  /*2e830*/  STL.64 [R1+0xf40], R8 ;  /* 0x000f400801007387 */ /* 0x0001e80000100a00 */
[----:B------:R1:W-:Y:S04]  /*2e840*/  STL.64 [R1+0xf48], R10 ;  /* 0x000f480a01007387 */ /* 0x0003e80000100a00 */
[----:B------:R-:W2:Y:S04]  /*2e850*/  LDL.LU.64 R44, [R1+0xf30] ;  /* 0x000f3000012c7983 */ /* 0x000ea80000300a00 */
[----:B------:R-:W2:Y:S01]  /*2e860*/  LDL.LU.64 R46, [R1+0xf38] ;  /* 0x000f3800012e7983 */ /* 0x000ea20000300a00 */
[----:B------:R-:W-:-:S02]  /*2e870*/  IMAD R28, R41, 0x100, R40 ;  /* 0x00000100291c7824 */ /* 0x000fc400078e0228 */
[----:B------:R-:W-:Y:S02]  /*2e880*/  IMAD R29, R43, 0x100, R42 ;  /* 0x000001002b1d7824 */ /* 0x000fe400078e022a */
[----:B------:R3:W-:Y:S04]  /*2e890*/  STL.64 [R1+0x2f0], R4 ;  /* 0x0002f00401007387 */ /* 0x0007e80000100a00 */
[----:B------:R4:W-:Y:S04]  /*2e8a0*/  STL.64 [R1+0x2f8], R6 ;  /* 0x0002f80601007387 */ /* 0x0009e80000100a00 */
[----:B------:R-:W2:Y:S04]  /*2e8b0*/  LDL.LU.64 R16, [R1+0xf20] ;  /* 0x000f200001107983 */ /* 0x000ea80000300a00 */
[----:B------:R-:W2:Y:S04]  /*2e8c0*/  LDL.LU.64 R18, [R1+0xf28] ;  /* 0x000f280001127983 */ /* 0x000ea80000300a00 */
[----:B------:R-:W2:Y:S04]  /*2e8d0*/  LDL.LU.64 R12, [R1+0xf10] ;  /* 0x000f1000010c7983 */ /* 0x000ea80000300a00 */
[----:B------:R-:W2:Y:S04]  /*2e8e0*/  LDL.LU.64 R14, [R1+0xf18] ;  /* 0x000f1800010e7983 */ /* 0x000ea80000300a00 */
[----:B0-----:R-:W2:Y:S04]  /*2e8f0*/  LDL.LU.64 R8, [R1+0xf00] ;  /* 0x000f000001087983 */ /* 0x001ea80000300a00 */
[----:B-1----:R-:W2:Y:S04]  /*2e900*/  LDL.LU.64 R10, [R1+0xf08] ;  /* 0x000f0800010a7983 */ /* 0x002ea80000300a00 */
[----:B---3--:R-:W3:Y:S04]  /*2e910*/  LDL.LU.64 R4, [R1+0xef0] ;  /* 0x000ef00001047983 */ /* 0x008ee80000300a00 */
[----:B----4-:R-:W3:Y:S04]  /*2e920*/  LDL.LU.64 R6, [R1+0xef8] ;  /* 0x000ef80001067983 */ /* 0x010ee80000300a00 */
        /* <DEDUP_REMOVED lines=11> */
[----:B----4-:R0:W-:Y:S04]  /*2e9e0*/  STL.64 [R1+0x34d0], R40 ;  /* 0x0034d02801007387 */ /* 0x0101e80000100a00 */
[----:B------:R-:W2:Y:S04]  /*2e9f0*/  LDL.LU R38, [R1+0x11d4] ;  /* 0x0011d40001267983 */ /* 0x000ea80000300800 */
[----:B------:R-:W2:Y:S01]  /*2ea00*/  LDL.LU R39, [R1+0x11d0] ;  /* 0x0011d00001277983 */ /* 0x000ea20000300800 */
[C---:B------:R-:W-:Y:S08]  /*2ea10*/  HMMA.16816.F32 R16, R28.reuse, R34, R16 ;  /* 0x000000221c10723c */ /* 0x040ff00000001810 */
[C---:B------:R-:W-:Y:S08]  /*2ea20*/  HMMA.16816.F32 R12, R28.reuse, R32, R12 ;  /* 0x000000201c0c723c */ /* 0x040ff0000000180c */
[C---:B------:R-:W-:Y:S08]  /*2ea30*/  HMMA.16816.F32 R8, R28.reuse, R26, R8 ;  /* 0x0000001a1c08723c */ /* 0x040ff00000001808 */
[C---:B0-----:R-:W-:Y:S08]  /*2ea40*/  HMMA.16816.F32 R40, R28.reuse, R36, R44 ;  /* 0x000000241c28723c */ /* 0x041ff0000000182c */
[C---:B---3--:R-:W-:Y:S01]  /*2ea50*/  HMMA.16816.F32 R4, R28.reuse, R24, R4 ;  /* 0x000000181c04723c */ /* 0x048fe20000001804 */
[----:B------:R-:W3:Y:S04]  /*2ea60*/  LDL.LU R60, [R1+0x11dc] ;  /* 0x0011dc00013c7983 */ /* 0x000ee80000300800 */
[----:B------:R-:W3:Y:S04]  /*2ea70*/  LDL.LU R61, [R1+0x11d8] ;  /* 0x0011d800013d7983 */ /* 0x000ee80000300800 */
[----:B--2---:R-:W-:Y:S04]  /*2ea80*/  STL.64 [R1+0x34f8], R38 ;  /* 0x0034f82601007387 */ /* 0x004fe80000100a00 */
[----:B------:R0:W-:Y:S04]  /*2ea90*/  STL.64 [R1+0x34f0], R36 ;  /* 0x0034f02401007387 */ /* 0x0001e80000100a00 */
[----:B------:R-:W-:Y:S04]  /*2eaa0*/  STL.64 [R1+0xf30], R40 ;  /* 0x000f302801007387 */ /* 0x000fe80000100a00 */
[----:B------:R-:W-:Y:S04]  /*2eab0*/  STL.64 [R1+0xf38], R42 ;  /* 0x000f382a01007387 */ /* 0x000fe80000100a00 */
[----:B------:R1:W-:Y:S04]  /*2eac0*/  STL.64 [R1+0xf20], R16 ;  /* 0x000f201001007387 */ /* 0x0003e80000100a00 */
[----:B------:R2:W-:Y:S04]  /*2ead0*/  STL.64 [R1+0xf28], R18 ;  /* 0x000f281201007387 */ /* 0x0005e80000100a00 */
[----:B------:R4:W-:Y:S04]  /*2eae0*/  STL.64 [R1+0xf10], R12 ;  /* 0x000f100c01007387 */ /* 0x0009e80000100a00 */
[----:B------:R1:W-:Y:S04]  /*2eaf0*/  STL.64 [R1+0xf18], R14 ;  /* 0x000f180e01007387 */ /* 0x0003e80000100a00 */
[----:B0-----:R-:W3:Y:S04]  /*2eb00*/  LDL.LU.64 R36, [R1+0xee0] ;  /* 0x000ee00001247983 */ /* 0x001ee80000300a00 */
[----:B------:R-:W-:Y:S04]  /*2eb10*/  STL.64 [R1+0xf00], R8 ;  /* 0x000f000801007387 */ /* 0x000fe80000100a00 */
[----:B------:R-:W-:Y:S04]  /*2eb20*/  STL.64 [R1+0xf08], R10 ;  /* 0x000f080a01007387 */ /* 0x000fe80000100a00 */
[----:B------:R-:W3:Y:S04]  /*2eb30*/  LDL.LU.64 R38, [R1+0xee8] ;  /* 0x000ee80001267983 */ /* 0x000ee80000300a00 */
[----:B------:R0:W-:Y:S04]  /*2eb40*/  STL.64 [R1+0xef0], R4 ;  /* 0x000ef00401007387 */ /* 0x0001e80000100a00 */
[----:B------:R0:W-:Y:S04]  /*2eb50*/  STL.64 [R1+0xef8], R6 ;  /* 0x000ef80601007387 */ /* 0x0001e80000100a00 */
[----:B-1----:R-:W3:Y:S04]  /*2eb60*/  LDL.LU.64 R16, [R1+0xed0] ;  /* 0x000ed00001107983 */ /* 0x002ee80000300a00 */
[----:B--2---:R-:W2:Y:S04]  /*2eb70*/  LDL.LU.64 R18, [R1+0xed8] ;  /* 0x000ed80001127983 */ /* 0x004ea80000300a00 */
[----:B------:R-:W2:Y:S04]  /*2eb80*/  LDL.LU.64 R40, [R1+0xec0] ;  /* 0x000ec00001287983 */ /* 0x000ea80000300a00 */
[----:B------:R-:W2:Y:S04]  /*2eb90*/  LDL.LU.64 R42, [R1+0xec8] ;  /* 0x000ec800012a7983 */ /* 0x000ea80000300a00 */
[----:B----4-:R-:W4:Y:S04]  /*2eba0*/  LDL.LU.64 R12, [R1+0xeb0] ;  /* 0x000eb000010c7983 */ /* 0x010f280000300a00 */
[----:B------:R-:W4:Y:S04]  /*2ebb0*/  LDL.LU.64 R14, [R1+0xeb8] ;  /* 0x000eb800010e7983 */ /* 0x000f280000300a00 */
[----:B0-----:R-:W4:Y:S04]  /*2ebc0*/  LDL.LU.64 R4, [R1+0xea0] ;  /* 0x000ea00001047983 */ /* 0x001f280000300a00 */
        /* <DEDUP_REMOVED lines=11> */
[----:B------:R-:W-:Y:S04]  /*2ec80*/  STL.64 [R1+0x3498], R26 ;  /* 0x0034981a01007387 */ /* 0x000fe80000100a00 */
[----:B------:R0:W-:Y:S04]  /*2ec90*/  STL.64 [R1+0x3490], R24 ;  /* 0x0034901801007387 */ /* 0x0001e80000100a00 */
[----:B0-----:R-:W4:Y:S04]  /*2eca0*/  LDL.LU.64 R24, [R1+0xe80] ;  /* 0x000e800001187983 */ /* 0x001f280000300a00 */
[----:B------:R-:W4:Y:S01]  /*2ecb0*/  LDL.LU.64 R26, [R1+0xe88] ;  /* 0x000e8800011a7983 */ /* 0x000f220000300a00 */
[C---:B---3--:R-:W-:Y:S08]  /*2ecc0*/  HMMA.16816.F32 R36, R28.reuse, R22, R36 ;  /* 0x000000161c24723c */ /* 0x048ff00000001824 */
[C---:B--2---:R-:W-:Y:S11]  /*2ecd0*/  HMMA.16816.F32 R16, R28.reuse, R20, R16 ;  /* 0x000000141c10723c */ /* 0x044ff60000001810 */
[----:B------:R-:W-:Y:S04]  /*2ece0*/  STL.64 [R1+0xee0], R36 ;  /* 0x000ee02401007387 */ /* 0x000fe80000100a00 */
[----:B------:R0:W-:Y:S04]  /*2ecf0*/  STL.64 [R1+0xee8], R38 ;  /* 0x000ee82601007387 */ /* 0x0001e80000100a00 */
[----:B0-----:R-:W2:Y:S04]  /*2ed00*/  LDL.LU.64 R38, [R1+0x34f8] ;  /* 0x0034f80001267983 */ /* 0x001ea80000300a00 */
[----:B------:R-:W3:Y:S04]  /*2ed10*/  LDL.LU.64 R36, [R1+0x34f0] ;  /* 0x0034f00001247983 */ /* 0x000ee80000300a00 */
[----:B------:R-:W-:Y:S04]  /*2ed20*/  STL.64 [R1+0xed0], R16 ;  /* 0x000ed01001007387 */ /* 0x000fe80000100a00 */
[----:B------:R0:W-:Y:S04]  /*2ed30*/  STL.64 [R1+0xed8], R18 ;  /* 0x000ed81201007387 */ /* 0x0001e80000100a00 */
[----:B0-----:R-:W2:Y:S04]  /*2ed40*/  LDL.LU.64 R18, [R1+0x34e8] ;  /* 0x0034e80001127983 */ /* 0x001ea80000300a00 */
[----:B------:R-:W4:Y:S01]  /*2ed50*/  LDL.LU.64 R16, [R1+0x34e0] ;  /* 0x0034e00001107983 */ /* 0x000f220000300a00 */
[C---:B--2---:R-:W-:Y:S08]  /*2ed60*/  HMMA.16816.F32 R40, R28.reuse, R18, R40 ;  /* 0x000000121c28723c */ /* 0x044ff00000001828 */
[C---:B----4-:R-:W-:Y:S11]  /*2ed70*/  HMMA.16816.F32 R12, R28.reuse, R16, R12 ;  /* 0x000000101c0c723c */ /* 0x050ff6000000180c */
[----:B------:R-:W-:Y:S04]  /*2ed80*/  STL.64 [R1+0xec0], R40 ;  /* 0x000ec02801007387 */ /* 0x000fe80000100a00 */
[----:B------:R0:W-:Y:S04]  /*2ed90*/  STL.64 [R1+0xec8], R42 ;  /* 0x000ec82a01007387 */ /* 0x0001e80000100a00 */
[----:B0-----:R-:W2:Y:S04]  /*2eda0*/  LDL.LU.64 R42, [R1+0x34d8] ;  /* 0x0034d800012a7983 */ /* 0x001ea80000300a00 */
        /* <DEDUP_REMOVED lines=14> */
[----:B------:R-:W3:Y:S04]  /*2ee90*/  LDL.LU.64 R8, [R1+0x34a0] ;  /* 0x0034a00001087983 */ /* 0x000ee80000300a00 */
[----:B------:R-:W-:Y:S04]  /*2eea0*/  STL.64 [R1+0x3478], R14 ;  /* 0x0034780e01007387 */ /* 0x000fe80000100a00 */
[----:B------:R3:W-:Y:S01]  /*2eeb0*/  STL.64 [R1+0x3470], R12 ;  /* 0x0034700c01007387 */ /* 0x0007e20000100a00 */
[C---:B--2---:R-:W-:Y:S08]  /*2eec0*/  HMMA.16816.F32 R24, R28.reuse, R10, R24 ;  /* 0x0000000a1c18723c */ /* 0x044ff00000001818 */
[C---:B---3--:R-:W-:Y:S01]  /*2eed0*/  HMMA.16816.F32 R12, R28.reuse, R8, R56 ;  /* 0x000000081c0c723c */ /* 0x048fe20000001838 */
[----:B------:R-:W-:Y:S10]  /*2eee0*/  STL.64 [R1+0x3458], R10 ;  /* 0x0034580a01007387 */ /* 0x000ff40000100a00 */
[----:B------:R-:W-:Y:S04]  /*2eef0*/  STL.64 [R1+0xe80], R24 ;  /* 0x000e801801007387 */ /* 0x000fe80000100a00 */
[----:B------:R-:W-:Y:S04]  /*2ef00*/  STL.64 [R1+0xe88], R26 ;  /* 0x000e881a01007387 */ /* 0x000fe80000100a00 */
[----:B------:R-:W-:Y:S04]  /*2ef10*/  STL.64 [R1+0x3450], R8 ;  /* 0x0034500801007387 */ /* 0x000fe80000100a00 */
[----:B------:R-:W-:Y:S04]  /*2ef20*/  STL.64 [R1+0xe70], R12 ;  /* 0x000e700c01007387 */ /* 0x000fe80000100a00 */
[----:B------:R0:W-:Y:S02]  /*2ef30*/  STL.64 [R1+0xe78], R14 ;  /* 0x000e780e01007387 */ /* 0x0001e40000100a00 */
[C---:B0-----:R-:W-:Y:S02]  /*2ef40*/  HMMA.16816.F32 R12, R28.reuse, R6, R52 ;  /* 0x000000061c0c723c */ /* 0x041fe40000001834 */
[----:B------:R-:W-:Y:S06]  /*2ef50*/  STL.64 [R1+0x3468], R6 ;  /* 0x0034680601007387 */ /* 0x000fec0000100a00 */
[C---:B------:R-:W-:Y:S11]  /*2ef60*/  HMMA.16816.F32 R8, R28.reuse, R4, R48 ;  /* 0x000000041c08723c */ /* 0x040ff60000001830 */
[----:B------:R-:W-:Y:S04]  /*2ef70*/  STL.64 [R1+0xe60], R12 ;  /* 0x000e600c01007387 */ /* 0x000fe80000100a00 */
[----:B------:R-:W-:Y:S04]  /*2ef80*/  STL.64 [R1+0xe68], R14 ;  /* 0x000e680e01007387 */ /* 0x000fe80000100a00 */
[----:B------:R0:W-:Y:S02]  /*2ef90*/  STL.64 [R1+0x3460], R4 ;  /* 0x0034600401007387 */ /* 0x0001e40000100a00 */
[----:B0-----:R-:W-:Y:S02]  /*2efa0*/  HMMA.16816.F32 R4, R28, R2, R44 ;  /* 0x000000021c04723c */ /* 0x001fe4000000182c */
[----:B------:R0:W-:Y:S04]  /*2efb0*/  STL.64 [R1+0xe50], R8 ;  /* 0x000e500801007387 */ /* 0x0001e80000100a00 */
[----:B------:R1:W-:Y:S04]  /*2efc0*/  STL.64 [R1+0xe58], R10 ;  /* 0x000e580a01007387 */ /* 0x0003e80000100a00 */
[----:B0-----:R-:W2:Y:S09]  /*2efd0*/  LDL.LU.64 R8, [R1+0xe40] ;  /* 0x000e400001087983 */ /* 0x001eb20000300a00 */
[----:B------:R0:W-:Y:S04]  /*2efe0*/  STL.64 [R1+0x2e0], R4 ;  /* 0x0002e00401007387 */ /* 0x0001e80000100a00 */
[----:B------:R3:W-:Y:S04]  /*2eff0*/  STL.64 [R1+0x2e8], R6 ;  /* 0x0002e80601007387 */ /* 0x0007e80000100a00 */
[----:B-1----:R-:W2:Y:S01]  /*2f000*/  LDL.LU.64 R10, [R1+0xe48] ;  /* 0x000e4800010a7983 */ /* 0x002ea20000300a00 */
[----:B----4-:R-:W-:-:S03]  /*2f010*/  IMAD R28, R41, 0x100, R40 ;  /* 0x00000100291c7824 */ /* 0x010fc600078e0228 */
[----:B0-----:R-:W4:Y:S04]  /*2f020*/  LDL.LU.64 R4, [R1+0xe30] ;  /* 0x000e300001047983 */ /* 0x001f280000300a00 */
[----:B---3--:R-:W4:Y:S04]  /*2f030*/  LDL.LU.64 R6, [R1+0xe38] ;  /* 0x000e380001067983 */ /* 0x008f280000300a00 */
[----:B------:R-:W3:Y:S04]  /*2f040*/  LDL.LU.64 R24, [R1+0xe20] ;  /* 0x000e200001187983 */ /* 0x000ee80000300a00 */
[----:B------:R-:W3:Y:S04]  /*2f050*/  LDL.LU.64 R26, [R1+0xe28] ;  /* 0x000e2800011a7983 */ /* 0x000ee80000300a00 */
[----:B------:R-:W3:Y:S04]  /*2f060*/  LDL.LU.64 R56, [R1+0xe10] ;  /* 0x000e100001387983 */ /* 0x000ee80000300a00 */
[----:B------:R-:W3:Y:S04]  /*2f070*/  LDL.LU.64 R58, [R1+0xe18] ;  /* 0x000e1800013a7983 */ /* 0x000ee80000300a00 */
[----:B------:R-:W3:Y:S04]  /*2f080*/  LDL.LU.64 R52, [R1+0xe00] ;  /* 0x000e000001347983 */ /* 0x000ee80000300a00 */
[----:B------:R-:W3:Y:S04]  /*2f090*/  LDL.LU.64 R54, [R1+0xe08] ;  /* 0x000e080001367983 */ /* 0x000ee80000300a00 */
[----:B------:R-:W3:Y:S04]  /*2f0a0*/  LDL.LU.64 R48, [R1+0xdf0] ;  /* 0x000df00001307983 */ /* 0x000ee80000300a00 */
[----:B------:R-:W3:Y:S04]  /*2f0b0*/  LDL.LU.64 R50, [R1+0xdf8] ;  /* 0x000df80001327983 */ /* 0x000ee80000300a00 */
[----:B------:R-:W3:Y:S01]  /*2f0c0*/  LDL.LU R40, [R1+0x11e4] ;  /* 0x0011e40001287983 */ /* 0x000ee20000300800 */
[----:B------:R-:W-:-:S03]  /*2f0d0*/  IMAD R29, R43, 0x100, R42 ;  /* 0x000001002b1d7824 */ /* 0x000fc600078e022a */
[----:B------:R-:W3:Y:S04]  /*2f0e0*/  LDL.LU R41, [R1+0x11e0] ;  /* 0x0011e00001297983 */ /* 0x000ee80000300800 */
[----:B------:R-:W3:Y:S04]  /*2f0f0*/  LDL.LU R42, [R1+0x11ec] ;  /* 0x0011ec00012a7983 */ /* 0x000ee80000300800 */
[----:B------:R-:W3:Y:S01]  /*2f100*/  LDL.LU R43, [R1+0x11e8] ;  /* 0x0011e800012b7983 */ /* 0x000ee20000300800 */
[----:B------:R-:W-:Y:S02]  /*2f110*/  IMAD R30, R39, 0x100, R38 ;  /* 0x00000100271e7824 */ /* 0x000fe400078e0226 */
[----:B------:R-:W-:Y:S01]  /*2f120*/  IMAD R31, R61, 0x100, R60 ;  /* 0x000001003d1f7824 */ /* 0x000fe200078e023c */
[----:B------:R-:W-:-:S02]  /*2f130*/  F2FP.F16.E5M2.UNPACK_B R28, R28 ;  /* 0x0000001cff1c723e */ /* 0x000fc400020004ff */
[----:B------:R-:W-:Y:S02]  /*2f140*/  F2FP.F16.E5M2.UNPACK_B R29, R29 ;  /* 0x0000001dff1d723e */ /* 0x000fe400020004ff */
[----:B------:R-:W-:Y:S02]  /*2f150*/  F2FP.F16.E5M2.UNPACK_B R30, R30 ;  /* 0x0000001eff1e723e */ /* 0x000fe400020004ff */
[----:B------:R-:W-:-:S07]  /*2f160*/  F2FP.F16.E5M2.UNPACK_B R31, R31 ;  /* 0x0000001fff1f723e */ /* 0x000fce00020004ff */
[C---:B--2---:R-:W-:Y:S08]  /*2f170*/  HMMA.16816.F32 R8, R28.reuse, R36, R8 ;  /* 0x000000241c08723c */ /* 0x044ff00000001808 */
[C---:B----4-:R-:W-:Y:S08]  /*2f180*/  HMMA.16816.F32 R4, R28.reuse, R34, R4 ;  /* 0x000000221c04723c */ /* 0x050ff00000001804 */
[C---:B---3--:R-:W-:Y:S01]  /*2f190*/  HMMA.16816.F32 R24, R28.reuse, R32, R24 ;  /* 0x000000201c18723c */ /* 0x048fe20000001818 */
[----:B------:R-:W-:Y:S04]  /*2f1a0*/  STL.64 [R1+0x3488], R42 ;  /* 0x0034882a01007387 */ /* 0x000fe80000100a00 */
[----:B------:R0:W-:Y:S04]  /*2f1b0*/  STL.64 [R1+0x3480], R40 ;  /* 0x0034802801007387 */ /* 0x0001e80000100a00 */
[----:B------:R-:W2:Y:S04]  /*2f1c0*/  LDL.LU R38, [R1+0x11f4] ;  /* 0x0011f40001267983 */ /* 0x000ea80000300800 */
[----:B------:R-:W2:Y:S04]  /*2f1d0*/  LDL.LU R39, [R1+0x11f0] ;  /* 0x0011f00001277983 */ /* 0x000ea80000300800 */
[----:B------:R-:W3:Y:S04]  /*2f1e0*/  LDL.LU R60, [R1+0x11fc] ;  /* 0x0011fc00013c7983 */ /* 0x000ee80000300800 */
[----:B------:R-:W3:Y:S04]  /*2f1f0*/  LDL.LU R61, [R1+0x11f8] ;  /* 0x0011f800013d7983 */ /* 0x000ee80000300800 */
[----:B------:R-:W4:Y:S04]  /*2f200*/  LDL.LU.64 R44, [R1+0xde0] ;  /* 0x000de000012c7983 */ /* 0x000f280000300a00 */
[----:B------:R-:W-:Y:S04]  /*2f210*/  STL.64 [R1+0xe40], R8 ;  /* 0x000e400801007387 */ /* 0x000fe80000100a00 */
[----:B------:R-:W-:Y:S04]  /*2f220*/  STL.64 [R1+0xe48], R10 ;  /* 0x000e480a01007387 */ /* 0x000fe80000100a00 */
[----:B------:R-:W4:Y:S04]  /*2f230*/  LDL.LU.64 R46, [R1+0xde8] ;  /* 0x000de800012e7983 */ /* 0x000f280000300a00 */
[----:B------:R1:W-:Y:S04]  /*2f240*/  STL.64 [R1+0xe30], R4 ;  /* 0x000e300401007387 */ /* 0x0003e80000100a00 */
[----:B------:R1:W-:Y:S04]  /*2f250*/  STL.64 [R1+0xe38], R6 ;  /* 0x000e380601007387 */ /* 0x0003e80000100a00 */
[----:B0-----:R-:W2:Y:S04]  /*2f260*/  LDL.LU.64 R40, [R1+0xdd0] ;  /* 0x000dd00001287983 */ /* 0x001ea80000300a00 */
[----:B------:R-:W2:Y:S04]  /*2f270*/  LDL.LU.64 R42, [R1+0xdd8] ;  /* 0x000dd800012a7983 */ /* 0x000ea80000300a00 */
[----:B------:R-:W3:Y:S04]  /*2f280*/  LDL.LU.64 R12, [R1+0xdc0] ;  /* 0x000dc000010c7983 */ /* 0x000ee80000300a00 */
[----:B------:R-:W3:Y:S04]  /*2f290*/  LDL.LU.64 R14, [R1+0xdc8] ;  /* 0x000dc800010e7983 */ /* 0x000ee80000300a00 */
[----:B-1----:R-:W3:Y:S04]  /*2f2a0*/  LDL.LU.64 R4, [R1+0xdb0] ;  /* 0x000db00001047983 */ /* 0x002ee80000300a00 */
[----:B------:R-:W3:Y:S04]  /*2f2b0*/  LDL.LU.64 R6, [R1+0xdb8] ;  /* 0x000db80001067983 */ /* 0x000ee80000300a00 */
[----:B------:R-:W3:Y:S04]  /*2f2c0*/  LDL.LU.64 R8, [R1+0xda0] ;  /* 0x000da00001087983 */ /* 0x000ee80000300a00 */
[----:B------:R-:W3:Y:S04]  /*2f2d0*/  LDL.LU.64 R10, [R1+0xda8] ;  /* 0x000da800010a7983 */ /* 0x000ee80000300a00 */
[----:B------:R-:W-:Y:S04]  /*2f2e0*/  STL.64 [R1+0xe20], R24 ;  /* 0x000e201801007387 */ /* 0x000fe80000100a00 */
[----:B------:R0:W-:Y:S04]  /*2f2f0*/  STL.64 [R1+0xe28], R26 ;  /* 0x000e281a01007387 */ /* 0x0001e80000100a00 */
[----:B0-----:R-:W3:Y:S04]  /*2f300*/  LDL.LU.64 R26, [R1+0x3498] ;  /* 0x00349800011a7983 */ /* 0x001ee80000300a00 */
[----:B------:R-:W3:Y:S01]  /*2f310*/  LDL.LU.64 R24, [R1+0x3490] ;  /* 0x0034900001187983 */ /* 0x000ee20000300a00 */
[C---:B------:R-:W-:Y:S08]  /*2f320*/  HMMA.16816.F32 R48, R28.reuse, R22, R48 ;  /* 0x000000161c30723c */ /* 0x040ff00000001830 */
[C---:B----4-:R-:W-:Y:S08]  /*2f330*/  HMMA.16816.F32 R44, R28.reuse, R20, R44 ;  /* 0x000000141c2c723c */ /* 0x050ff0000000182c */
[C---:B--2---:R-:W-:Y:S08]  /*2f340*/  HMMA.16816.F32 R40, R28.reuse, R18, R40 ;  /* 0x000000121c28723c */ /* 0x044ff00000001828 */
[C---:B---3--:R-:W-:Y:S08]  /*2f350*/  HMMA.16816.F32 R12, R28.reuse, R16, R12 ;  /* 0x000000101c0c723c */ /* 0x048ff0000000180c */
[C---:B------:R-:W-:Y:S08]  /*2f360*/  HMMA.16816.F32 R56, R28.reuse, R26, R56 ;  /* 0x0000001a1c38723c */ /* 0x040ff00000001838 */
[C---:B------:R-:W-:Y:S11]  /*2f370*/  HMMA.16816.F32 R52, R28.reuse, R24, R52 ;  /* 0x000000181c34723c */ /* 0x040ff60000001834 */
[----:B------:R0:W-:Y:S04]  /*2f380*/  STL.64 [R1+0xe10], R56 ;  /* 0x000e103801007387 */ /* 0x0001e80000100a00 */
[----:B------:R1:W-:Y:S04]  /*2f390*/  STL.64 [R1+0xe18], R58 ;  /* 0x000e183a01007387 */ /* 0x0003e80000100a00 */
[----:B0-----:R-:W2:Y:S04]  /*2f3a0*/  LDL.LU.64 R56, [R1+0xd80] ;  /* 0x000d800001387983 */ /* 0x001ea80000300a00 */
[----:B------:R0:W-:Y:S04]  /*2f3b0*/  STL.64 [R1+0xe00], R52 ;  /* 0x000e003401007387 */ /* 0x0001e80000100a00 */
[----:B------:R3:W-:Y:S04]  /*2f3c0*/  STL.64 [R1+0xe08], R54 ;  /* 0x000e083601007387 */ /* 0x0007e80000100a00 */
[----:B-1----:R-:W2:Y:S04]  /*2f3d0*/  LDL.LU.64 R58, [R1+0xd88] ;  /* 0x000d8800013a7983 */ /* 0x002ea80000300a00 */
[----:B------:R1:W-:Y:S04]  /*2f3e0*/  STL.64 [R1+0xdf0], R48 ;  /* 0x000df03001007387 */ /* 0x0003e80000100a00 */
[----:B------:R4:W-:Y:S04]  /*2f3f0*/  STL.64 [R1+0xdf8], R50 ;  /* 0x000df83201007387 */ /* 0x0009e80000100a00 */
[----:B0-----:R-:W2:Y:S04]  /*2f400*/  LDL.LU.64 R52, [R1+0xd70] ;  /* 0x000d700001347983 */ /* 0x001ea80000300a00 */
[----:B---3--:R-:W3:Y:S04]  /*2f410*/  LDL.LU.64 R54, [R1+0xd78] ;  /* 0x000d780001367983 */ /* 0x008ee80000300a00 */
[----:B-1----:R-:W2:Y:S04]  /*2f420*/  LDL.LU.64 R48, [R1+0xd60] ;  /* 0x000d600001307983 */ /* 0x002ea80000300a00 */
[----:B----4-:R-:W4:Y:S04]  /*2f430*/  LDL.LU.64 R50, [R1+0xd68] ;  /* 0x000d680001327983 */ /* 0x010f280000300a00 */
        /* <DEDUP_REMOVED lines=17> */
[----:B------:R-:W4:Y:S04]  /*2f550*/  LDL.LU.64 R4, [R1+0x3460] ;  /* 0x0034600001047983 */ /* 0x000f280000300a00 */
[----:B------:R-:W-:Y:S04]  /*2f560*/  STL.64 [R1+0xda0], R8 ;  /* 0x000da00801007387 */ /* 0x000fe80000100a00 */
[----:B------:R0:W-:Y:S04]  /*2f570*/  STL.64 [R1+0xda8], R10 ;  /* 0x000da80a01007387 */ /* 0x0001e80000100a00 */
[----:B0-----:R-:W3:Y:S04]  /*2f580*/  LDL.LU.64 R10, [R1+0x3458] ;  /* 0x00345800010a7983 */ /* 0x001ee80000300a00 */
[----:B------:R-:W2:Y:S04]  /*2f590*/  LDL.LU.64 R8, [R1+0x3450] ;  /* 0x0034500001087983 */ /* 0x000ea80000300a00 */
[----:B------:R-:W-:Y:S04]  /*2f5a0*/  STL.64 [R1+0x3438], R14 ;  /* 0x0034380e01007387 */ /* 0x000fe80000100a00 */
[----:B------:R0:W-:Y:S04]  /*2f5b0*/  STL.64 [R1+0x3430], R12 ;  /* 0x0034300c01007387 */ /* 0x0001e80000100a00 */
[----:B0-----:R-:W3:Y:S04]  /*2f5c0*/  LDL.LU.64 R12, [R1+0xd90] ;  /* 0x000d9000010c7983 */ /* 0x001ee80000300a00 */
[----:B------:R-:W3:Y:S02]  /*2f5d0*/  LDL.LU.64 R14, [R1+0xd98] ;  /* 0x000d9800010e7983 */ /* 0x000ee40000300a00 */
[----:B---3--:R-:W-:-:S15]  /*2f5e0*/  HMMA.16816.F32 R12, R28, R10, R12 ;  /* 0x0000000a1c0c723c */ /* 0x008fde000000180c */
[----:B------:R-:W-:-:S04]  /*2f5f0*/  NOP ;  /* 0x0000000000007918 */ /* 0x000fc80000000000 */
[----:B------:R0:W-:Y:S04]  /*2f600*/  STL.64 [R1+0xd90], R12 ;  /* 0x000d900c01007387 */ /* 0x0001e80000100a00 */
[----:B------:R1:W-:Y:S04]  /*2f610*/  STL.64 [R1+0xd98], R14 ;  /* 0x000d980e01007387 */ /* 0x0003e80000100a00 */
[----:B0-----:R-:W3:Y:S04]  /*2f620*/  LDL.LU.64 R12, [R1+0xd50] ;  /* 0x000d5000010c7983 */ /* 0x001ee80000300a00 */
[----:B-1----:R-:W3:Y:S01]  /*2f630*/  LDL.LU.64 R14, [R1+0xd58] ;  /* 0x000d5800010e7983 */ /* 0x002ee20000300a00 */
[C---:B--2---:R-:W-:Y:S08]  /*2f640*/  HMMA.16816.F32 R56, R28.reuse, R8, R56 ;  /* 0x000000081c38723c */ /* 0x044ff00000001838 */
[C---:B------:R-:W-:Y:S01]  /*2f650*/  HMMA.16816.F32 R52, R28.reuse, R6, R52 ;  /* 0x000000061c34723c */ /* 0x040fe20000001834 */
[----:B------:R-:W-:Y:S04]  /*2f660*/  STL.64 [R1+0x3418], R10 ;  /* 0x0034180a01007387 */ /* 0x000fe80000100a00 */
[----:B------:R4:W-:Y:S03]  /*2f670*/  STL.64 [R1+0x3410], R8 ;  /* 0x0034100801007387 */ /* 0x0009e60000100a00 */
[C---:B----4-:R-:W-:Y:S03]  /*2f680*/  HMMA.16816.F32 R8, R28.reuse, R4, R48 ;  /* 0x000000041c08723c */ /* 0x050fe60000001830 */
[----:B------:R-:W-:Y:S04]  /*2f690*/  STL.64 [R1+0xd80], R56 ;  /* 0x000d803801007387 */ /* 0x000fe80000100a00 */
[----:B------:R-:W-:Y:S04]  /*2f6a0*/  STL.64 [R1+0xd88], R58 ;  /* 0x000d883a01007387 */ /* 0x000fe80000100a00 */
[----:B------:R-:W-:Y:S04]  /*2f6b0*/  STL.64 [R1+0x3428], R6 ;  /* 0x0034280601007387 */ /* 0x000fe80000100a00 */
[----:B------:R-:W-:Y:S04]  /*2f6c0*/  STL.64 [R1+0xd70], R52 ;  /* 0x000d703401007387 */ /* 0x000fe80000100a00 */
[----:B------:R-:W-:Y:S04]  /*2f6d0*/  STL.64 [R1+0xd78], R54 ;  /* 0x000d783601007387 */ /* 0x000fe80000100a00 */
[----:B------:R0:W-:Y:S02]  /*2f6e0*/  STL.64 [R1+0x3420], R4 ;  /* 0x0034200401007387 */ /* 0x0001e40000100a00 */
[----:B0-----:R-:W-:Y:S01]  /*2f6f0*/  HMMA.16816.F32 R4, R28, R2, R44 ;  /* 0x000000021c04723c */ /* 0x001fe2000000182c */
[----:B------:R-:W-:-:S02]  /*2f700*/  IMAD R28, R41, 0x100, R40 ;  /* 0x00000100291c7824 */ /* 0x000fc400078e0228 */
[----:B------:R-:W-:Y:S02]  /*2f710*/  IMAD R29, R43, 0x100, R42 ;  /* 0x000001002b1d7824 */ /* 0x000fe400078e022a */
[----:B------:R-:W-:Y:S02]  /*2f720*/  IMAD R30, R39, 0x100, R38 ;  /* 0x00000100271e7824 */ /* 0x000fe400078e0226 */
[----:B------:R-:W-:Y:S01]  /*2f730*/  IMAD R31, R61, 0x100, R60 ;  /* 0x000001003d1f7824 */ /* 0x000fe200078e023c */
[----:B------:R-:W-:Y:S02]  /*2f740*/  F2FP.F16.E5M2.UNPACK_B R28, R28 ;  /* 0x0000001cff1c723e */ /* 0x000fe400020004ff */
[----:B------:R-:W-:Y:S02]  /*2f750*/  F2FP.F16.E5M2.UNPACK_B R29, R29 ;  /* 0x0000001dff1d723e */ /* 0x000fe400020004ff */
[----:B------:R-:W-:Y:S02]  /*2f760*/  F2FP.F16.E5M2.UNPACK_B R30, R30 ;  /* 0x0000001eff1e723e */ /* 0x000fe400020004ff */
[----:B------:R-:W-:Y:S01]  /*2f770*/  F2FP.F16.E5M2.UNPACK_B R31, R31 ;  /* 0x0000001fff1f723e */ /* 0x000fe200020004ff */
[----:B------:R-:W-:Y:S04]  /*2f780*/  STL.64 [R1+0xd60], R8 ;  /* 0x000d600801007387 */ /* 0x000fe80000100a00 */
[----:B------:R-:W-:Y:S04]  /*2f790*/  STL.64 [R1+0xd68], R10 ;  /* 0x000d680a01007387 */ /* 0x000fe80000100a00 */
[----:B------:R-:W-:Y:S04]  /*2f7a0*/  STL.64 [R1+0x2d0], R4 ;  /* 0x0002d00401007387 */ /* 0x000fe80000100a00 */
[----:B------:R3:W-:Y:S04]  /*2f7b0*/  STL.64 [R1+0x2d8], R6 ;  /* 0x0002d80601007387 */ /* 0x0007e80000100a00 */
[----:B------:R-:W2:Y:S04]  /*2f7c0*/  LDL.LU.64 R48, [R1+0xd40] ;  /* 0x000d400001307983 */ /* 0x000ea80000300a00 */
[----:B------:R-:W2:Y:S01]  /*2f7d0*/  LDL.LU.64 R50, [R1+0xd48] ;  /* 0x000d480001327983 */ /* 0x000ea20000300a00 */
[----:B---3--:R-:W-:-:S15]  /*2f7e0*/  HMMA.16816.F32 R4, R28, R36, R12 ;  /* 0x000000241c04723c */ /* 0x008fde000000180c */
[----:B------:R-:W-:-:S04]  /*2f7f0*/  NOP ;  /* 0x0000000000007918 */ /* 0x000fc80000000000 */
[----:B------:R0:W-:Y:S04]  /*2f800*/  STL.64 [R1+0xd50], R4 ;  /* 0x000d500401007387 */ /* 0x0001e80000100a00 */
[----:B------:R1:W-:Y:S04]  /*2f810*/  STL.64 [R1+0xd58], R6 ;  /* 0x000d580601007387 */ /* 0x0003e80000100a00 */
[----:B------:R-:W3:Y:S04]  /*2f820*/  LDL.LU.64 R44, [R1+0xd30] ;  /* 0x000d3000012c7983 */ /* 0x000ee80000300a00 */
[----:B------:R-:W3:Y:S04]  /*2f830*/  LDL.LU.64 R46, [R1+0xd38] ;  /* 0x000d3800012e7983 */ /* 0x000ee80000300a00 */
[----:B------:R-:W4:Y:S04]  /*2f840*/  LDL.LU.64 R12, [R1+0xd20] ;  /* 0x000d2000010c7983 */ /* 0x000f280000300a00 */
[----:B------:R-:W4:Y:S04]  /*2f850*/  LDL.LU.64 R14, [R1+0xd28] ;  /* 0x000d2800010e7983 */ /* 0x000f280000300a00 */
[----:B------:R-:W3:Y:S04]  /*2f860*/  LDL.LU.64 R8, [R1+0xd10] ;  /* 0x000d100001087983 */ /* 0x000ee80000300a00 */
[----:B------:R-:W3:Y:S04]  /*2f870*/  LDL.LU.64 R10, [R1+0xd18] ;  /* 0x000d1800010a7983 */ /* 0x000ee80000300a00 */
[----:B0-----:R-:W3:Y:S04]  /*2f880*/  LDL.LU.64 R4, [R1+0xd00] ;  /* 0x000d000001047983 */ /* 0x001ee80000300a00 */
[----:B-1----:R-:W3:Y:S04]  /*2f890*/  LDL.LU.64 R6, [R1+0xd08] ;  /* 0x000d080001067983 */ /* 0x002ee80000300a00 */
[----:B------:R-:W3:Y:S04]  /*2f8a0*/  LDL.LU R40, [R1+0x1204] ;  /* 0x0012040001287983 */ /* 0x000ee80000300800 */
[----:B------:R-:W3:Y:S04]  /*2f8b0*/  LDL.LU R41, [R1+0x1200] ;  /* 0x0012000001297983 */ /* 0x000ee80000300800 */
[----:B------:R-:W3:Y:S04]  /*2f8c0*/  LDL.LU R42, [R1+0x120c] ;  /* 0x00120c00012a7983 */ /* 0x000ee80000300800 */
[----:B------:R-:W3:Y:S01]  /*2f8d0*/  LDL.LU R43, [R1+0x1208] ;  /* 0x00120800012b7983 */ /* 0x000ee20000300800 */
[C---:B--2---:R-:W-:Y:S08]  /*2f8e0*/  HMMA.16816.F32 R48, R28.reuse, R34, R48 ;  /* 0x000000221c30723c */ /* 0x044ff00000001830 */
[C---:B----4-:R-:W-:Y:S01]  /*2f8f0*/  HMMA.16816.F32 R12, R28.reuse, R26, R12 ;  /* 0x0000001a1c0c723c */ /* 0x050fe2000000180c */
[----:B---3--:R-:W-:Y:S04]  /*2f900*/  STL.64 [R1+0x3448], R42 ;  /* 0x0034482a01007387 */ /* 0x008fe80000100a00 */
[----:B------:R0:W-:Y:S04]  /*2f910*/  STL.64 [R1+0x3440], R40 ;  /* 0x0034402801007387 */ /* 0x0001e80000100a00 */
[----:B------:R-:W2:Y:S04]  /*2f920*/  LDL.LU R38, [R1+0x121c] ;  /* 0x00121c0001267983 */ /* 0x000ea80000300800 */
[----:B------:R-:W2:Y:S04]  /*2f930*/  LDL.LU R39, [R1+0x1210] ;  /* 0x0012100001277983 */ /* 0x000ea80000300800 */
[----:B------:R-:W3:Y:S04]  /*2f940*/  LDL.LU R60, [R1+0x1224] ;  /* 0x00122400013c7983 */ /* 0x000ee80000300800 */
[----:B------:R-:W3:Y:S01]  /*2f950*/  LDL.LU R61, [R1+0x1220] ;  /* 0x00122000013d7983 */ /* 0x000ee20000300800 */
[C---:B0-----:R-:W-:Y:S03]  /*2f960*/  HMMA.16816.F32 R40, R28.reuse, R32, R44 ;  /* 0x000000201c28723c */ /* 0x041fe6000000182c */
[----:B------:R-:W-:Y:S04]  /*2f970*/  STL.64 [R1+0xd40], R48 ;  /* 0x000d403001007387 */ /* 0x000fe80000100a00 */
[----:B------:R-:W-:Y:S04]  /*2f980*/  STL.64 [R1+0xd48], R50 ;  /* 0x000d483201007387 */ /* 0x000fe80000100a00 */
[----:B------:R-:W4:Y:S08]  /*2f990*/  LDL.LU.64 R44, [R1+0xcf0] ;  /* 0x000cf000012c7983 */ /* 0x000f300000300a00 */
        /* <DEDUP_REMOVED lines=72> */
[----:B------:R1:W-:Y:S01]  /*2fe20*/  STL.64 [R1+0xc78], R10 ;  /* 0x000c780a01007387 */ /* 0x0003e20000100a00 */
[----:B------:R-:W-:-:S02]  /*2fe30*/  IMAD R28, R41, 0x100, R40 ;  /* 0x00000100291c7824 */ /* 0x000fc400078e0228 */
[----:B------:R-:W-:Y:S01]  /*2fe40*/  IMAD R29, R43, 0x100, R42 ;  /* 0x000001002b1d7824 */ /* 0x000fe200078e022a */
[----:B0-----:R-:W2:Y:S04]  /*2fe50*/  LDL.LU.64 R8, [R1+0xc60] ;  /* 0x000c600001087983 */ /* 0x001ea80000300a00 */
[----:B-1----:R-:W2:Y:S05]  /*2fe60*/  LDL.LU.64 R10, [R1+0xc68] ;  /* 0x000c6800010a7983 */ /* 0x002eaa0000300a00 */
        /* <DEDUP_REMOVED lines=114> */
[----:B------:R1:W-:Y:S04]  /*30590*/  STL.64 [R1+0xb88], R10 ;  /* 0x000b880a01007387 */ /* 0x0003e80000100a00 */
[----:B------:R-:W2:Y:S09]  /*305a0*/  LDL.LU.64 R44, [R1+0xb70] ;  /* 0x000b7000012c7983 */ /* 0x000eb20000300a00 */
[----:B------:R3:W-:Y:S04]  /*305b0*/  STL.64 [R1+0x2b0], R4 ;  /* 0x0002b00401007387 */ /* 0x0007e80000100a00 */
[----:B------:R0:W-:Y:S04]  /*305c0*/  STL.64 [R1+0x2b8], R6 ;  /* 0x0002b80601007387 */ /* 0x0001e80000100a00 */
[----:B------:R-:W2:Y:S04]  /*305d0*/  LDL.LU.64 R46, [R1+0xb78] ;  /* 0x000b7800012e7983 */ /* 0x000ea80000300a00 */
[----:B------:R-:W2:Y:S04]  /*305e0*/  LDL.LU.64 R48, [R1+0xb60] ;  /* 0x000b600001307983 */ /* 0x000ea80000300a00 */
[----:B------:R-:W2:Y:S04]  /*305f0*/  LDL.LU.64 R50, [R1+0xb68] ;  /* 0x000b680001327983 */ /* 0x000ea80000300a00 */
[----:B------:R-:W2:Y:S04]  /*30600*/  LDL.LU.64 R12, [R1+0xb50] ;  /* 0x000b5000010c7983 */ /* 0x000ea80000300a00 */
[----:B------:R-:W2:Y:S04]  /*30610*/  LDL.LU.64 R14, [R1+0xb58] ;  /* 0x000b5800010e7983 */ /* 0x000ea80000300a00 */
[----:B0-----:R-:W2:Y:S04]  /*30620*/  LDL.LU.64 R8, [R1+0xb40] ;  /* 0x000b400001087983 */ /* 0x001ea80000300a00 */
[----:B-1----:R-:W2:Y:S04]  /*30630*/  LDL.LU.64 R10, [R1+0xb48] ;  /* 0x000b4800010a7983 */ /* 0x002ea80000300a00 */
[----:B---3--:R-:W3:Y:S04]  /*30640*/  LDL.LU.64 R4, [R1+0xb30] ;  /* 0x000b300001047983 */ /* 0x008ee80000300a00 */
[----:B------:R-:W3:Y:S01]  /*30650*/  LDL.LU.64 R6, [R1+0xb38] ;  /* 0x000b380001067983 */ /* 0x000ee20000300a00 */
[----:B----4-:R-:W-:-:S02]  /*30660*/  IMAD R28, R41, 0x100, R40 ;  /* 0x00000100291c7824 */ /* 0x010fc400078e0228 */
[----:B------:R-:W-:Y:S02]  /*30670*/  IMAD R29, R43, 0x100, R42 ;  /* 0x000001002b1d7824 */ /* 0x000fe400078e022a */
[----:B------:R-:W-:Y:S02]  /*30680*/  IMAD R30, R39, 0x100, R38 ;  /* 0x00000100271e7824 */ /* 0x000fe400078e0226 */
[----:B------:R-:W-:Y:S01]  /*30690*/  IMAD R31, R61, 0x100, R60 ;  /* 0x000001003d1f7824 */ /* 0x000fe200078e023c */
[----:B------:R-:W4:Y:S01]  /*306a0*/  LDL.LU R40, [R1+0x124c] ;  /* 0x00124c0001287983 */ /* 0x000f220000300800 */
[----:B------:R-:W-:Y:S02]  /*306b0*/  F2FP.F16.E5M2.UNPACK_B R28, R28 ;  /* 0x0000001cff1c723e */ /* 0x000fe400020004ff */
[----:B------:R-:W-:Y:S02]  /*306c0*/  F2FP.F16.E5M2.UNPACK_B R29, R29 ;  /* 0x0000001dff1d723e */ /* 0x000fe400020004ff */
[----:B------:R-:W-:-:S02]  /*306d0*/  F2FP.F16.E5M2.UNPACK_B R30, R30 ;  /* 0x0000001eff1e723e */ /* 0x000fc400020004ff */
[----:B------:R-:W-:Y:S01]  /*306e0*/  F2FP.F16.E5M2.UNPACK_B R31, R31 ;  /* 0x0000001fff1f723e */ /* 0x000fe200020004ff */
[----:B------:R-:W4:Y:S04]  /*306f0*/  LDL.LU R41, [R1+0x1248] ;  /* 0x0012480001297983 */ /* 0x000f280000300800 */
[----:B------:R-:W3:Y:S04]  /*30700*/  LDL.LU R42, [R1+0x1254] ;  /* 0x00125400012a7983 */ /* 0x000ee80000300800 */
[----:B------:R-:W3:Y:S04]  /*30710*/  LDL.LU R43, [R1+0x1250] ;  /* 0x00125000012b7983 */ /* 0x000ee80000300800 */
[----:B------:R-:W4:Y:S04]  /*30720*/  LDL.LU R38, [R1+0x125c] ;  /* 0x00125c0001267983 */ /* 0x000f280000300800 */
[----:B------:R-:W4:Y:S04]  /*30730*/  LDL.LU R39, [R1+0x1258] ;  /* 0x0012580001277983 */ /* 0x000f280000300800 */
[----:B------:R-:W4:Y:S04]  /*30740*/  LDL.LU R60, [R1+0x1264] ;  /* 0x00126400013c7983 */ /* 0x000f280000300800 */
[----:B------:R-:W4:Y:S01]  /*30750*/  LDL.LU R61, [R1+0x1260] ;  /* 0x00126000013d7983 */ /* 0x000f220000300800 */
[----:B--2---:R-:W-:Y:S03]  /*30760*/  HMMA.16816.F32 R52, R28, R36, R44 ;  /* 0x000000241c34723c */ /* 0x004fe6000000182c */
[----:B------:R-:W2:Y:S04]  /*30770*/  LDL.LU.64 R44, [R1+0xb20] ;  /* 0x000b2000012c7983 */ /* 0x000ea80000300a00 */
[----:B------:R-:W2:-:S12]  /*30780*/  LDL.LU.64 R46, [R1+0xb28] ;  /* 0x000b2800012e7983 */ /* 0x000e980000300a00 */
[----:B------:R-:W-:Y:S04]  /*30790*/  STL.64 [R1+0xb70], R52 ;  /* 0x000b703401007387 */ /* 0x000fe80000100a00 */
[----:B------:R0:W-:Y:S02]  /*307a0*/  STL.64 [R1+0xb78], R54 ;  /* 0x000b783601007387 */ /* 0x0001e40000100a00 */
[C---:B0-----:R-:W-:Y:S08]  /*307b0*/  HMMA.16816.F32 R52, R28.reuse, R34, R48 ;  /* 0x000000221c34723c */ /* 0x041ff00000001830 */
[C---:B------:R-:W-:Y:S08]  /*307c0*/  HMMA.16816.F32 R48, R28.reuse, R32, R12 ;  /* 0x000000201c30723c */ /* 0x040ff0000000180c */
[C---:B------:R-:W-:Y:S08]  /*307d0*/  HMMA.16816.F32 R12, R28.reuse, R26, R8 ;  /* 0x0000001a1c0c723c */ /* 0x040ff00000001808 */
[C---:B---3--:R-:W-:Y:S01]  /*307e0*/  HMMA.16816.F32 R8, R28.reuse, R24, R4 ;  /* 0x000000181c08723c */ /* 0x048fe20000001804 */
[----:B------:R-:W-:Y:S04]  /*307f0*/  STL.64 [R1+0xb60], R52 ;  /* 0x000b603401007387 */ /* 0x000fe80000100a00 */
[----:B------:R-:W-:Y:S04]  /*30800*/  STL.64 [R1+0xb68], R54 ;  /* 0x000b683601007387 */ /* 0x000fe80000100a00 */
[----:B------:R-:W-:Y:S04]  /*30810*/  STL.64 [R1+0xb50], R48 ;  /* 0x000b503001007387 */ /* 0x000fe80000100a00 */
[----:B------:R-:W-:Y:S04]  /*30820*/  STL.64 [R1+0xb58], R50 ;  /* 0x000b583201007387 */ /* 0x000fe80000100a00 */
        /* <DEDUP_REMOVED lines=9> */
[----:B----4-:R-:W4:Y:S04]  /*308c0*/  LDL.LU.64 R10, [R1+0xae8] ;  /* 0x000ae800010a7983 */ /* 0x010f280000300a00 */
[----:B------:R-:W4:Y:S04]  /*308d0*/  LDL.LU.64 R56, [R1+0xac0] ;  /* 0x000ac00001387983 */ /* 0x000f280000300a00 */
[----:B------:R-:W4:Y:S04]  /*308e0*/  LDL.LU.64 R58, [R1+0xac8] ;  /* 0x000ac800013a7983 */ /* 0x000f280000300a00 */
[----:B------:R-:W-:Y:S04]  /*308f0*/  STL.64 [R1+0x3368], R26 ;  /* 0x0033681a01007387 */ /* 0x000fe80000100a00 */
[----:B------:R0:W-:Y:S04]  /*30900*/  STL.64 [R1+0x3360], R24 ;  /* 0x0033601801007387 */ /* 0x0001e80000100a00 */
[----:B0-----:R-:W4:Y:S04]  /*30910*/  LDL.LU.64 R24, [R1+0xb10] ;  /* 0x000b100001187983 */ /* 0x001f280000300a00 */
[----:B------:R-:W4:Y:S04]  /*30920*/  LDL.LU.64 R26, [R1+0xb18] ;  /* 0x000b1800011a7983 */ /* 0x000f280000300a00 */
[----:B------:R-:W4:Y:S04]  /*30930*/  LDL.LU.64 R52, [R1+0xab0] ;  /* 0x000ab00001347983 */ /* 0x000f280000300a00 */
[----:B------:R-:W4:Y:S01]  /*30940*/  LDL.LU.64 R54, [R1+0xab8] ;  /* 0x000ab80001367983 */ /* 0x000f220000300a00 */
[----:B--2---:R-:W-:-:S15]  /*30950*/  HMMA.16816.F32 R44, R28, R22, R44 ;  /* 0x000000161c2c723c */ /* 0x004fde000000182c */
[----:B------:R-:W-:-:S04]  /*30960*/  NOP ;  /* 0x0000000000007918 */ /* 0x000fc80000000000 */
[----:B------:R0:W-:Y:S04]  /*30970*/  STL.64 [R1+0xb20], R44 ;  /* 0x000b202c01007387 */ /* 0x0001e80000100a00 */
[----:B------:R1:W-:Y:S04]  /*30980*/  STL.64 [R1+0xb28], R46 ;  /* 0x000b282e01007387 */ /* 0x0003e80000100a00 */
[----:B------:R-:W2:Y:S04]  /*30990*/  LDL.LU.64 R48, [R1+0xaa0] ;  /* 0x000aa00001307983 */ /* 0x000ea80000300a00 */
[----:B------:R-:W2:Y:S04]  /*309a0*/  LDL.LU.64 R50, [R1+0xaa8] ;  /* 0x000aa80001327983 */ /* 0x000ea80000300a00 */
[----:B0-----:R-:W2:Y:S04]  /*309b0*/  LDL.LU.64 R44, [R1+0xa90] ;  /* 0x000a9000012c7983 */ /* 0x001ea80000300a00 */
[----:B-1----:R-:W2:Y:S01]  /*309c0*/  LDL.LU.64 R46, [R1+0xa98] ;  /* 0x000a9800012e7983 */ /* 0x002ea20000300a00 */
[C---:B---3--:R-:W-:Y:S08]  /*309d0*/  HMMA.16816.F32 R4, R28.reuse, R18, R4 ;  /* 0x000000121c04723c */ /* 0x048ff00000001804 */
[C---:B------:R-:W-:Y:S08]  /*309e0*/  HMMA.16816.F32 R12, R28.reuse, R16, R12 ;  /* 0x000000101c0c723c */ /* 0x040ff0000000180c */
[----:B----4-:R-:W-:-:S15]  /*309f0*/  HMMA.16816.F32 R24, R28, R20, R24 ;  /* 0x000000141c18723c */ /* 0x010fde0000001818 */
[----:B------:R-:W-:-:S04]  /*30a00*/  NOP ;  /* 0x0000000000007918 */ /* 0x000fc80000000000 */
[----:B------:R0:W-:Y:S04]  /*30a10*/  STL.64 [R1+0xb10], R24 ;  /* 0x000b101801007387 */ /* 0x0001e80000100a00 */
[----:B------:R1:W-:Y:S04]  /*30a20*/  STL.64 [R1+0xb18], R26 ;  /* 0x000b181a01007387 */ /* 0x0003e80000100a00 */
[----:B0-----:R-:W3:Y:S04]  /*30a30*/  LDL.LU.64 R24, [R1+0x2a0] ;  /* 0x0002a00001187983 */ /* 0x001ee80000300a00 */
[----:B-1----:R-:W3:Y:S04]  /*30a40*/  LDL.LU.64 R26, [R1+0x2a8] ;  /* 0x0002a800011a7983 */ /* 0x002ee80000300a00 */
[----:B------:R-:W-:Y:S04]  /*30a50*/  STL.64 [R1+0x3378], R22 ;  /* 0x0033781601007387 */ /* 0x000fe80000100a00 */
[----:B------:R0:W-:Y:S04]  /*30a60*/  STL.64 [R1+0x3370], R20 ;  /* 0x0033701401007387 */ /* 0x0001e80000100a00 */
[----:B0-----:R-:W4:Y:S04]  /*30a70*/  LDL.LU.64 R20, [R1+0xad0] ;  /* 0x000ad00001147983 */ /* 0x001f280000300a00 */
[----:B------:R-:W4:Y:S04]  /*30a80*/  LDL.LU.64 R22, [R1+0xad8] ;  /* 0x000ad80001167983 */ /* 0x000f280000300a00 */
[----:B------:R-:W-:Y:S04]  /*30a90*/  STL.64 [R1+0xb00], R4 ;  /* 0x000b000401007387 */ /* 0x000fe80000100a00 */
[----:B------:R0:W-:Y:S04]  /*30aa0*/  STL.64 [R1+0xb08], R6 ;  /* 0x000b080601007387 */ /* 0x0001e80000100a00 */
[----:B0-----:R-:W2:Y:S04]  /*30ab0*/  LDL.LU.64 R6, [R1+0x33a8] ;  /* 0x0033a80001067983 */ /* 0x001ea80000300a00 */
[----:B------:R-:W2:Y:S04]  /*30ac0*/  LDL.LU.64 R4, [R1+0x33a0] ;  /* 0x0033a00001047983 */ /* 0x000ea80000300a00 */
[----:B------:R-:W-:Y:S04]  /*30ad0*/  STL.64 [R1+0xaf0], R12 ;  /* 0x000af00c01007387 */ /* 0x000fe80000100a00 */
[----:B------:R0:W-:Y:S04]  /*30ae0*/  STL.64 [R1+0xaf8], R14 ;  /* 0x000af80e01007387 */ /* 0x0001e80000100a00 */
[----:B0-----:R-:W2:Y:S04]  /*30af0*/  LDL.LU.64 R14, [R1+0x3398] ;  /* 0x00339800010e7983 */ /* 0x001ea80000300a00 */
[----:B------:R-:W4:Y:S01]  /*30b00*/  LDL.LU.64 R12, [R1+0x3390] ;  /* 0x00339000010c7983 */ /* 0x000f220000300a00 */
[----:B--2---:R-:W-:-:S15]  /*30b10*/  HMMA.16816.F32 R8, R28, R14, R8 ;  /* 0x0000000e1c08723c */ /* 0x004fde0000001808 */
[----:B------:R-:W-:-:S04]  /*30b20*/  NOP ;  /* 0x0000000000007918 */ /* 0x000fc80000000000 */
[----:B------:R-:W-:Y:S04]  /*30b30*/  STL.64 [R1+0xae0], R8 ;  /* 0x000ae00801007387 */ /* 0x000fe80000100a00 */
[----:B------:R0:W-:Y:S04]  /*30b40*/  STL.64 [R1+0xae8], R10 ;  /* 0x000ae80a01007387 */ /* 0x0001e80000100a00 */
[----:B0-----:R-:W2:Y:S04]  /*30b50*/  LDL.LU.64 R10, [R1+0x3388] ;  /* 0x00338800010a7983 */ /* 0x001ea80000300a00 */
[----:B------:R-:W3:Y:S01]  /*30b60*/  LDL.LU.64 R8, [R1+0x3380] ;  /* 0x0033800001087983 */ /* 0x000ee20000300a00 */
[----:B----4-:R-:W-:-:S15]  /*30b70*/  HMMA.16816.F32 R20, R28, R12, R20 ;  /* 0x0000000c1c14723c */ /* 0x010fde0000001814 */
[----:B------:R-:W-:-:S04]  /*30b80*/  NOP ;  /* 0x0000000000007918 */ /* 0x000fc80000000000 */
[----:B------:R0:W-:Y:S04]  /*30b90*/  STL.64 [R1+0xad0], R20 ;  /* 0x000ad01401007387 */ /* 0x0001e80000100a00 */
[----:B------:R1:W-:Y:S04]  /*30ba0*/  STL.64 [R1+0xad8], R22 ;  /* 0x000ad81601007387 */ /* 0x0003e80000100a00 */
[----:B0-----:R-:W4:Y:S04]  /*30bb0*/  LDL.LU.64 R20, [R1+0xa80] ;  /* 0x000a800001147983 */ /* 0x001f280000300a00 */
[----:B-1----:R-:W4:Y:S01]  /*30bc0*/  LDL.LU.64 R22, [R1+0xa88] ;  /* 0x000a880001167983 */ /* 0x002f220000300a00 */
[C---:B------:R-:W-:Y:S08]  /*30bd0*/  HMMA.16816.F32 R48, R28.reuse, R6, R48 ;  /* 0x000000061c30723c */ /* 0x040ff00000001830 */
[C---:B--2---:R-:W-:Y:S08]  /*30be0*/  HMMA.16816.F32 R56, R28.reuse, R10, R56 ;  /* 0x0000000a1c38723c */ /* 0x044ff00000001838 */
[C---:B---3--:R-:W-:Y:S11]  /*30bf0*/  HMMA.16816.F32 R52, R28.reuse, R8, R52 ;  /* 0x000000081c34723c */ /* 0x048ff60000001834 */
[----:B------:R-:W-:Y:S04]  /*30c00*/  STL.64 [R1+0xac0], R56 ;  /* 0x000ac03801007387 */ /* 0x000fe80000100a00 */
[----:B------:R-:W-:Y:S04]  /*30c10*/  STL.64 [R1+0xac8], R58 ;  /* 0x000ac83a01007387 */ /* 0x000fe80000100a00 */
[----:B------:R-:W-:Y:S04]  /*30c20*/  STL.64 [R1+0x3348], R10 ;  /* 0x0033480a01007387 */ /* 0x000fe80000100a00 */
[----:B------:R0:W-:Y:S04]  /*30c30*/  STL.64 [R1+0x3340], R8 ;  /* 0x0033400801007387 */ /* 0x0001e80000100a00 */
[----:B------:R-:W-:Y:S04]  /*30c40*/  STL.64 [R1+0xab0], R52 ;  /* 0x000ab03401007387 */ /* 0x000fe80000100a00 */
[----:B------:R-:W-:Y:S04]  /*30c50*/  STL.64 [R1+0xab8], R54 ;  /* 0x000ab83601007387 */ /* 0x000fe80000100a00 */
[----:B------:R-:W-:Y:S04]  /*30c60*/  STL.64 [R1+0x3358], R6 ;  /* 0x0033580601007387 */ /* 0x000fe80000100a00 */
[----:B------:R-:W-:Y:S04]  /*30c70*/  STL.64 [R1+0xaa0], R48 ;  /* 0x000aa03001007387 */ /* 0x000fe80000100a00 */
[----:B------:R-:W-:Y:S04]  /*30c80*/  STL.64 [R1+0xaa8], R50 ;  /* 0x000aa83201007387 */ /* 0x000fe80000100a00 */
[----:B------:R1:W-:Y:S01]  /*30c90*/  STL.64 [R1+0x3350], R4 ;  /* 0x0033500401007387 */ /* 0x0003e20000100a00 */
[C---:B0-----:R-:W-:Y:S08]  /*30ca0*/  HMMA.16816.F32 R8, R28.reuse, R4, R44 ;  /* 0x000000041c08723c */ /* 0x041ff0000000182c */
[----:B-1----:R-:W-:Y:S01]  /*30cb0*/  HMMA.16816.F32 R4, R28, R2, R24 ;  /* 0x000000021c04723c */ /* 0x002fe20000001818 */
        /* <DEDUP_REMOVED lines=11> */
[----:B------:R4:W-:Y:S02]  /*30d70*/  STL.64 [R1+0x2a8], R6 ;  /* 0x0002a80601007387 */ /* 0x0009e40000100a00 */
[----:B----4-:R-:W-:Y:S02]  /*30d80*/  HMMA.16816.F32 R4, R28, R36, R20 ;  /* 0x000000241c04723c */ /* 0x010fe40000001814 */
[----:B------:R-:W2:Y:S04]  /*30d90*/  LDL.LU.64 R20, [R1+0xa70] ;  /* 0x000a700001147983 */ /* 0x000ea80000300a00 */
[----:B------:R-:W2:-:S13]  /*30da0*/  LDL.LU.64 R22, [R1+0xa78] ;  /* 0x000a780001167983 */ /* 0x000e9a0000300a00 */
[----:B------:R0:W-:Y:S04]  /*30db0*/  STL.64 [R1+0xa80], R4 ;  /* 0x000a800401007387 */ /* 0x0001e80000100a00 */
[----:B------:R1:W-:Y:S04]  /*30dc0*/  STL.64 [R1+0xa88], R6 ;  /* 0x000a880601007387 */ /* 0x0003e80000100a00 */
[----:B------:R-:W3:Y:S04]  /*30dd0*/  LDL.LU.64 R24, [R1+0xa60] ;  /* 0x000a600001187983 */ /* 0x000ee80000300a00 */
[----:B------:R-:W3:Y:S04]  /*30de0*/  LDL.LU.64 R26, [R1+0xa68] ;  /* 0x000a6800011a7983 */ /* 0x000ee80000300a00 */
[----:B------:R-:W4:Y:S04]  /*30df0*/  LDL.LU.64 R56, [R1+0xa50] ;  /* 0x000a500001387983 */ /* 0x000f280000300a00 */
[----:B------:R-:W4:Y:S04]  /*30e00*/  LDL.LU.64 R58, [R1+0xa58] ;  /* 0x000a5800013a7983 */ /* 0x000f280000300a00 */
[----:B------:R-:W4:Y:S04]  /*30e10*/  LDL.LU.64 R8, [R1+0xa40] ;  /* 0x000a400001087983 */ /* 0x000f280000300a00 */
[----:B------:R-:W4:Y:S04]  /*30e20*/  LDL.LU.64 R10, [R1+0xa48] ;  /* 0x000a4800010a7983 */ /* 0x000f280000300a00 */
[----:B0-----:R-:W4:Y:S04]  /*30e30*/  LDL.LU.64 R4, [R1+0xa30] ;  /* 0x000a300001047983 */ /* 0x001f280000300a00 */
[----:B-1----:R-:W4:Y:S04]  /*30e40*/  LDL.LU.64 R6, [R1+0xa38] ;  /* 0x000a380001067983 */ /* 0x002f280000300a00 */
[----:B------:R-:W4:Y:S04]  /*30e50*/  LDL.LU.64 R52, [R1+0xa20] ;  /* 0x000a200001347983 */ /* 0x000f280000300a00 */
[----:B------:R-:W4:Y:S04]  /*30e60*/  LDL.LU.64 R54, [R1+0xa28] ;  /* 0x000a280001367983 */ /* 0x000f280000300a00 */
[----:B------:R-:W4:Y:S04]  /*30e70*/  LDL.LU.64 R48, [R1+0xa10] ;  /* 0x000a100001307983 */ /* 0x000f280000300a00 */
[----:B------:R-:W4:Y:S04]  /*30e80*/  LDL.LU.64 R50, [R1+0xa18] ;  /* 0x000a180001327983 */ /* 0x000f280000300a00 */
[----:B------:R-:W4:Y:S04]  /*30e90*/  LDL.LU.64 R44, [R1+0xa00] ;  /* 0x000a0000012c7983 */ /* 0x000f280000300a00 */
[----:B------:R-:W4:Y:S04]  /*30ea0*/  LDL.LU.64 R46, [R1+0xa08] ;  /* 0x000a0800012e7983 */ /* 0x000f280000300a00 */
[----:B------:R-:W4:Y:S04]  /*30eb0*/  LDL.LU R40, [R1+0x126c] ;  /* 0x00126c0001287983 */ /* 0x000f280000300800 */
[----:B------:R-:W4:Y:S04]  /*30ec0*/  LDL.LU R41, [R1+0x1268] ;  /* 0x0012680001297983 */ /* 0x000f280000300800 */
[----:B------:R-:W4:Y:S04]  /*30ed0*/  LDL.LU R42, [R1+0x1274] ;  /* 0x00127400012a7983 */ /* 0x000f280000300800 */
[----:B------:R-:W4:Y:S04]  /*30ee0*/  LDL.LU R43, [R1+0x1270] ;  /* 0x00127000012b7983 */ /* 0x000f280000300800 */
[----:B------:R-:W4:Y:S04]  /*30ef0*/  LDL.LU R38, [R1+0x127c] ;  /* 0x00127c0001267983 */ /* 0x000f280000300800 */
[----:B------:R-:W4:Y:S04]  /*30f00*/  LDL.LU R39, [R1+0x1278] ;  /* 0x0012780001277983 */ /* 0x000f280000300800 */
[----:B------:R-:W4:Y:S04]  /*30f10*/  LDL.LU R60, [R1+0x1284] ;  /* 0x00128400013c7983 */ /* 0x000f280000300800 */
[----:B------:R-:W4:Y:S01]  /*30f20*/  LDL.LU R61, [R1+0x1280] ;  /* 0x00128000013d7983 */ /* 0x000f220000300800 */
        /* <DEDUP_REMOVED lines=9> */
[----:B------:R-:W2:Y:S01]  /*30fc0*/  LDL.LU.64 R24, [R1+0x3360] ;  /* 0x0033600001187983 */ /* 0x000ea20000300a00 */
[----:B----4-:R-:W-:-:S15]  /*30fd0*/  HMMA.16816.F32 R56, R28, R26, R56 ;  /* 0x0000001a1c38723c */ /* 0x010fde0000001838 */
[----:B------:R-:W-:-:S04]  /*30fe0*/  NOP ;  /* 0x0000000000007918 */ /* 0x000fc80000000000 */
[----:B------:R-:W-:Y:S04]  /*30ff0*/  STL.64 [R1+0xa50], R56 ;  /* 0x000a503801007387 */ /* 0x000fe80000100a00 */
[----:B------:R2:W-:Y:S02]  /*31000*/  STL.64 [R1+0xa58], R58 ;  /* 0x000a583a01007387 */ /* 0x0005e40000100a00 */
[C---:B--2---:R-:W-:Y:S08]  /*31010*/  HMMA.16816.F32 R56, R28.reuse, R24, R8 ;  /* 0x000000181c38723c */ /* 0x044ff00000001808 */
[C---:B------:R-:W-:Y:S01]  /*31020*/  HMMA.16816.F32 R8, R28.reuse, R22, R4 ;  /* 0x000000161c08723c */ /* 0x040fe20000001804 */
[----:B------:R-:W2:Y:S10]  /*31030*/  LDL.LU.64 R4, [R1+0x9f0] ;  /* 0x0009f00001047983 */ /* 0x000eb40000300a00 */
[----:B------:R-:W-:Y:S04]  /*31040*/  STL.64 [R1+0xa40], R56 ;  /* 0x000a403801007387 */ /* 0x000fe80000100a00 */
[----:B------:R-:W-:Y:S04]  /*31050*/  STL.64 [R1+0xa48], R58 ;  /* 0x000a483a01007387 */ /* 0x000fe80000100a00 */
[----:B------:R-:W2:Y:S04]  /*31060*/  LDL.LU.64 R6, [R1+0x9f8] ;  /* 0x0009f80001067983 */ /* 0x000ea80000300a00 */
[----:B------:R0:W-:Y:S04]  /*31070*/  STL.64 [R1+0xa30], R8 ;  /* 0x000a300801007387 */ /* 0x0001e80000100a00 */
[----:B------:R1:W-:Y:S04]  /*31080*/  STL.64 [R1+0xa38], R10 ;  /* 0x000a380a01007387 */ /* 0x0003e80000100a00 */
[----:B0-----:R-:W4:Y:S04]  /*31090*/  LDL.LU.64 R8, [R1+0x9e0] ;  /* 0x0009e00001087983 */ /* 0x001f280000300a00 */
[----:B-1----:R-:W4:Y:S01]  /*310a0*/  LDL.LU.64 R10, [R1+0x9e8] ;  /* 0x0009e800010a7983 */ /* 0x002f220000300a00 */
[C---:B---3--:R-:W-:Y:S08]  /*310b0*/  HMMA.16816.F32 R52, R28.reuse, R20, R52 ;  /* 0x000000141c34723c */ /* 0x048ff00000001834 */
[C---:B------:R-:W-:Y:S08]  /*310c0*/  HMMA.16816.F32 R48, R28.reuse, R18, R48 ;  /* 0x000000121c30723c */ /* 0x040ff00000001830 */
[C---:B------:R-:W-:Y:S01]  /*310d0*/  HMMA.16816.F32 R44, R28.reuse, R16, R44 ;  /* 0x000000101c2c723c */ /* 0x040fe2000000182c */
[----:B------:R-:W3:Y:S04]  /*310e0*/  LDL.LU.64 R56, [R1+0x9c0] ;  /* 0x0009c00001387983 */ /* 0x000ee80000300a00 */
[----:B------:R-:W3:Y:S04]  /*310f0*/  LDL.LU.64 R58, [R1+0x9c8] ;  /* 0x0009c800013a7983 */ /* 0x000ee80000300a00 */
[----:B------:R0:W-:Y:S04]  /*31100*/  STL.64 [R1+0xa20], R52 ;  /* 0x000a203401007387 */ /* 0x0001e80000100a00 */
[----:B------:R1:W-:Y:S04]  /*31110*/  STL.64 [R1+0xa28], R54 ;  /* 0x000a283601007387 */ /* 0x0003e80000100a00 */
[----:B0-----:R-:W3:Y:S04]  /*31120*/  LDL.LU.64 R52, [R1+0x9b0] ;  /* 0x0009b00001347983 */ /* 0x001ee80000300a00 */
[----:B------:R0:W-:Y:S04]  /*31130*/  STL.64 [R1+0xa10], R48 ;  /* 0x000a103001007387 */ /* 0x0001e80000100a00 */
[----:B------:R0:W-:Y:S04]  /*31140*/  STL.64 [R1+0xa18], R50 ;  /* 0x000a183201007387 */ /* 0x0001e80000100a00 */
[----:B-1----:R-:W3:Y:S04]  /*31150*/  LDL.LU.64 R54, [R1+0x9b8] ;  /* 0x0009b80001367983 */ /* 0x002ee80000300a00 */
[----:B------:R1:W-:Y:S04]  /*31160*/  STL.64 [R1+0xa00], R44 ;  /* 0x000a002c01007387 */ /* 0x0003e80000100a00 */
[----:B------:R1:W-:Y:S04]  /*31170*/  STL.64 [R1+0xa08], R46 ;  /* 0x000a082e01007387 */ /* 0x0003e80000100a00 */
[----:B0-----:R-:W3:Y:S04]  /*31180*/  LDL.LU.64 R48, [R1+0x9a0] ;  /* 0x0009a00001307983 */ /* 0x001ee80000300a00 */
[----:B------:R-:W3:Y:S04]  /*31190*/  LDL.LU.64 R50, [R1+0x9a8] ;  /* 0x0009a80001327983 */ /* 0x000ee80000300a00 */
[----:B-1----:R-:W3:Y:S04]  /*311a0*/  LDL.LU.64 R44, [R1+0x290] ;  /* 0x00029000012c7983 */ /* 0x002ee80000300a00 */
[----:B------:R-:W3:Y:S04]  /*311b0*/  LDL.LU.64 R46, [R1+0x298] ;  /* 0x00029800012e7983 */ /* 0x000ee80000300a00 */
[----:B------:R-:W-:Y:S04]  /*311c0*/  STL.64 [R1+0x3338], R18 ;  /* 0x0033381201007387 */ /* 0x000fe80000100a00 */
[----:B------:R0:W-:Y:S04]  /*311d0*/  STL.64 [R1+0x3330], R16 ;  /* 0x0033301001007387 */ /* 0x0001e80000100a00 */
[----:B0-----:R-:W3:Y:S04]  /*311e0*/  LDL.LU.64 R16, [R1+0x9d0] ;  /* 0x0009d00001107983 */ /* 0x001ee80000300a00 */
[----:B------:R-:W3:Y:S01]  /*311f0*/  LDL.LU.64 R18, [R1+0x9d8] ;  /* 0x0009d80001127983 */ /* 0x000ee20000300a00 */
        /* <DEDUP_REMOVED lines=11> */
[----:B------:R2:W-:Y:S01]  /*312b0*/  STL.64 [R1+0x3310], R12 ;  /* 0x0033100c01007387 */ /* 0x0005e20000100a00 */
[C---:B---3--:R-:W-:Y:S08]  /*312c0*/  HMMA.16816.F32 R16, R28.reuse, R10, R16 ;  /* 0x0000000a1c10723c */ /* 0x048ff00000001810 */
[C---:B--2---:R-:W-:Y:S11]  /*312d0*/  HMMA.16816.F32 R12, R28.reuse, R8, R56 ;  /* 0x000000081c0c723c */ /* 0x044ff60000001838 */
[----:B------:R0:W-:Y:S04]  /*312e0*/  STL.64 [R1+0x9d0], R16 ;  /* 0x0009d01001007387 */ /* 0x0001e80000100a00 */
[----:B------:R1:W-:Y:S04]  /*312f0*/  STL.64 [R1+0x9d8], R18 ;  /* 0x0009d81201007387 */ /* 0x0003e80000100a00 */
[----:B0-----:R-:W2:Y:S04]  /*31300*/  LDL.LU.64 R16, [R1+0x990] ;  /* 0x0009900001107983 */ /* 0x001ea80000300a00 */
[----:B-1----:R-:W2:Y:S04]  /*31310*/  LDL.LU.64 R18, [R1+0x998] ;  /* 0x0009980001127983 */ /* 0x002ea80000300a00 */
[----:B------:R0:W-:Y:S04]  /*31320*/  STL.64 [R1+0x9c0], R12 ;  /* 0x0009c00c01007387 */ /* 0x0001e80000100a00 */
[----:B------:R1:W-:Y:S04]  /*31330*/  STL.64 [R1+0x9c8], R14 ;  /* 0x0009c80e01007387 */ /* 0x0003e80000100a00 */
[----:B0-----:R-:W3:Y:S04]  /*31340*/  LDL.LU.64 R12, [R1+0x980] ;  /* 0x00098000010c7983 */ /* 0x001ee80000300a00 */
[----:B-1----:R-:W3:Y:S01]  /*31350*/  LDL.LU.64 R14, [R1+0x988] ;  /* 0x00098800010e7983 */ /* 0x002ee20000300a00 */
[C---:B------:R-:W-:Y:S03]  /*31360*/  HMMA.16816.F32 R52, R28.reuse, R6, R52 ;  /* 0x000000061c34723c */ /* 0x040fe60000001834 */
[----:B------:R-:W-:Y:S04]  /*31370*/  STL.64 [R1+0x3308], R10 ;  /* 0x0033080a01007387 */ /* 0x000fe80000100a00 */
[----:B------:R4:W-:Y:S04]  /*31380*/  STL.64 [R1+0x3300], R8 ;  /* 0x0033000801007387 */ /* 0x0009e80000100a00 */
[----:B------:R-:W-:Y:S01]  /*31390*/  STL.64 [R1+0x3328], R6 ;  /* 0x0033280601007387 */ /* 0x000fe20000100a00 */
[C---:B----4-:R-:W-:Y:S07]  /*313a0*/  HMMA.16816.F32 R8, R28.reuse, R4, R48 ;  /* 0x000000041c08723c */ /* 0x050fee0000001830 */
        /* <DEDUP_REMOVED lines=13> */
[----:B------:R2:W-:Y:S04]  /*31480*/  STL.64 [R1+0x9a8], R10 ;  /* 0x0009a80a01007387 */ /* 0x0005e80000100a00 */
[----:B------:R-:W-:Y:S04]  /*31490*/  STL.64 [R1+0x290], R4 ;  /* 0x0002900401007387 */ /* 0x000fe80000100a00 */
[----:B------:R3:W-:Y:S04]  /*314a0*/  STL.64 [R1+0x298], R6 ;  /* 0x0002980601007387 */ /* 0x0007e80000100a00 */
[----:B------:R-:W4:Y:S04]  /*314b0*/  LDL.LU R48, [R1+0x128c] ;  /* 0x00128c0001307983 */ /* 0x000f280000300800 */
[----:B------:R-:W4:Y:S04]  /*314c0*/  LDL.LU R39, [R1+0x1288] ;  /* 0x0012880001277983 */ /* 0x000f280000300800 */
[----:B------:R-:W4:Y:S01]  /*314d0*/  LDL.LU.64 R40, [R1+0x970] ;  /* 0x0009700001287983 */ /* 0x000f220000300a00 */
[C---:B--2---:R-:W-:Y:S08]  /*314e0*/  HMMA.16816.F32 R8, R28.reuse, R36, R16 ;  /* 0x000000241c08723c */ /* 0x044ff00000001810 */
[C---:B---3--:R-:W-:Y:S11]  /*314f0*/  HMMA.16816.F32 R4, R28.reuse, R34, R12 ;  /* 0x000000221c04723c */ /* 0x048ff6000000180c */
[----:B------:R0:W-:Y:S04]  /*31500*/  STL.64 [R1+0x990], R8 ;  /* 0x0009900801007387 */ /* 0x0001e80000100a00 */
[----:B------:R1:W-:Y:S04]  /*31510*/  STL.64 [R1+0x998], R10 ;  /* 0x0009980a01007387 */ /* 0x0003e80000100a00 */
[----:B------:R-:W4:Y:S04]  /*31520*/  LDL.LU.64 R42, [R1+0x978] ;  /* 0x00097800012a7983 */ /* 0x000f280000300a00 */
[----:B------:R2:W-:Y:S04]  /*31530*/  STL.64 [R1+0x980], R4 ;  /* 0x0009800401007387 */ /* 0x0005e80000100a00 */
[----:B------:R3:W-:Y:S04]  /*31540*/  STL.64 [R1+0x988], R6 ;  /* 0x0009880601007387 */ /* 0x0007e80000100a00 */
        /* <DEDUP_REMOVED lines=8> */
[----:B--2---:R-:W2:Y:S04]  /*315d0*/  LDL.LU.64 R4, [R1+0x920] ;  /* 0x0009200001047983 */ /* 0x004ea80000300a00 */
[----:B---3--:R-:W2:Y:S04]  /*315e0*/  LDL.LU.64 R6, [R1+0x928] ;  /* 0x0009280001067983 */ /* 0x008ea80000300a00 */
[----:B------:R-:W3:Y:S04]  /*315f0*/  LDL.LU.64 R12, [R1+0x910] ;  /* 0x00091000010c7983 */ /* 0x000ee80000300a00 */
[----:B------:R-:W3:Y:S04]  /*31600*/  LDL.LU.64 R14, [R1+0x918] ;  /* 0x00091800010e7983 */ /* 0x000ee80000300a00 */
[----:B------:R-:W2:Y:S04]  /*31610*/  LDL.LU R49, [R1+0x1294] ;  /* 0x0012940001317983 */ /* 0x000ea80000300800 */
[----:B------:R-:W2:Y:S04]  /*31620*/  LDL.LU R60, [R1+0x1290] ;  /* 0x00129000013c7983 */ /* 0x000ea80000300800 */
[----:B------:R-:W2:Y:S04]  /*31630*/  LDL.LU R50, [R1+0x129c] ;  /* 0x00129c0001327983 */ /* 0x000ea80000300800 */
[----:B------:R-:W2:Y:S04]  /*31640*/  LDL.LU R61, [R1+0x1298] ;  /* 0x00129800013d7983 */ /* 0x000ea80000300800 */
[----:B------:R-:W2:Y:S04]  /*31650*/  LDL.LU R51, [R1+0x12a4] ;  /* 0x0012a40001337983 */ /* 0x000ea80000300800 */
[----:B------:R-:W2:Y:S01]  /*31660*/  LDL.LU R38, [R1+0x12a0] ;  /* 0x0012a00001267983 */ /* 0x000ea20000300800 */
[C---:B----4-:R-:W-:Y:S08]  /*31670*/  HMMA.16816.F32 R56, R28.reuse, R32, R40 ;  /* 0x000000201c38723c */ /* 0x050ff00000001828 */
[C---:B------:R-:W-:Y:S08]  /*31680*/  HMMA.16816.F32 R40, R28.reuse, R26, R8 ;  /* 0x0000001a1c28723c */ /* 0x040ff00000001808 */
[C---:B------:R-:W-:Y:S08]  /*31690*/  HMMA.16816.F32 R52, R28.reuse, R24, R52 ;  /* 0x000000181c34723c */ /* 0x040ff00000001834 */
[C---:B------:R-:W-:Y:S08]  /*316a0*/  HMMA.16816.F32 R44, R28.reuse, R22, R44 ;  /* 0x000000161c2c723c */ /* 0x040ff0000000182c */
[C---:B------:R-:W-:Y:S01]  /*316b0*/  HMMA.16816.F32 R16, R28.reuse, R20, R16 ;  /* 0x000000141c10723c */ /* 0x040fe20000001810 */
[----:B------:R-:W4:Y:S04]  /*316c0*/  LDL.LU.64 R8, [R1+0x900] ;  /* 0x0009000001087983 */ /* 0x000f280000300a00 */
[----:B------:R-:W-:Y:S04]  /*316d0*/  STL.64 [R1+0x970], R56 ;  /* 0x0009703801007387 */ /* 0x000fe80000100a00 */
[----:B------:R-:W-:Y:S04]  /*316e0*/  STL.64 [R1+0x978], R58 ;  /* 0x0009783a01007387 */ /* 0x000fe80000100a00 */
[----:B------:R-:W4:Y:S04]  /*316f0*/  LDL.LU.64 R10, [R1+0x908] ;  /* 0x00090800010a7983 */ /* 0x000f280000300a00 */
[----:B------:R0:W-:Y:S04]  /*31700*/  STL.64 [R1+0x960], R40 ;  /* 0x0009602801007387 */ /* 0x0001e80000100a00 */
[----:B------:R1:W-:Y:S04]  /*31710*/  STL.64 [R1+0x968], R42 ;  /* 0x0009682a01007387 */ /* 0x0003e80000100a00 */
[----:B0-----:R-:W2:Y:S04]  /*31720*/  LDL.LU.64 R40, [R1+0x8f0] ;  /* 0x0008f00001287983 */ /* 0x001ea80000300a00 */
[----:B-1----:R-:W2:Y:S04]  /*31730*/  LDL.LU.64 R42, [R1+0x8f8] ;  /* 0x0008f800012a7983 */ /* 0x002ea80000300a00 */
[----:B------:R-:W2:Y:S04]  /*31740*/  LDL.LU.64 R56, [R1+0x8d0] ;  /* 0x0008d00001387983 */ /* 0x000ea80000300a00 */
[----:B------:R0:W-:Y:S04]  /*31750*/  STL.64 [R1+0x950], R52 ;  /* 0x0009503401007387 */ /* 0x0001e80000100a00 */
[----:B------:R1:W-:Y:S04]  /*31760*/  STL.64 [R1+0x958], R54 ;  /* 0x0009583601007387 */ /* 0x0003e80000100a00 */
[----:B------:R-:W2:Y:S04]  /*31770*/  LDL.LU.64 R58, [R1+0x8d8] ;  /* 0x0008d800013a7983 */ /* 0x000ea80000300a00 */
[----:B------:R1:W-:Y:S04]  /*31780*/  STL.64 [R1+0x940], R44 ;  /* 0x0009402c01007387 */ /* 0x0003e80000100a00 */
[----:B------:R3:W-:Y:S04]  /*31790*/  STL.64 [R1+0x948], R46 ;  /* 0x0009482e01007387 */ /* 0x0007e80000100a00 */
[----:B0-----:R-:W2:Y:S04]  /*317a0*/  LDL.LU.64 R52, [R1+0x8c0] ;  /* 0x0008c00001347983 */ /* 0x001ea80000300a00 */
[----:B-1----:R-:W2:Y:S04]  /*317b0*/  LDL.LU.64 R54, [R1+0x8c8] ;  /* 0x0008c80001367983 */ /* 0x002ea80000300a00 */
[----:B------:R-:W2:Y:S04]  /*317c0*/  LDL.LU.64 R44, [R1+0x8b0] ;  /* 0x0008b000012c7983 */ /* 0x000ea80000300a00 */
[----:B---3--:R-:W3:Y:S04]  /*317d0*/  LDL.LU.64 R46, [R1+0x8b8] ;  /* 0x0008b800012e7983 */ /* 0x008ee80000300a00 */
        /* <DEDUP_REMOVED lines=15> */
[----:B------:R0:W-:Y:S04]  /*318d0*/  STL.64 [R1+0x32f0], R16 ;  /* 0x0032f01001007387 */ /* 0x0001e80000100a00 */
[----:B0-----:R-:W2:Y:S04]  /*318e0*/  LDL.LU.64 R16, [R1+0x8e0] ;  /* 0x0008e00001107983 */ /* 0x001ea80000300a00 */
[----:B------:R-:W2:Y:S01]  /*318f0*/  LDL.LU.64 R18, [R1+0x8e8] ;  /* 0x0008e80001127983 */ /* 0x000ea20000300a00 */
[----:B----4-:R-:W-:-:S15]  /*31900*/  HMMA.16816.F32 R8, R28, R14, R8 ;  /* 0x0000000e1c08723c */ /* 0x010fde0000001808 */
[----:B------:R-:W-:-:S04]  /*31910*/  NOP ;  /* 0x0000000000007918 */ /* 0x000fc80000000000 */
[----:B------:R-:W-:Y:S04]  /*31920*/  STL.64 [R1+0x900], R8 ;  /* 0x0009000801007387 */ /* 0x000fe80000100a00 */
[----:B------:R0:W-:Y:S04]  /*31930*/  STL.64 [R1+0x908], R10 ;  /* 0x0009080a01007387 */ /* 0x0001e80000100a00 */
[----:B0-----:R-:W4:Y:S04]  /*31940*/  LDL.LU.64 R10, [R1+0x3308] ;  /* 0x00330800010a7983 */ /* 0x001f280000300a00 */
[----:B------:R-:W3:Y:S01]  /*31950*/  LDL.LU.64 R8, [R1+0x3300] ;  /* 0x0033000001087983 */ /* 0x000ee20000300a00 */
[----:B--2---:R-:W-:-:S15]  /*31960*/  HMMA.16816.F32 R40, R28, R12, R40 ;  /* 0x0000000c1c28723c */ /* 0x004fde0000001828 */
[----:B------:R-:W-:-:S04]  /*31970*/  NOP ;  /* 0x0000000000007918 */ /* 0x000fc80000000000 */
[----:B------:R0:W-:Y:S04]  /*31980*/  STL.64 [R1+0x8f0], R40 ;  /* 0x0008f02801007387 */ /* 0x0001e80000100a00 */
[----:B------:R1:W-:Y:S04]  /*31990*/  STL.64 [R1+0x8f8], R42 ;  /* 0x0008f82a01007387 */ /* 0x0003e80000100a00 */
[----:B0-----:R-:W2:Y:S04]  /*319a0*/  LDL.LU.64 R40, [R1+0x280] ;  /* 0x0002800001287983 */ /* 0x001ea80000300a00 */
[----:B-1----:R-:W2:Y:S04]  /*319b0*/  LDL.LU.64 R42, [R1+0x288] ;  /* 0x00028800012a7983 */ /* 0x002ea80000300a00 */
[----:B------:R-:W-:Y:S04]  /*319c0*/  STL.64 [R1+0x32d8], R14 ;  /* 0x0032d80e01007387 */ /* 0x000fe80000100a00 */
[----:B------:R3:W-:Y:S01]  /*319d0*/  STL.64 [R1+0x32d0], R12 ;  /* 0x0032d00c01007387 */ /* 0x0007e20000100a00 */
[C---:B----4-:R-:W-:Y:S08]  /*319e0*/  HMMA.16816.F32 R16, R28.reuse, R10, R16 ;  /* 0x0000000a1c10723c */ /* 0x050ff00000001810 */
[C---:B---3--:R-:W-:Y:S01]  /*319f0*/  HMMA.16816.F32 R12, R28.reuse, R8, R56 ;  /* 0x000000081c0c723c */ /* 0x048fe20000001838 */
[----:B------:R-:W-:Y:S10]  /*31a00*/  STL.64 [R1+0x32e8], R10 ;  /* 0x0032e80a01007387 */ /* 0x000ff40000100a00 */
[----:B------:R-:W-:Y:S04]  /*31a10*/  STL.64 [R1+0x8e0], R16 ;  /* 0x0008e01001007387 */ /* 0x000fe80000100a00 */
[----:B------:R-:W-:Y:S04]  /*31a20*/  STL.64 [R1+0x8e8], R18 ;  /* 0x0008e81201007387 */ /* 0x000fe80000100a00 */
[----:B------:R-:W-:Y:S04]  /*31a30*/  STL.64 [R1+0x32e0], R8 ;  /* 0x0032e00801007387 */ /* 0x000fe80000100a00 */
[----:B------:R-:W-:Y:S04]  /*31a40*/  STL.64 [R1+0x8d0], R12 ;  /* 0x0008d00c01007387 */ /* 0x000fe80000100a00 */
[----:B------:R0:W-:Y:S02]  /*31a50*/  STL.64 [R1+0x8d8], R14 ;  /* 0x0008d80e01007387 */ /* 0x0001e40000100a00 */
[C---:B0-----:R-:W-:Y:S08]  /*31a60*/  HMMA.16816.F32 R12, R28.reuse, R6, R52 ;  /* 0x000000061c0c723c */ /* 0x041ff00000001834 */
[C---:B------:R-:W-:Y:S11]  /*31a70*/  HMMA.16816.F32 R8, R28.reuse, R4, R44 ;  /* 0x000000041c08723c */ /* 0x040ff6000000182c */
[----:B------:R0:W-:Y:S04]  /*31a80*/  STL.64 [R1+0x8c0], R12 ;  /* 0x0008c00c01007387 */ /* 0x0001e80000100a00 */
[----:B------:R1:W-:Y:S04]  /*31a90*/  STL.64 [R1+0x8c8], R14 ;  /* 0x0008c80e01007387 */ /* 0x0003e80000100a00 */
[----:B------:R-:W3:Y:S04]  /*31aa0*/  LDL.LU.64 R16, [R1+0x8a0] ;  /* 0x0008a00001107983 */ /* 0x000ee80000300a00 */
[----:B------:R4:W-:Y:S04]  /*31ab0*/  STL.64 [R1+0x8b0], R8 ;  /* 0x0008b00801007387 */ /* 0x0009e80000100a00 */
[----:B------:R1:W-:Y:S04]  /*31ac0*/  STL.64 [R1+0x8b8], R10 ;  /* 0x0008b80a01007387 */ /* 0x0003e80000100a00 */
[----:B------:R-:W3:Y:S04]  /*31ad0*/  LDL.LU.64 R18, [R1+0x8a8] ;  /* 0x0008a80001127983 */ /* 0x000ee80000300a00 */
[----:B0-----:R-:W3:Y:S04]  /*31ae0*/  LDL.LU.64 R12, [R1+0x890] ;  /* 0x00089000010c7983 */ /* 0x001ee80000300a00 */
[----:B-1----:R-:W3:Y:S01]  /*31af0*/  LDL.LU.64 R14, [R1+0x898] ;  /* 0x00089800010e7983 */ /* 0x002ee20000300a00 */
[----:B--2---:R-:W-:Y:S03]  /*31b00*/  HMMA.16816.F32 R28, R28, R2, R40 ;  /* 0x000000021c1c723c */ /* 0x004fe60000001828 */
[----:B----4-:R-:W2:Y:S04]  /*31b10*/  LDL.LU.64 R8, [R1+0x880] ;  /* 0x0008800001087983 */ /* 0x010ea80000300a00 */
[----:B------:R-:W2:Y:S01]  /*31b20*/  LDL.LU.64 R10, [R1+0x888] ;  /* 0x00088800010a7983 */ /* 0x000ea20000300a00 */
[----:B------:R-:W-:-:S02]  /*31b30*/  IMAD R39, R39, 0x100, R48 ;  /* 0x0000010027277824 */ /* 0x000fc400078e0230 */
[----:B------:R-:W-:Y:S02]  /*31b40*/  IMAD R60, R60, 0x100, R49 ;  /* 0x000001003c3c7824 */ /* 0x000fe400078e0231 */
[----:B------:R-:W-:Y:S02]  /*31b50*/  IMAD R61, R61, 0x100, R50 ;  /* 0x000001003d3d7824 */ /* 0x000fe400078e0232 */
[----:B------:R-:W-:Y:S01]  /*31b60*/  IMAD R38, R38, 0x100, R51 ;  /* 0x0000010026267824 */ /* 0x000fe200078e0233 */
[----:B------:R-:W4:Y:S04]  /*31b70*/  LDL.LU.64 R48, [R1+0x870] ;  /* 0x0008700001307983 */ /* 0x000f280000300a00 */
[----:B------:R-:W4:Y:S04]  /*31b80*/  LDL.LU.64 R50, [R1+0x878] ;  /* 0x0008780001327983 */ /* 0x000f280000300a00 */
[----:B------:R0:W-:Y:S04]  /*31b90*/  STL.64 [R1+0x280], R28 ;  /* 0x0002801c01007387 */ /* 0x0001e80000100a00 */
[----:B------:R1:W-:Y:S04]  /*31ba0*/  STL.64 [R1+0x288], R30 ;  /* 0x0002881e01007387 */ /* 0x0003e80000100a00 */
[----:B------:R-:W2:Y:S04]  /*31bb0*/  LDL.LU.64 R44, [R1+0x860] ;  /* 0x00086000012c7983 */ /* 0x000ea80000300a00 */
[----:B------:R-:W2:Y:S04]  /*31bc0*/  LDL.LU.64 R46, [R1+0x868] ;  /* 0x00086800012e7983 */ /* 0x000ea80000300a00 */
[----:B------:R-:W4:Y:S04]  /*31bd0*/  LDL.LU.64 R40, [R1+0x850] ;  /* 0x0008500001287983 */ /* 0x000f280000300a00 */
[----:B------:R-:W4:Y:S01]  /*31be0*/  LDL.LU.64 R42, [R1+0x858] ;  /* 0x00085800012a7983 */ /* 0x000f220000300a00 */
[----:B0-----:R-:W-:-:S02]  /*31bf0*/  F2FP.F16.E5M2.UNPACK_B R28, R39 ;  /* 0x00000027ff1c723e */ /* 0x001fc400020004ff */
[----:B------:R-:W-:Y:S02]  /*31c00*/  F2FP.F16.E5M2.UNPACK_B R29, R60 ;  /* 0x0000003cff1d723e */ /* 0x000fe400020004ff */
[----:B-1----:R-:W-:Y:S02]  /*31c10*/  F2FP.F16.E5M2.UNPACK_B R30, R61 ;  /* 0x0000003dff1e723e */ /* 0x002fe400020004ff */
[----:B------:R-:W-:-:S07]  /*31c20*/  F2FP.F16.E5M2.UNPACK_B R31, R38 ;  /* 0x00000026ff1f723e */ /* 0x000fce00020004ff */
[C---:B---3--:R-:W-:Y:S08]  /*31c30*/  HMMA.16816.F32 R16, R28.reuse, R36, R16 ;  /* 0x000000241c10723c */ /* 0x048ff00000001810 */
[C---:B------:R-:W-:Y:S11]  /*31c40*/  HMMA.16816.F32 R12, R28.reuse, R34, R12 ;  /* 0x000000221c0c723c */ /* 0x040ff6000000180c */
[----:B------:R0:W-:Y:S04]  /*31c50*/  STL.64 [R1+0x8a0], R16 ;  /* 0x0008a01001007387 */ /* 0x0001e80000100a00 */
[----:B------:R1:W-:Y:S04]  /*31c60*/  STL.64 [R1+0x8a8], R18 ;  /* 0x0008a81201007387 */ /* 0x0003e80000100a00 */
[----:B0-----:R-:W3:Y:S04]  /*31c70*/  LDL.LU.64 R16, [R1+0x840] ;  /* 0x0008400001107983 */ /* 0x001ee80000300a00 */
[----:B------:R-:W-:Y:S04]  /*31c80*/  STL.64 [R1+0x890], R12 ;  /* 0x0008900c01007387 */ /* 0x000fe80000100a00 */
[----:B------:R-:W-:Y:S04]  /*31c90*/  STL.64 [R1+0x898], R14 ;  /* 0x0008980e01007387 */ /* 0x000fe80000100a00 */
[----:B-1----:R-:W3:Y:S01]  /*31ca0*/  LDL.LU.64 R18, [R1+0x848] ;  /* 0x0008480001127983 */ /* 0x002ee20000300a00 */
[C---:B--2---:R-:W-:Y:S08]  /*31cb0*/  HMMA.16816.F32 R8, R28.reuse, R32, R8 ;  /* 0x000000201c08723c */ /* 0x044ff00000001808 */
[C---:B----4-:R-:W-:Y:S08]  /*31cc0*/  HMMA.16816.F32 R48, R28.reuse, R26, R48 ;  /* 0x0000001a1c30723c */ /* 0x050ff00000001830 */
[C---:B------:R-:W-:Y:S03]  /*31cd0*/  HMMA.16816.F32 R44, R28.reuse, R24, R44 ;  /* 0x000000181c2c723c */ /* 0x040fe6000000182c */
[----:B------:R0:W-:Y:S04]  /*31ce0*/  STL.64 [R1+0x880], R8 ;  /* 0x0008800801007387 */ /* 0x0001e80000100a00 */
[----:B------:R1:W-:Y:S04]  /*31cf0*/  STL.64 [R1+0x888], R10 ;  /* 0x0008880a01007387 */ /* 0x0003e80000100a00 */
[----:B0-----:R-:W2:Y:S04]  /*31d00*/  LDL.LU.64 R8, [R1+0x830] ;  /* 0x0008300001087983 */ /* 0x001ea80000300a00 */
[----:B-1----:R-:W2:Y:S04]  /*31d10*/  LDL.LU.64 R10, [R1+0x838] ;  /* 0x00083800010a7983 */ /* 0x002ea80000300a00 */
[----:B------:R-:W4:Y:S04]  /*31d20*/  LDL.LU.64 R12, [R1+0x820] ;  /* 0x00082000010c7983 */ /* 0x000f280000300a00 */
[----:B------:R-:W4:Y:S04]  /*31d30*/  LDL.LU.64 R14, [R1+0x828] ;  /* 0x00082800010e7983 */ /* 0x000f280000300a00 */
[----:B------:R-:W2:Y:S04]  /*31d40*/  LDL.LU.64 R56, [R1+0x810] ;  /* 0x0008100001387983 */ /* 0x000ea80000300a00 */
[----:B------:R-:W2:Y:S04]  /*31d50*/  LDL.LU.64 R58, [R1+0x818] ;  /* 0x00081800013a7983 */ /* 0x000ea80000300a00 */
[----:B------:R-:W-:Y:S04]  /*31d60*/  STL.64 [R1+0x32c8], R34 ;  /* 0x0032c82201007387 */ /* 0x000fe80000100a00 */
[----:B------:R0:W-:Y:S02]  /*31d70*/  STL.64 [R1+0x32c0], R32 ;  /* 0x0032c02001007387 */ /* 0x0001e40000100a00 */
[C---:B0-----:R-:W-:Y:S02]  /*31d80*/  HMMA.16816.F32 R32, R28.reuse, R22, R40 ;  /* 0x000000161c20723c */ /* 0x041fe40000001828 */
[----:B------:R0:W-:Y:S04]  /*31d90*/  STL.64 [R1+0x870], R48 ;  /* 0x0008703001007387 */ /* 0x0001e80000100a00 */
[----:B------:R1:W-:Y:S04]  /*31da0*/  STL.64 [R1+0x878], R50 ;  /* 0x0008783201007387 */ /* 0x0003e80000100a00 */
        /* <DEDUP_REMOVED lines=9> */
[----:B------:R-:W2:Y:S04]  /*31e40*/  LDL.LU.64 R46, [R1+0x7e8] ;  /* 0x0007e800012e7983 */ /* 0x000ea80000300a00 */
[----:B------:R-:W2:Y:S04]  /*31e50*/  LDL.LU.64 R40, [R1+0x7d0] ;  /* 0x0007d00001287983 */ /* 0x000ea80000300a00 */
[----:B------:R-:W2:Y:S04]  /*31e60*/  LDL.LU.64 R42, [R1+0x7d8] ;  /* 0x0007d800012a7983 */ /* 0x000ea80000300a00 */
[----:B------:R-:W2:Y:S04]  /*31e70*/  LDL.LU.64 R32, [R1+0x7c0] ;  /* 0x0007c00001207983 */ /* 0x000ea80000300a00 */
[----:B------:R-:W2:Y:S01]  /*31e80*/  LDL.LU.64 R34, [R1+0x7c8] ;  /* 0x0007c80001227983 */ /* 0x000ea20000300a00 */
[----:B---3--:R-:W-:-:S15]  /*31e90*/  HMMA.16816.F32 R16, R28, R20, R16 ;  /* 0x000000141c10723c */ /* 0x008fde0000001810 */
[----:B------:R-:W-:-:S04]  /*31ea0*/  NOP ;  /* 0x0000000000007918 */ /* 0x000fc80000000000 */
        /* <DEDUP_REMOVED lines=14> */
[----:B------:R-:W2:Y:S04]  /*31f90*/  LDL.LU R39, [R1+0x12a8] ;  /* 0x0012a80001277983 */ /* 0x000ea80000300800 */
[----:B------:R-:W3:Y:S01]  /*31fa0*/  LDL.LU R60, [R1+0x12b0] ;  /* 0x0012b000013c7983 */ /* 0x000ee20000300800 */
[C---:B----4-:R-:W-:Y:S08]  /*31fb0*/  HMMA.16816.F32 R56, R28.reuse, R14, R56 ;  /* 0x0000000e1c38723c */ /* 0x050ff00000001838 */
[C---:B--2---:R-:W-:Y:S08]  /*31fc0*/  HMMA.16816.F32 R52, R28.reuse, R12, R52 ;  /* 0x0000000c1c34723c */ /* 0x044ff00000001834 */
[C---:B------:R-:W-:Y:S03]  /*31fd0*/  HMMA.16816.F32 R48, R28.reuse, R10, R48 ;  /* 0x0000000a1c30723c */ /* 0x040fe60000001830 */
[----:B------:R-:W-:Y:S04]  /*31fe0*/  STL.64 [R1+0x810], R56 ;  /* 0x0008103801007387 */ /* 0x000fe80000100a00 */
[----:B------:R-:W-:Y:S04]  /*31ff0*/  STL.64 [R1+0x818], R58 ;  /* 0x0008183a01007387 */ /* 0x000fe80000100a00 */
[----:B------:R-:W2:Y:S04]  /*32000*/  LDL.LU R61, [R1+0x12b8] ;  /* 0x0012b800013d7983 */ /* 0x000ea80000300800 */
[----:B------:R-:W4:Y:S04]  /*32010*/  LDL.LU R38, [R1+0x12c0] ;  /* 0x0012c00001267983 */ /* 0x000f280000300800 */
[----:B------:R-:W-:Y:S04]  /*32020*/  STL.64 [R1+0x32a8], R14 ;  /* 0x0032a80e01007387 */ /* 0x000fe80000100a00 */
[----:B------:R3:W-:Y:S02]  /*32030*/  STL.64 [R1+0x32a0], R12 ;  /* 0x0032a00c01007387 */ /* 0x0007e40000100a00 */
[C---:B---3--:R-:W-:Y:S02]  /*32040*/  HMMA.16816.F32 R12, R28.reuse, R8, R44 ;  /* 0x000000081c0c723c */ /* 0x048fe4000000182c */
[----:B------:R-:W-:Y:S04]  /*32050*/  STL.64 [R1+0x800], R52 ;  /* 0x0008003401007387 */ /* 0x000fe80000100a00 */
[----:B------:R-:W-:Y:S04]  /*32060*/  STL.64 [R1+0x808], R54 ;  /* 0x0008083601007387 */ /* 0x000fe80000100a00 */
[----:B------:R-:W-:Y:S04]  /*32070*/  STL.64 [R1+0x3298], R10 ;  /* 0x0032980a01007387 */ /* 0x000fe80000100a00 */
[----:B------:R-:W-:Y:S04]  /*32080*/  STL.64 [R1+0x7f0], R48 ;  /* 0x0007f03001007387 */ /* 0x000fe80000100a00 */
[----:B------:R-:W-:Y:S04]  /*32090*/  STL.64 [R1+0x7f8], R50 ;  /* 0x0007f83201007387 */ /* 0x000fe80000100a00 */
[----:B------:R-:W-:Y:S04]  /*320a0*/  STL.64 [R1+0x3290], R8 ;  /* 0x0032900801007387 */ /* 0x000fe80000100a00 */
[----:B------:R-:W-:Y:S04]  /*320b0*/  STL.64 [R1+0x7e0], R12 ;  /* 0x0007e00c01007387 */ /* 0x000fe80000100a00 */
[----:B------:R0:W-:Y:S02]  /*320c0*/  STL.64 [R1+0x7e8], R14 ;  /* 0x0007e80e01007387 */ /* 0x0001e40000100a00 */
[C---:B0-----:R-:W-:Y:S08]  /*320d0*/  HMMA.16816.F32 R12, R28.reuse, R6, R40 ;  /* 0x000000061c0c723c */ /* 0x041ff00000001828 */
[C---:B------:R-:W-:Y:S01]  /*320e0*/  HMMA.16816.F32 R8, R28.reuse, R4, R32 ;  /* 0x000000041c08723c */ /* 0x040fe20000001820 */
[----:B------:R-:W3:Y:S10]  /*320f0*/  LDL.LU.64 R32, [R1+0x270] ;  /* 0x0002700001207983 */ /* 0x000ef40000300a00 */
[----:B------:R0:W-:Y:S04]  /*32100*/  STL.64 [R1+0x7d0], R12 ;  /* 0x0007d00c01007387 */ /* 0x0001e80000100a00 */
[----:B------:R1:W-:Y:S04]  /*32110*/  STL.64 [R1+0x7d8], R14 ;  /* 0x0007d80e01007387 */ /* 0x0003e80000100a00 */
[----:B------:R-:W3:Y:S04]  /*32120*/  LDL.LU.64 R34, [R1+0x278] ;  /* 0x0002780001227983 */ /* 0x000ee80000300a00 */
[----:B------:R0:W-:Y:S04]  /*32130*/  STL.64 [R1+0x7c0], R8 ;  /* 0x0007c00801007387 */ /* 0x0001e80000100a00 */
[----:B------:R0:W-:Y:S04]  /*32140*/  STL.64 [R1+0x7c8], R10 ;  /* 0x0007c80a01007387 */ /* 0x0001e80000100a00 */
[----:B------:R-:W2:Y:S04]  /*32150*/  LDL.LU.64 R56, [R1+0x7b0] ;  /* 0x0007b00001387983 */ /* 0x000ea80000300a00 */
        /* <DEDUP_REMOVED lines=9> */
[----:B0-----:R-:W2:Y:S04]  /*321f0*/  LDL.LU.64 R12, [R1+0x760] ;  /* 0x00076000010c7983 */ /* 0x001ea80000300a00 */
[----:B-1----:R-:W2:Y:S04]  /*32200*/  LDL.LU.64 R14, [R1+0x768] ;  /* 0x00076800010e7983 */ /* 0x002ea80000300a00 */
[----:B------:R-:W2:Y:S04]  /*32210*/  LDL.LU.64 R8, [R1+0x750] ;  /* 0x0007500001087983 */ /* 0x000ea80000300a00 */
[----:B------:R-:W2:Y:S04]  /*32220*/  LDL.LU.64 R10, [R1+0x758] ;  /* 0x00075800010a7983 */ /* 0x000ea80000300a00 */
[----:B------:R0:W-:Y:S04]  /*32230*/  STL.64 [R1+0x32b8], R6 ;  /* 0x0032b80601007387 */ /* 0x0001e80000100a00 */
[----:B0-----:R-:W2:Y:S04]  /*32240*/  LDL.LU R6, [R1+0x12bc] ;  /* 0x0012bc0001067983 */ /* 0x001ea80000300800 */
[----:B------:R-:W4:Y:S04]  /*32250*/  LDL.LU R7, [R1+0x12c4] ;  /* 0x0012c40001077983 */ /* 0x000f280000300800 */
[----:B------:R0:W-:Y:S04]  /*32260*/  STL.64 [R1+0x32b0], R4 ;  /* 0x0032b00401007387 */ /* 0x0001e80000100a00 */
[----:B0-----:R-:W4:Y:S04]  /*32270*/  LDL.LU R4, [R1+0x12ac] ;  /* 0x0012ac0001047983 */ /* 0x001f280000300800 */
[----:B------:R-:W4:Y:S01]  /*32280*/  LDL.LU R5, [R1+0x12b4] ;  /* 0x0012b40001057983 */ /* 0x000f220000300800 */
[----:B---3--:R-:W-:Y:S03]  /*32290*/  HMMA.16816.F32 R28, R28, R2, R32 ;  /* 0x000000021c1c723c */ /* 0x008fe60000001820 */
[----:B------:R-:W3:Y:S04]  /*322a0*/  LDL.LU.64 R34, [R1+0x32c8] ;  /* 0x0032c80001227983 */ /* 0x000ee80000300a00 */
[----:B------:R-:W3:-:S12]  /*322b0*/  LDL.LU.64 R32, [R1+0x32c0] ;  /* 0x0032c00001207983 */ /* 0x000ed80000300a00 */
[----:B------:R-:W-:Y:S04]  /*322c0*/  STL.64 [R1+0x270], R28 ;  /* 0x0002701c01007387 */ /* 0x000fe80000100a00 */
[----:B------:R0:W-:Y:S01]  /*322d0*/  STL.64 [R1+0x278], R30 ;  /* 0x0002781e01007387 */ /* 0x0001e20000100a00 */
[----:B--2---:R-:W-:-:S05]  /*322e0*/  IMAD R61, R61, 0x100, R6 ;  /* 0x000001003d3d7824 */ /* 0x004fca00078e0206 */
[----:B0-----:R-:W-:Y:S01]  /*322f0*/  F2FP.F16.E5M2.UNPACK_B R30, R61 ;  /* 0x0000003dff1e723e */ /* 0x001fe200020004ff */
[----:B----4-:R-:W-:Y:S02]  /*32300*/  IMAD R39, R39, 0x100, R4 ;  /* 0x0000010027277824 */ /* 0x010fe400078e0204 */
[----:B------:R-:W-:Y:S02]  /*32310*/  IMAD R60, R60, 0x100, R5 ;  /* 0x000001003c3c7824 */ /* 0x000fe400078e0205 */
[----:B------:R-:W-:Y:S01]  /*32320*/  IMAD R4, R38, 0x100, R7 ;  /* 0x0000010026047824 */ /* 0x000fe200078e0207 */
[----:B------:R-:W-:Y:S02]  /*32330*/  F2FP.F16.E5M2.UNPACK_B R28, R39 ;  /* 0x00000027ff1c723e */ /* 0x000fe400020004ff */
[----:B------:R-:W-:Y:S02]  /*32340*/  F2FP.F16.E5M2.UNPACK_B R29, R60 ;  /* 0x0000003cff1d723e */ /* 0x000fe400020004ff */
[----:B------:R-:W-:-:S07]  /*32350*/  F2FP.F16.E5M2.UNPACK_B R31, R4 ;  /* 0x00000004ff1f723e */ /* 0x000fce00020004ff */
[C---:B------:R-:W-:Y:S08]  /*32360*/  HMMA.16816.F32 R56, R28.reuse, R36, R56 ;  /* 0x000000241c38723c */ /* 0x040ff00000001838 */
[C---:B------:R-:W-:Y:S08]  /*32370*/  HMMA.16816.F32 R44, R28.reuse, R26, R44 ;  /* 0x0000001a1c2c723c */ /* 0x040ff0000000182c */
[C---:B------:R-:W-:Y:S08]  /*32380*/  HMMA.16816.F32 R12, R28.reuse, R22, R12 ;  /* 0x000000161c0c723c */ /* 0x040ff0000000180c */
[C---:B------:R-:W-:Y:S01]  /*32390*/  HMMA.16816.F32 R8, R28.reuse, R20, R8 ;  /* 0x000000141c08723c */ /* 0x040fe20000001808 */
[----:B------:R-:W-:Y:S04]  /*323a0*/  STL.64 [R1+0x7b0], R56 ;  /* 0x0007b03801007387 */ /* 0x000fe80000100a00 */
[----:B------:R-:W-:Y:S03]  /*323b0*/  STL.64 [R1+0x7b8], R58 ;  /* 0x0007b83a01007387 */ /* 0x000fe60000100a00 */
[C---:B---3--:R-:W-:Y:S08]  /*323c0*/  HMMA.16816.F32 R4, R28.reuse, R34, R52 ;  /* 0x000000221c04723c */ /* 0x048ff00000001834 */
[C---:B------:R-:W-:Y:S11]  /*323d0*/  HMMA.16816.F32 R48, R28.reuse, R32, R48 ;  /* 0x000000201c30723c */ /* 0x040ff60000001830 */
[----:B------:R-:W-:Y:S04]  /*323e0*/  STL.64 [R1+0x7a0], R4 ;  /* 0x0007a00401007387 */ /* 0x000fe80000100a00 */
[----:B------:R0:W-:Y:S02]  /*323f0*/  STL.64 [R1+0x7a8], R6 ;  /* 0x0007a80601007387 */ /* 0x0001e40000100a00 */
[C---:B0-----:R-:W-:Y:S02]  /*32400*/  HMMA.16816.F32 R4, R28.reuse, R24, R40 ;  /* 0x000000181c04723c */ /* 0x041fe40000001828 */
[----:B------:R-:W-:Y:S04]  /*32410*/  STL.64 [R1+0x790], R48 ;  /* 0x0007903001007387 */ /* 0x000fe80000100a00 */
[----:B------:R-:W-:Y:S04]  /*32420*/  STL.64 [R1+0x798], R50 ;  /* 0x0007983201007387 */ /* 0x000fe80000100a00 */
[----:B------:R-:W-:Y:S04]  /*32430*/  STL.64 [R1+0x780], R44 ;  /* 0x0007802c01007387 */ /* 0x000fe80000100a00 */
[----:B------:R-:W-:Y:S05]  /*32440*/  STL.64 [R1+0x788], R46 ;  /* 0x0007882e01007387 */ /* 0x000fea0000100a00 */
        /* <DEDUP_REMOVED lines=10> */
[----:B-1----:R-:W3:Y:S04]  /*324f0*/  LDL.LU.64 R8, [R1+0x720] ;  /* 0x0007200001087983 */ /* 0x002ee80000300a00 */
[----:B----4-:R-:W4:Y:S04]  /*32500*/  LDL.LU.64 R10, [R1+0x728] ;  /* 0x00072800010a7983 */ /* 0x010f280000300a00 */
        /* <DEDUP_REMOVED lines=38> */
[----:B--2---:R-:W-:Y:S03]  /*32770*/  HMMA.16816.F32 R16, R28, R12, R16 ;  /* 0x0000000c1c10723c */ /* 0x004fe60000001810 */
[----:B------:R-:W-:Y:S04]  /*32780*/  STL.64 [R1+0x3250], R14 ;  /* 0x0032500e01007387 */ /* 0x000fe80000100a00 */
[----:B------:R-:W-:-:S12]  /*32790*/  STL.64 [R1+0x3248], R12 ;  /* 0x0032480c01007387 */ /* 0x000fd80000100a00 */
[----:B------:R-:W-:Y:S04]  /*327a0*/  STL.64 [R1+0x710], R16 ;  /* 0x0007101001007387 */ /* 0x000fe80000100a00 */
[----:B------:R4:W-:Y:S02]  /*327b0*/  STL.64 [R1+0x718], R18 ;  /* 0x0007181201007387 */ /* 0x0009e40000100a00 */
[C---:B----4-:R-:W-:Y:S08]  /*327c0*/  HMMA.16816.F32 R16, R28.reuse, R10, R20 ;  /* 0x0000000a1c10723c */ /* 0x050ff00000001814 */
[C---:B---3--:R-:W-:Y:S01]  /*327d0*/  HMMA.16816.F32 R12, R28.reuse, R8, R40 ;  /* 0x000000081c0c723c */ /* 0x048fe20000001828 */
[----:B------:R-:W2:Y:S10]  /*327e0*/  LDL.LU.64 R40, [R1+0x260] ;  /* 0x0002600001287983 */ /* 0x000eb40000300a00 */
[----:B------:R0:W-:Y:S04]  /*327f0*/  STL.64 [R1+0x700], R16 ;  /* 0x0007001001007387 */ /* 0x0001e80000100a00 */
[----:B------:R-:W-:Y:S04]  /*32800*/  STL.64 [R1+0x708], R18 ;  /* 0x0007081201007387 */ /* 0x000fe80000100a00 */
[----:B------:R-:W2:Y:S04]  /*32810*/  LDL.LU.64 R42, [R1+0x268] ;  /* 0x00026800012a7983 */ /* 0x000ea80000300a00 */
[----:B------:R-:W-:Y:S04]  /*32820*/  STL.64 [R1+0x6f0], R12 ;  /* 0x0006f00c01007387 */ /* 0x000fe80000100a00 */
[----:B------:R1:W-:Y:S04]  /*32830*/  STL.64 [R1+0x6f8], R14 ;  /* 0x0006f80e01007387 */ /* 0x0003e80000100a00 */
[----:B------:R-:W-:Y:S04]  /*32840*/  STL.64 [R1+0x3230], R10 ;  /* 0x0032300a01007387 */ /* 0x000fe80000100a00 */
[----:B------:R3:W-:Y:S04]  /*32850*/  STL.64 [R1+0x3228], R8 ;  /* 0x0032280801007387 */ /* 0x0007e80000100a00 */
[----:B0-----:R-:W4:Y:S01]  /*32860*/  LDL.LU.64 R16, [R1+0x6c0] ;  /* 0x0006c00001107983 */ /* 0x001f220000300a00 */
[C---:B-1----:R-:W-:Y:S08]  /*32870*/  HMMA.16816.F32 R12, R28.reuse, R6, R56 ;  /* 0x000000061c0c723c */ /* 0x042ff00000001838 */
        /* <DEDUP_REMOVED lines=8> */
[----:B---3--:R-:W3:Y:S04]  /*32900*/  LDL.LU.64 R8, [R1+0x6a0] ;  /* 0x0006a00001087983 */ /* 0x008ee80000300a00 */
[----:B------:R-:W3:Y:S04]  /*32910*/  LDL.LU.64 R10, [R1+0x6a8] ;  /* 0x0006a800010a7983 */ /* 0x000ee80000300a00 */
[----:B------:R-:W-:Y:S04]  /*32920*/  STL.64 [R1+0x3240], R6 ;  /* 0x0032400601007387 */ /* 0x000fe80000100a00 */
[----:B------:R0:W-:Y:S04]  /*32930*/  STL.64 [R1+0x3238], R4 ;  /* 0x0032380401007387 */ /* 0x0001e80000100a00 */
[----:B0-----:R-:W3:Y:S04]  /*32940*/  LDL.LU.64 R4, [R1+0x690] ;  /* 0x0006900001047983 */ /* 0x001ee80000300a00 */
[----:B------:R-:W3:Y:S01]  /*32950*/  LDL.LU.64 R6, [R1+0x698] ;  /* 0x0006980001067983 */ /* 0x000ee20000300a00 */
[----:B--2---:R-:W-:-:S15]  /*32960*/  HMMA.16816.F32 R40, R28, R2, R40 ;  /* 0x000000021c28723c */ /* 0x004fde0000001828 */
[----:B------:R-:W-:-:S04]  /*32970*/  NOP ;  /* 0x0000000000007918 */ /* 0x000fc80000000000 */
[----:B------:R-:W-:Y:S04]  /*32980*/  STL.64 [R1+0x260], R40 ;  /* 0x0002602801007387 */ /* 0x000fe80000100a00 */
[----:B------:R0:W-:Y:S04]  /*32990*/  STL.64 [R1+0x268], R42 ;  /* 0x0002682a01007387 */ /* 0x0001e80000100a00 */
[----:B0-----:R-:W2:Y:S04]  /*329a0*/  LDL.LU R42, [R1+0x12ec] ;  /* 0x0012ec00012a7983 */ /* 0x001ea80000300800 */
[----:B------:R-:W2:Y:S01]  /*329b0*/  LDL.LU R43, [R1+0x12e8] ;  /* 0x0012e800012b7983 */ /* 0x000ea20000300800 */
[----:B------:R-:W-:-:S02]  /*329c0*/  IMAD R39, R46, 0x100, R45 ;  /* 0x000001002e277824 */ /* 0x000fc400078e022d */
[----:B------:R-:W-:Y:S02]  /*329d0*/  IMAD R60, R48, 0x100, R47 ;  /* 0x00000100303c7824 */ /* 0x000fe400078e022f */
[----:B------:R-:W-:Y:S02]  /*329e0*/  IMAD R61, R50, 0x100, R49 ;  /* 0x00000100323d7824 */ /* 0x000fe400078e0231 */
[----:B------:R-:W-:Y:S01]  /*329f0*/  IMAD R20, R38, 0x100, R51 ;  /* 0x0000010026147824 */ /* 0x000fe200078e0233 */
[----:B------:R-:W-:Y:S02]  /*32a00*/  F2FP.F16.E5M2.UNPACK_B R28, R39 ;  /* 0x00000027ff1c723e */ /* 0x000fe400020004ff */
[----:B------:R-:W-:Y:S02]  /*32a10*/  F2FP.F16.E5M2.UNPACK_B R29, R60 ;  /* 0x0000003cff1d723e */ /* 0x000fe400020004ff */
[----:B------:R-:W-:Y:S02]  /*32a20*/  F2FP.F16.E5M2.UNPACK_B R30, R61 ;  /* 0x0000003dff1e723e */ /* 0x000fe400020004ff */
[----:B------:R-:W-:-:S07]  /*32a30*/  F2FP.F16.E5M2.UNPACK_B R31, R20 ;  /* 0x00000014ff1f723e */ /* 0x000fce00020004ff */
[C---:B----4-:R-:W-:Y:S08]  /*32a40*/  HMMA.16816.F32 R16, R28.reuse, R36, R16 ;  /* 0x000000241c10723c */ /* 0x050ff00000001810 */
[C---:B------:R-:W-:Y:S08]  /*32a50*/  HMMA.16816.F32 R12, R28.reuse, R34, R12 ;  /* 0x000000221c0c723c */ /* 0x040ff0000000180c */
[C---:B---3--:R-:W-:Y:S03]  /*32a60*/  HMMA.16816.F32 R8, R28.reuse, R32, R8 ;  /* 0x000000201c08723c */ /* 0x048fe60000001808 */
[----:B------:R-:W-:Y:S04]  /*32a70*/  STL.64 [R1+0x6c0], R16 ;  /* 0x0006c01001007387 */ /* 0x000fe80000100a00 */
[----:B------:R-:W-:Y:S04]  /*32a80*/  STL.64 [R1+0x6c8], R18 ;  /* 0x0006c81201007387 */ /* 0x000fe80000100a00 */
[----:B--2---:R-:W-:Y:S04]  /*32a90*/  STL.64 [R1+0x3258], R42 ;  /* 0x0032582a01007387 */ /* 0x004fe80000100a00 */
[----:B------:R-:W-:Y:S04]  /*32aa0*/  STL.64 [R1+0x3278], R34 ;  /* 0x0032782201007387 */ /* 0x000fe80000100a00 */
[----:B------:R-:W-:Y:S04]  /*32ab0*/  STL.64 [R1+0x6b0], R12 ;  /* 0x0006b00c01007387 */ /* 0x000fe80000100a00 */
[----:B------:R-:W-:Y:S04]  /*32ac0*/  STL.64 [R1+0x6b8], R14 ;  /* 0x0006b80e01007387 */ /* 0x000fe80000100a00 */
[----:B------:R0:W-:Y:S04]  /*32ad0*/  STL.64 [R1+0x3270], R32 ;  /* 0x0032702001007387 */ /* 0x0001e80000100a00 */
[----:B------:R-:W-:Y:S04]  /*32ae0*/  STL.64 [R1+0x6a0], R8 ;  /* 0x0006a00801007387 */ /* 0x000fe80000100a00 */
[----:B------:R-:W-:Y:S04]  /*32af0*/  STL.64 [R1+0x6a8], R10 ;  /* 0x0006a80a01007387 */ /* 0x000fe80000100a00 */
[----:B------:R-:W2:Y:S04]  /*32b00*/  LDL.LU.64 R20, [R1+0x680] ;  /* 0x0006800001147983 */ /* 0x000ea80000300a00 */
[----:B------:R-:W2:Y:S01]  /*32b10*/  LDL.LU.64 R22, [R1+0x688] ;  /* 0x0006880001167983 */ /* 0x000ea20000300a00 */
[----:B------:R-:W-:-:S15]  /*32b20*/  HMMA.16816.F32 R4, R28, R26, R4 ;  /* 0x0000001a1c04723c */ /* 0x000fde0000001804 */
[----:B------:R-:W-:-:S04]  /*32b30*/  NOP ;  /* 0x0000000000007918 */ /* 0x000fc80000000000 */
[----:B------:R1:W-:Y:S04]  /*32b40*/  STL.64 [R1+0x690], R4 ;  /* 0x0006900401007387 */ /* 0x0003e80000100a00 */
[----:B------:R3:W-:Y:S04]  /*32b50*/  STL.64 [R1+0x698], R6 ;  /* 0x0006980601007387 */ /* 0x0007e80000100a00 */
        /* <DEDUP_REMOVED lines=8> */
[----:B-1----:R-:W4:Y:S04]  /*32be0*/  LDL.LU.64 R4, [R1+0x630] ;  /* 0x0006300001047983 */ /* 0x002f280000300a00 */
[----:B---3--:R-:W3:Y:S04]  /*32bf0*/  LDL.LU.64 R6, [R1+0x638] ;  /* 0x0006380001067983 */ /* 0x008ee80000300a00 */
        /* <DEDUP_REMOVED lines=8> */
[----:B------:R-:W3:Y:S04]  /*32c80*/  LDL.LU R60, [R1+0x12f4] ;  /* 0x0012f400013c7983 */ /* 0x000ee80000300800 */
[----:B------:R-:W3:Y:S04]  /*32c90*/  LDL.LU R56, [R1+0x12f0] ;  /* 0x0012f00001387983 */ /* 0x000ee80000300800 */
[----:B------:R-:W3:Y:S04]  /*32ca0*/  LDL.LU R57, [R1+0x12fc] ;  /* 0x0012fc0001397983 */ /* 0x000ee80000300800 */
[----:B------:R-:W3:Y:S04]  /*32cb0*/  LDL.LU R58, [R1+0x12f8] ;  /* 0x0012f800013a7983 */ /* 0x000ee80000300800 */
[----:B------:R-:W3:Y:S04]  /*32cc0*/  LDL.LU R59, [R1+0x1304] ;  /* 0x00130400013b7983 */ /* 0x000ee80000300800 */
[----:B------:R-:W3:Y:S01]  /*32cd0*/  LDL.LU R38, [R1+0x1300] ;  /* 0x0013000001267983 */ /* 0x000ee20000300800 */
[----:B--2---:R-:W-:-:S15]  /*32ce0*/  HMMA.16816.F32 R20, R28, R24, R20 ;  /* 0x000000181c14723c */ /* 0x004fde0000001814 */
[----:B------:R-:W-:-:S04]  /*32cf0*/  NOP ;  /* 0x0000000000007918 */ /* 0x000fc80000000000 */
[----:B------:R-:W-:Y:S04]  /*32d00*/  STL.64 [R1+0x680], R20 ;  /* 0x0006801401007387 */ /* 0x000fe80000100a00 */
[----:B------:R0:W-:Y:S04]  /*32d10*/  STL.64 [R1+0x688], R22 ;  /* 0x0006881601007387 */ /* 0x0001e80000100a00 */
[----:B0-----:R-:W4:Y:S04]  /*32d20*/  LDL.LU.64 R22, [R1+0x3288] ;  /* 0x0032880001167983 */ /* 0x001f280000300a00 */
[----:B------:R-:W2:Y:S01]  /*32d30*/  LDL.LU.64 R20, [R1+0x3280] ;  /* 0x0032800001147983 */ /* 0x000ea20000300a00 */
[C---:B----4-:R-:W-:Y:S08]  /*32d40*/  HMMA.16816.F32 R32, R28.reuse, R22, R32 ;  /* 0x000000161c20723c */ /* 0x050ff00000001820 */
[C---:B--2---:R-:W-:Y:S11]  /*32d50*/  HMMA.16816.F32 R16, R28.reuse, R20, R16 ;  /* 0x000000141c10723c */ /* 0x044ff60000001810 */
        /* <DEDUP_REMOVED lines=13> */
[----:B------:R-:W-:Y:S04]  /*32e30*/  STL.64 [R1+0x640], R12 ;  /* 0x0006400c01007387 */ /* 0x000fe80000100a00 */
[----:B------:R0:W-:Y:S04]  /*32e40*/  STL.64 [R1+0x648], R14 ;  /* 0x0006480e01007387 */ /* 0x0001e80000100a00 */
[----:B0-----:R-:W3:Y:S04]  /*32e50*/  LDL.LU.64 R14, [R1+0x3250] ;  /* 0x00325000010e7983 */ /* 0x001ee80000300a00 */
[----:B------:R-:W2:Y:S01]  /*32e60*/  LDL.LU.64 R12, [R1+0x3248] ;  /* 0x00324800010c7983 */ /* 0x000ea20000300a00 */
        /* <DEDUP_REMOVED lines=13> */
[----:B------:R-:W2:Y:S01]  /*32f40*/  LDL.LU.64 R14, [R1+0x618] ;  /* 0x00061800010e7983 */ /* 0x000ea20000300a00 */
[----:B------:R-:W-:Y:S01]  /*32f50*/  IMAD R39, R43, 0x100, R42 ;  /* 0x000001002b277824 */ /* 0x000fe200078e022a */
[----:B--2---:R-:W-:-:S15]  /*32f60*/  HMMA.16816.F32 R12, R28, R10, R12 ;  /* 0x0000000a1c0c723c */ /* 0x004fde000000180c */
[----:B------:R-:W-:-:S04]  /*32f70*/  NOP ;  /* 0x0000000000007918 */ /* 0x000fc80000000000 */
[----:B------:R-:W-:Y:S04]  /*32f80*/  STL.64 [R1+0x610], R12 ;  /* 0x0006100c01007387 */ /* 0x000fe80000100a00 */
[----:B------:R0:W-:Y:S02]  /*32f90*/  STL.64 [R1+0x618], R14 ;  /* 0x0006180e01007387 */ /* 0x0001e40000100a00 */
[----:B0-----:R-:W-:Y:S02]  /*32fa0*/  HMMA.16816.F32 R12, R28, R8, R52 ;  /* 0x000000081c0c723c */ /* 0x001fe40000001834 */
[----:B------:R-:W2:Y:S04]  /*32fb0*/  LDL.LU.64 R52, [R1+0x250] ;  /* 0x0002500001347983 */ /* 0x000ea80000300a00 */
[----:B------:R-:W2:-:S13]  /*32fc0*/  LDL.LU.64 R54, [R1+0x258] ;  /* 0x0002580001367983 */ /* 0x000e9a0000300a00 */
[----:B------:R-:W-:Y:S04]  /*32fd0*/  STL.64 [R1+0x600], R12 ;  /* 0x0006000c01007387 */ /* 0x000fe80000100a00 */
[----:B------:R0:W-:Y:S04]  /*32fe0*/  STL.64 [R1+0x608], R14 ;  /* 0x0006080e01007387 */ /* 0x0001e80000100a00 */
[----:B------:R-:W-:Y:S04]  /*32ff0*/  STL.64 [R1+0x3220], R10 ;  /* 0x0032200a01007387 */ /* 0x000fe80000100a00 */
[----:B------:R3:W-:Y:S01]  /*33000*/  STL.64 [R1+0x3218], R8 ;  /* 0x0032180801007387 */ /* 0x0007e20000100a00 */
[C---:B0-----:R-:W-:Y:S08]  /*33010*/  HMMA.16816.F32 R12, R28.reuse, R6, R48 ;  /* 0x000000061c0c723c */ /* 0x041ff00000001830 */
[----:B---3--:R-:W-:Y:S01]  /*33020*/  HMMA.16816.F32 R8, R28, R4, R44 ;  /* 0x000000041c08723c */ /* 0x008fe2000000182c */
[----:B------:R-:W3:Y:S10]  /*33030*/  LDL.LU.64 R48, [R1+0x5d0] ;  /* 0x0005d00001307983 */ /* 0x000ef40000300a00 */
[----:B------:R0:W-:Y:S04]  /*33040*/  STL.64 [R1+0x5f0], R12 ;  /* 0x0005f00c01007387 */ /* 0x0001e80000100a00 */
[----:B------:R1:W-:Y:S04]  /*33050*/  STL.64 [R1+0x5f8], R14 ;  /* 0x0005f80e01007387 */ /* 0x0003e80000100a00 */
[----:B------:R-:W3:Y:S04]  /*33060*/  LDL.LU.64 R50, [R1+0x5d8] ;  /* 0x0005d80001327983 */ /* 0x000ee80000300a00 */
[----:B------:R0:W-:Y:S04]  /*33070*/  STL.64 [R1+0x5e0], R8 ;  /* 0x0005e00801007387 */ /* 0x0001e80000100a00 */
[----:B------:R0:W-:Y:S04]  /*33080*/  STL.64 [R1+0x5e8], R10 ;  /* 0x0005e80a01007387 */ /* 0x0001e80000100a00 */
[----:B------:R-:W4:Y:S04]  /*33090*/  LDL.LU.64 R44, [R1+0x5c0] ;  /* 0x0005c000012c7983 */ /* 0x000f280000300a00 */
[----:B------:R-:W4:Y:S04]  /*330a0*/  LDL.LU.64 R46, [R1+0x5c8] ;  /* 0x0005c800012e7983 */ /* 0x000f280000300a00 */
[----:B------:R-:W4:Y:S04]  /*330b0*/  LDL.LU.64 R40, [R1+0x5b0] ;  /* 0x0005b00001287983 */ /* 0x000f280000300a00 */
[----:B------:R-:W4:Y:S04]  /*330c0*/  LDL.LU.64 R42, [R1+0x5b8] ;  /* 0x0005b800012a7983 */ /* 0x000f280000300a00 */
[----:B0-----:R-:W4:Y:S04]  /*330d0*/  LDL.LU.64 R12, [R1+0x5a0] ;  /* 0x0005a000010c7983 */ /* 0x001f280000300a00 */
[----:B-1----:R-:W4:Y:S04]  /*330e0*/  LDL.LU.64 R14, [R1+0x5a8] ;  /* 0x0005a800010e7983 */ /* 0x002f280000300a00 */
[----:B------:R-:W4:Y:S04]  /*330f0*/  LDL.LU.64 R8, [R1+0x590] ;  /* 0x0005900001087983 */ /* 0x000f280000300a00 */
[----:B------:R-:W4:Y:S01]  /*33100*/  LDL.LU.64 R10, [R1+0x598] ;  /* 0x00059800010a7983 */ /* 0x000f220000300a00 */
[----:B------:R-:W-:-:S02]  /*33110*/  IMAD R60, R56, 0x100, R60 ;  /* 0x00000100383c7824 */ /* 0x000fc400078e023c */
[----:B------:R-:W-:Y:S02]  /*33120*/  IMAD R61, R58, 0x100, R57 ;  /* 0x000001003a3d7824 */ /* 0x000fe400078e0239 */
[----:B------:R-:W-:Y:S01]  /*33130*/  IMAD R38, R38, 0x100, R59 ;  /* 0x0000010026267824 */ /* 0x000fe200078e023b */
[----:B--2---:R-:W-:Y:S01]  /*33140*/  HMMA.16816.F32 R52, R28, R2, R52 ;  /* 0x000000021c34723c */ /* 0x004fe20000001834 */
[----:B------:R-:W-:Y:S02]  /*33150*/  F2FP.F16.E5M2.UNPACK_B R28, R39 ;  /* 0x00000027ff1c723e */ /* 0x000fe400020004ff */
[----:B------:R-:W-:Y:S02]  /*33160*/  F2FP.F16.E5M2.UNPACK_B R29, R60 ;  /* 0x0000003cff1d723e */ /* 0x000fe400020004ff */
[----:B------:R-:W-:Y:S02]  /*33170*/  F2FP.F16.E5M2.UNPACK_B R30, R61 ;  /* 0x0000003dff1e723e */ /* 0x000fe400020004ff */
[----:B------:R-:W-:-:S12]  /*33180*/  F2FP.F16.E5M2.UNPACK_B R31, R38 ;  /* 0x00000026ff1f723e */ /* 0x000fd800020004ff */
[----:B------:R0:W-:Y:S04]  /*33190*/  STL.64 [R1+0x250], R52 ;  /* 0x0002503401007387 */ /* 0x0001e80000100a00 */
[----:B------:R1:W-:Y:S04]  /*331a0*/  STL.64 [R1+0x258], R54 ;  /* 0x0002583601007387 */ /* 0x0003e80000100a00 */
[----:B0-----:R-:W2:Y:S01]  /*331b0*/  LDL.LU.64 R52, [R1+0x580] ;  /* 0x0005800001347983 */ /* 0x001ea20000300a00 */
[C---:B---3--:R-:W-:Y:S08]  /*331c0*/  HMMA.16816.F32 R48, R28.reuse, R36, R48 ;  /* 0x000000241c30723c */ /* 0x048ff00000001830 */
[C---:B----4-:R-:W-:Y:S11]  /*331d0*/  HMMA.16816.F32 R44, R28.reuse, R34, R44 ;  /* 0x000000221c2c723c */ /* 0x050ff6000000182c */
[----:B------:R-:W-:Y:S04]  /*331e0*/  STL.64 [R1+0x5d0], R48 ;  /* 0x0005d03001007387 */ /* 0x000fe80000100a00 */
[----:B------:R0:W-:Y:S04]  /*331f0*/  STL.64 [R1+0x5d8], R50 ;  /* 0x0005d83201007387 */ /* 0x0001e80000100a00 */
[----:B-1----:R-:W2:Y:S04]  /*33200*/  LDL.LU.64 R54, [R1+0x588] ;  /* 0x0005880001367983 */ /* 0x002ea80000300a00 */
[----:B------:R1:W-:Y:S01]  /*33210*/  STL.64 [R1+0x5c0], R44 ;  /* 0x0005c02c01007387 */ /* 0x0003e20000100a00 */
[C---:B0-----:R-:W-:Y:S08]  /*33220*/  HMMA.16816.F32 R48, R28.reuse, R32, R40 ;  /* 0x000000201c30723c */ /* 0x041ff00000001828 */
[C---:B------:R-:W-:Y:S08]  /*33230*/  HMMA.16816.F32 R40, R28.reuse, R26, R12 ;  /* 0x0000001a1c28723c */ /* 0x040ff0000000180c */
[C---:B------:R-:W-:Y:S01]  /*33240*/  HMMA.16816.F32 R12, R28.reuse, R24, R8 ;  /* 0x000000181c0c723c */ /* 0x040fe20000001808 */
[----:B------:R0:W-:Y:S04]  /*33250*/  STL.64 [R1+0x5c8], R46 ;  /* 0x0005c82e01007387 */ /* 0x0001e80000100a00 */
[----:B-1----:R-:W3:Y:S04]  /*33260*/  LDL.LU.64 R44, [R1+0x570] ;  /* 0x00057000012c7983 */ /* 0x002ee80000300a00 */
[----:B0-----:R-:W3:Y:S04]  /*33270*/  LDL.LU.64 R46, [R1+0x578] ;  /* 0x00057800012e7983 */ /* 0x001ee80000300a00 */
[----:B------:R-:W-:Y:S04]  /*33280*/  STL.64 [R1+0x5b0], R48 ;  /* 0x0005b03001007387 */ /* 0x000fe80000100a00 */
[----:B------:R-:W-:Y:S04]  /*33290*/  STL.64 [R1+0x5b8], R50 ;  /* 0x0005b83201007387 */ /* 0x000fe80000100a00 */
[----:B------:R-:W4:Y:S04]  /*332a0*/  LDL.LU.64 R8, [R1+0x560] ;  /* 0x0005600001087983 */ /* 0x000f280000300a00 */
[----:B------:R-:W-:Y:S04]  /*332b0*/  STL.64 [R1+0x5a0], R40 ;  /* 0x0005a02801007387 */ /* 0x000fe80000100a00 */
[----:B------:R-:W-:Y:S04]  /*332c0*/  STL.64 [R1+0x5a8], R42 ;  /* 0x0005a82a01007387 */ /* 0x000fe80000100a00 */
[----:B------:R-:W4:Y:S04]  /*332d0*/  LDL.LU.64 R10, [R1+0x568] ;  /* 0x00056800010a7983 */ /* 0x000f280000300a00 */
[----:B------:R0:W-:Y:S04]  /*332e0*/  STL.64 [R1+0x590], R12 ;  /* 0x0005900c01007387 */ /* 0x0001e80000100a00 */
[----:B------:R1:W-:Y:S04]  /*332f0*/  STL.64 [R1+0x598], R14 ;  /* 0x0005980e01007387 */ /* 0x0003e80000100a00 */
[----:B0-----:R-:W4:Y:S04]  /*33300*/  LDL.LU.64 R12, [R1+0x550] ;  /* 0x00055000010c7983 */ /* 0x001f280000300a00 */
[----:B-1----:R-:W4:Y:S04]  /*33310*/  LDL.LU.64 R14, [R1+0x558] ;  /* 0x00055800010e7983 */ /* 0x002f280000300a00 */
        /* <DEDUP_REMOVED lines=8> */
[----:B------:R-:W4:Y:S01]  /*333a0*/  LDL.LU.64 R56, [R1+0x520] ;  /* 0x0005200001387983 */ /* 0x000f220000300a00 */
[C---:B--2---:R-:W-:Y:S08]  /*333b0*/  HMMA.16816.F32 R52, R28.reuse, R22, R52 ;  /* 0x000000161c34723c */ /* 0x044ff00000001834 */
[C---:B---3--:R-:W-:Y:S11]  /*333c0*/  HMMA.16816.F32 R24, R28.reuse, R20, R44 ;  /* 0x000000141c18723c */ /* 0x048ff6000000182c */
[----:B------:R0:W-:Y:S04]  /*333d0*/  STL.64 [R1+0x580], R52 ;  /* 0x0005803401007387 */ /* 0x0001e80000100a00 */
[----:B------:R1:W-:Y:S04]  /*333e0*/  STL.64 [R1+0x588], R54 ;  /* 0x0005883601007387 */ /* 0x0003e80000100a00 */
[----:B------:R-:W2:Y:S01]  /*333f0*/  LDL.LU.64 R58, [R1+0x528] ;  /* 0x00052800013a7983 */ /* 0x000ea20000300a00 */
[C---:B----4-:R-:W-:Y:S03]  /*33400*/  HMMA.16816.F32 R8, R28.reuse, R18, R8 ;  /* 0x000000121c08723c */ /* 0x050fe60000001808 */
[----:B------:R3:W-:Y:S05]  /*33410*/  STL.64 [R1+0x570], R24 ;  /* 0x0005701801007387 */ /* 0x0007ea0000100a00 */
[C---:B------:R-:W-:Y:S01]  /*33420*/  HMMA.16816.F32 R12, R28.reuse, R16, R12 ;  /* 0x000000101c0c723c */ /* 0x040fe2000000180c */
[----:B------:R4:W-:Y:S04]  /*33430*/  STL.64 [R1+0x578], R26 ;  /* 0x0005781a01007387 */ /* 0x0009e80000100a00 */
[----:B0-----:R-:W2:Y:S04]  /*33440*/  LDL.LU.64 R52, [R1+0x510] ;  /* 0x0005100001347983 */ /* 0x001ea80000300a00 */
[----:B-1----:R-:W2:Y:S04]  /*33450*/  LDL.LU.64 R54, [R1+0x518] ;  /* 0x0005180001367983 */ /* 0x002ea80000300a00 */
[----:B------:R-:W2:Y:S04]  /*33460*/  LDL.LU.64 R44, [R1+0x500] ;  /* 0x00050000012c7983 */ /* 0x000ea80000300a00 */
[----:B------:R-:W2:Y:S04]  /*33470*/  LDL.LU.64 R46, [R1+0x508] ;  /* 0x00050800012e7983 */ /* 0x000ea80000300a00 */
[----:B---3--:R-:W3:Y:S04]  /*33480*/  LDL.LU.64 R24, [R1+0x4f0] ;  /* 0x0004f00001187983 */ /* 0x008ee80000300a00 */
[----:B----4-:R-:W3:Y:S04]  /*33490*/  LDL.LU.64 R26, [R1+0x4f8] ;  /* 0x0004f800011a7983 */ /* 0x010ee80000300a00 */
        /* <DEDUP_REMOVED lines=11> */
[----:B------:R-:W4:Y:S04]  /*33550*/  LDL.LU.64 R12, [R1+0x3208] ;  /* 0x00320800010c7983 */ /* 0x000f280000300a00 */
[----:B------:R-:W2:Y:S04]  /*33560*/  LDL.LU R49, [R1+0x1324] ;  /* 0x0013240001317983 */ /* 0x000ea80000300800 */
[----:B------:R-:W2:Y:S04]  /*33570*/  LDL.LU R38, [R1+0x1320] ;  /* 0x0013200001267983 */ /* 0x000ea80000300800 */
        /* <DEDUP_REMOVED lines=9> */
[C---:B----4-:R-:W-:Y:S02]  /*33610*/  HMMA.16816.F32 R16, R28.reuse, R12, R20 ;  /* 0x0000000c1c10723c */ /* 0x050fe40000001814 */
[----:B------:R-:W-:Y:S04]  /*33620*/  STL.64 [R1+0x31b0], R14 ;  /* 0x0031b00e01007387 */ /* 0x000fe80000100a00 */
[----:B------:R0:W-:Y:S02]  /*33630*/  STL.64 [R1+0x31a8], R12 ;  /* 0x0031a80c01007387 */ /* 0x0001e40000100a00 */
[C---:B0-----:R-:W-:Y:S11]  /*33640*/  HMMA.16816.F32 R12, R28.reuse, R8, R52 ;  /* 0x000000081c0c723c */ /* 0x041ff60000001834 */
[----:B------:R-:W-:Y:S04]  /*33650*/  STL.64 [R1+0x530], R16 ;  /* 0x0005301001007387 */ /* 0x000fe80000100a00 */
[----:B------:R0:W-:Y:S02]  /*33660*/  STL.64 [R1+0x538], R18 ;  /* 0x0005381201007387 */ /* 0x0001e40000100a00 */
[----:B0-----:R-:W-:Y:S02]  /*33670*/  HMMA.16816.F32 R16, R28, R10, R56 ;  /* 0x0000000a1c10723c */ /* 0x001fe40000001838 */
[----:B------:R-:W-:-:S15]  /*33680*/  STL.64 [R1+0x3198], R10 ;  /* 0x0031980a01007387 */ /* 0x000fde0000100a00 */
[----:B------:R-:W-:Y:S02]  /*33690*/  NOP ;  /* 0x0000000000007918 */ /* 0x000fe40000000000 */
[----:B------:R0:W-:Y:S04]  /*336a0*/  STL.64 [R1+0x520], R16 ;  /* 0x0005201001007387 */ /* 0x0001e80000100a00 */
[----:B------:R-:W-:Y:S04]  /*336b0*/  STL.64 [R1+0x528], R18 ;  /* 0x0005281201007387 */ /* 0x000fe80000100a00 */
[----:B------:R-:W-:Y:S04]  /*336c0*/  STL.64 [R1+0x3190], R8 ;  /* 0x0031900801007387 */ /* 0x000fe80000100a00 */
[----:B------:R-:W-:Y:S04]  /*336d0*/  STL.64 [R1+0x510], R12 ;  /* 0x0005100c01007387 */ /* 0x000fe80000100a00 */
[----:B------:R1:W-:Y:S04]  /*336e0*/  STL.64 [R1+0x518], R14 ;  /* 0x0005180e01007387 */ /* 0x0003e80000100a00 */
[----:B0-----:R-:W2:Y:S01]  /*336f0*/  LDL.LU.64 R16, [R1+0x240] ;  /* 0x0002400001107983 */ /* 0x001ea20000300a00 */
[C---:B-1----:R-:W-:Y:S08]  /*33700*/  HMMA.16816.F32 R12, R28.reuse, R6, R44 ;  /* 0x000000061c0c723c */ /* 0x042ff0000000182c */
[----:B---3--:R-:W-:Y:S11]  /*33710*/  HMMA.16816.F32 R8, R28, R4, R24 ;  /* 0x000000041c08723c */ /* 0x008ff60000001818 */
[----:B------:R-:W-:Y:S04]  /*33720*/  STL.64 [R1+0x500], R12 ;  /* 0x0005000c01007387 */ /* 0x000fe80000100a00 */
[----:B------:R-:W-:Y:S04]  /*33730*/  STL.64 [R1+0x508], R14 ;  /* 0x0005080e01007387 */ /* 0x000fe80000100a00 */
[----:B------:R-:W2:Y:S04]  /*33740*/  LDL.LU.64 R18, [R1+0x248] ;  /* 0x0002480001127983 */ /* 0x000ea80000300a00 */
        /* <DEDUP_REMOVED lines=8> */
[----:B------:R-:W2:Y:S04]  /*337d0*/  LDL.LU R50, [R1+0x132c] ;  /* 0x00132c0001327983 */ /* 0x000ea80000300800 */
[----:B------:R-:W2:Y:S01]  /*337e0*/  LDL.LU R51, [R1+0x1328] ;  /* 0x0013280001337983 */ /* 0x000ea20000300800 */
[----:B------:R-:W-:-:S02]  /*337f0*/  IMAD R60, R41, 0x100, R40 ;  /* 0x00000100293c7824 */ /* 0x000fc400078e0228 */
[----:B------:R-:W-:Y:S01]  /*33800*/  IMAD R61, R43, 0x100, R42 ;  /* 0x000001002b3d7824 */ /* 0x000fe200078e022a */
[----:B--2---:R-:W-:Y:S04]  /*33810*/  STL.64 [R1+0x31a0], R50 ;  /* 0x0031a03201007387 */ /* 0x004fe80000100a00 */
[----:B------:R-:W2:Y:S04]  /*33820*/  LDL.LU R40, [R1+0x1334] ;  /* 0x0013340001287983 */ /* 0x000ea80000300800 */
[----:B------:R-:W2:Y:S04]  /*33830*/  LDL.LU R41, [R1+0x1330] ;  /* 0x0013300001297983 */ /* 0x000ea80000300800 */
[----:B------:R-:W2:Y:S04]  /*33840*/  LDL.LU R42, [R1+0x133c] ;  /* 0x00133c00012a7983 */ /* 0x000ea80000300800 */
[----:B------:R-:W2:Y:S01]  /*33850*/  LDL.LU R43, [R1+0x1338] ;  /* 0x00133800012b7983 */ /* 0x000ea20000300800 */
[----:B------:R-:W-:Y:S01]  /*33860*/  IMAD R12, R38, 0x100, R49 ;  /* 0x00000100260c7824 */ /* 0x000fe200078e0231 */
[----:B------:R-:W-:Y:S01]  /*33870*/  HMMA.16816.F32 R16, R28, R2, R16 ;  /* 0x000000021c10723c */ /* 0x000fe20000001810 */
[----:B------:R-:W-:-:S02]  /*33880*/  F2FP.F16.E5M2.UNPACK_B R28, R39 ;  /* 0x00000027ff1c723e */ /* 0x000fc400020004ff */
[----:B------:R-:W-:Y:S02]  /*33890*/  F2FP.F16.E5M2.UNPACK_B R29, R60 ;  /* 0x0000003cff1d723e */ /* 0x000fe400020004ff */
[----:B------:R-:W-:Y:S02]  /*338a0*/  F2FP.F16.E5M2.UNPACK_B R30, R61 ;  /* 0x0000003dff1e723e */ /* 0x000fe400020004ff */
[----:B------:R-:W-:-:S07]  /*338b0*/  F2FP.F16.E5M2.UNPACK_B R31, R12 ;  /* 0x0000000cff1f723e */ /* 0x000fce00020004ff */
[C---:B---3--:R-:W-:Y:S01]  /*338c0*/  HMMA.16816.F32 R8, R28.reuse, R36, R8 ;  /* 0x000000241c08723c */ /* 0x048fe20000001808 */
[----:B--2---:R-:W-:Y:S04]  /*338d0*/  STL.64 [R1+0x31d0], R42 ;  /* 0x0031d02a01007387 */ /* 0x004fe80000100a00 */
[----:B------:R-:W-:Y:S04]  /*338e0*/  STL.64 [R1+0x31c8], R40 ;  /* 0x0031c82801007387 */ /* 0x000fe80000100a00 */
[----:B------:R-:W2:Y:S04]  /*338f0*/  LDL.LU R38, [R1+0x1344] ;  /* 0x0013440001267983 */ /* 0x000ea80000300800 */
[----:B------:R-:W-:Y:S04]  /*33900*/  STL.64 [R1+0x240], R16 ;  /* 0x0002401001007387 */ /* 0x000fe80000100a00 */
[----:B------:R-:W-:Y:S01]  /*33910*/  STL.64 [R1+0x248], R18 ;  /* 0x0002481201007387 */ /* 0x000fe20000100a00 */
[C---:B----4-:R-:W-:Y:S03]  /*33920*/  HMMA.16816.F32 R4, R28.reuse, R34, R4 ;  /* 0x000000221c04723c */ /* 0x050fe60000001804 */
[----:B--2---:R-:W-:Y:S04]  /*33930*/  STL [R1+0x31f0], R38 ;  /* 0x0031f02601007387 */ /* 0x004fe80000100800 */
[----:B------:R0:W-:Y:S04]  /*33940*/  STL.64 [R1+0x31e8], R36 ;  /* 0x0031e82401007387 */ /* 0x0001e80000100a00 */
[----:B------:R1:W-:Y:S04]  /*33950*/  STL.64 [R1+0x4e0], R8 ;  /* 0x0004e00801007387 */ /* 0x0003e80000100a00 */
[----:B------:R2:W-:Y:S04]  /*33960*/  STL.64 [R1+0x4e8], R10 ;  /* 0x0004e80a01007387 */ /* 0x0005e80000100a00 */
[----:B------:R-:W3:Y:S04]  /*33970*/  LDL.LU.64 R24, [R1+0x4c0] ;  /* 0x0004c00001187983 */ /* 0x000ee80000300a00 */
[----:B------:R-:W3:Y:S04]  /*33980*/  LDL.LU.64 R26, [R1+0x4c8] ;  /* 0x0004c800011a7983 */ /* 0x000ee80000300a00 */
[----:B------:R4:W-:Y:S04]  /*33990*/  STL.64 [R1+0x4d0], R4 ;  /* 0x0004d00401007387 */ /* 0x0009e80000100a00 */
[----:B------:R1:W-:Y:S04]  /*339a0*/  STL.64 [R1+0x4d8], R6 ;  /* 0x0004d80601007387 */ /* 0x0003e80000100a00 */
[----:B0-----:R-:W3:Y:S04]  /*339b0*/  LDL.LU.64 R36, [R1+0x4b0] ;  /* 0x0004b00001247983 */ /* 0x001ee80000300a00 */
        /* <DEDUP_REMOVED lines=11> */
[----:B-1----:R-:W3:Y:S04]  /*33a70*/  LDL.LU.64 R8, [R1+0x440] ;  /* 0x0004400001087983 */ /* 0x002ee80000300a00 */
[----:B--2---:R-:W2:Y:S04]  /*33a80*/  LDL.LU.64 R10, [R1+0x448] ;  /* 0x00044800010a7983 */ /* 0x004ea80000300a00 */
[----:B----4-:R-:W4:Y:S04]  /*33a90*/  LDL.LU.64 R4, [R1+0x430] ;  /* 0x0004300001047983 */ /* 0x010f280000300a00 */
[----:B------:R-:W4:Y:S04]  /*33aa0*/  LDL.LU.64 R6, [R1+0x438] ;  /* 0x0004380001067983 */ /* 0x000f280000300a00 */
        /* <DEDUP_REMOVED lines=16> */
[----:B0-----:R-:W2:Y:S04]  /*33bb0*/  LDL.LU R38, [R1+0x31f0] ;  /* 0x0031f00001267983 */ /* 0x001ea80000300800 */
[----:B------:R-:W3:Y:S04]  /*33bc0*/  LDL.LU.64 R36, [R1+0x31e8] ;  /* 0x0031e80001247983 */ /* 0x000ee80000300a00 */
        /* <DEDUP_REMOVED lines=22> */
[----:B0-----:R-:W2:Y:S04]  /*33d30*/  LDL.LU.64 R14, [R1+0x31b0] ;  /* 0x0031b000010e7983 */ /* 0x001ea80000300a00 */
[----:B------:R-:W4:Y:S01]  /*33d40*/  LDL.LU.64 R12, [R1+0x31a8] ;  /* 0x0031a800010c7983 */ /* 0x000f220000300a00 */
[----:B---3--:R-:W-:-:S15]  /*33d50*/  HMMA.16816.F32 R20, R28, R16, R20 ;  /* 0x000000101c14723c */ /* 0x008fde0000001814 */
[----:B------:R-:W-:-:S04]  /*33d60*/  NOP ;  /* 0x0000000000007918 */ /* 0x000fc80000000000 */
[----:B------:R0:W-:Y:S04]  /*33d70*/  STL.64 [R1+0x460], R20 ;  /* 0x0004601401007387 */ /* 0x0001e80000100a00 */
[----:B------:R1:W-:Y:S04]  /*33d80*/  STL.64 [R1+0x468], R22 ;  /* 0x0004681601007387 */ /* 0x0003e80000100a00 */
[----:B0-----:R-:W3:Y:S04]  /*33d90*/  LDL.LU.64 R20, [R1+0x230] ;  /* 0x0002300001147983 */ /* 0x001ee80000300a00 */
[----:B-1----:R-:W3:Y:S01]  /*33da0*/  LDL.LU.64 R22, [R1+0x238] ;  /* 0x0002380001167983 */ /* 0x002ee20000300a00 */
[C---:B--2---:R-:W-:Y:S08]  /*33db0*/  HMMA.16816.F32 R48, R28.reuse, R14, R48 ;  /* 0x0000000e1c30723c */ /* 0x044ff00000001830 */
[C---:B----4-:R-:W-:Y:S11]  /*33dc0*/  HMMA.16816.F32 R8, R28.reuse, R12, R8 ;  /* 0x0000000c1c08723c */ /* 0x050ff60000001808 */
[----:B------:R-:W-:Y:S04]  /*33dd0*/  STL.64 [R1+0x450], R48 ;  /* 0x0004503001007387 */ /* 0x000fe80000100a00 */
[----:B------:R0:W-:Y:S04]  /*33de0*/  STL.64 [R1+0x458], R50 ;  /* 0x0004583201007387 */ /* 0x0001e80000100a00 */
[----:B0-----:R-:W2:Y:S04]  /*33df0*/  LDL.LU.64 R50, [R1+0x31a0] ;  /* 0x0031a00001327983 */ /* 0x001ea80000300a00 */
[----:B------:R-:W-:Y:S04]  /*33e00*/  STL.64 [R1+0x440], R8 ;  /* 0x0004400801007387 */ /* 0x000fe80000100a00 */
[----:B------:R0:W-:Y:S04]  /*33e10*/  STL.64 [R1+0x448], R10 ;  /* 0x0004480a01007387 */ /* 0x0001e80000100a00 */
[----:B0-----:R-:W4:Y:S04]  /*33e20*/  LDL.LU.64 R10, [R1+0x3198] ;  /* 0x00319800010a7983 */ /* 0x001f280000300a00 */
[----:B------:R-:W2:Y:S01]  /*33e30*/  LDL.LU.64 R8, [R1+0x3190] ;  /* 0x0031900001087983 */ /* 0x000ea20000300a00 */
[----:B----4-:R-:W-:-:S15]  /*33e40*/  HMMA.16816.F32 R4, R28, R10, R4 ;  /* 0x0000000a1c04723c */ /* 0x010fde0000001804 */
[----:B------:R-:W-:-:S04]  /*33e50*/  NOP ;  /* 0x0000000000007918 */ /* 0x000fc80000000000 */
[----:B------:R-:W-:Y:S04]  /*33e60*/  STL.64 [R1+0x430], R4 ;  /* 0x0004300401007387 */ /* 0x000fe80000100a00 */
[----:B------:R0:W-:Y:S04]  /*33e70*/  STL.64 [R1+0x438], R6 ;  /* 0x0004380601007387 */ /* 0x0001e80000100a00 */
[----:B0-----:R-:W4:Y:S04]  /*33e80*/  LDL.LU.64 R6, [R1+0x3188] ;  /* 0x0031880001067983 */ /* 0x001f280000300a00 */
[----:B------:R-:W4:Y:S01]  /*33e90*/  LDL.LU.64 R4, [R1+0x3180] ;  /* 0x0031800001047983 */ /* 0x000f220000300a00 */
[----:B--2---:R-:W-:-:S15]  /*33ea0*/  HMMA.16816.F32 R56, R28, R8, R56 ;  /* 0x000000081c38723c */ /* 0x004fde0000001838 */
[----:B------:R-:W-:-:S04]  /*33eb0*/  NOP ;  /* 0x0000000000007918 */ /* 0x000fc80000000000 */
[----:B------:R-:W-:Y:S04]  /*33ec0*/  STL.64 [R1+0x420], R56 ;  /* 0x0004203801007387 */ /* 0x000fe80000100a00 */
[----:B------:R4:W-:Y:S01]  /*33ed0*/  STL.64 [R1+0x428], R58 ;  /* 0x0004283a01007387 */ /* 0x0009e20000100a00 */
[----:B---3--:R-:W-:Y:S01]  /*33ee0*/  HMMA.16816.F32 R20, R28, R2, R20 ;  /* 0x000000021c14723c */ /* 0x008fe20000001814 */
[----:B------:R-:W-:Y:S02]  /*33ef0*/  IMAD R39, R51, 0x100, R50 ;  /* 0x0000010033277824 */ /* 0x000fe400078e0232 */
[----:B------:R-:W-:Y:S02]  /*33f00*/  IMAD R60, R41, 0x100, R40 ;  /* 0x00000100293c7824 */ /* 0x000fe400078e0228 */
[----:B------:R-:W-:-:S03]  /*33f10*/  IMAD R61, R43, 0x100, R42 ;  /* 0x000001002b3d7824 */ /* 0x000fc600078e022a */
[C---:B----4-:R-:W-:Y:S08]  /*33f20*/  HMMA.16816.F32 R56, R28.reuse, R6, R52 ;  /* 0x000000061c38723c */ /* 0x050ff00000001834 */
[----:B------:R-:W-:Y:S11]  /*33f30*/  HMMA.16816.F32 R52, R28, R4, R44 ;  /* 0x000000041c34723c */ /* 0x000ff6000000182c */
[----:B------:R-:W-:Y:S04]  /*33f40*/  STL.64 [R1+0x410], R56 ;  /* 0x0004103801007387 */ /* 0x000fe80000100a00 */
[----:B------:R-:W-:Y:S04]  /*33f50*/  STL.64 [R1+0x418], R58 ;  /* 0x0004183a01007387 */ /* 0x000fe80000100a00 */
[----:B------:R-:W2:Y:S04]  /*33f60*/  LDL.LU.64 R44, [R1+0x220] ;  /* 0x00022000012c7983 */ /* 0x000ea80000300a00 */
[----:B------:R-:W-:Y:S04]  /*33f70*/  STL.64 [R1+0x400], R52 ;  /* 0x0004003401007387 */ /* 0x000fe80000100a00 */
[----:B------:R-:W-:Y:S04]  /*33f80*/  STL.64 [R1+0x408], R54 ;  /* 0x0004083601007387 */ /* 0x000fe80000100a00 */
[----:B------:R-:W2:Y:S04]  /*33f90*/  LDL.LU.64 R46, [R1+0x228] ;  /* 0x00022800012e7983 */ /* 0x000ea80000300a00 */
[----:B------:R-:W3:Y:S04]  /*33fa0*/  LDL.LU.64 R48, [R1+0x1f0] ;  /* 0x0001f00001307983 */ /* 0x000ee80000300a00 */
[----:B------:R-:W3:Y:S04]  /*33fb0*/  LDL.LU.64 R50, [R1+0x1f8] ;  /* 0x0001f80001327983 */ /* 0x000ee80000300a00 */
[----:B------:R-:W4:Y:S04]  /*33fc0*/  LDL.LU.64 R40, [R1+0x1c0] ;  /* 0x0001c00001287983 */ /* 0x000f280000300a00 */
[----:B------:R-:W4:Y:S04]  /*33fd0*/  LDL.LU.64 R42, [R1+0x1c8] ;  /* 0x0001c800012a7983 */ /* 0x000f280000300a00 */
[----:B------:R0:W-:Y:S04]  /*33fe0*/  STL.64 [R1+0x230], R20 ;  /* 0x0002301401007387 */ /* 0x0001e80000100a00 */
[----:B------:R1:W-:Y:S04]  /*33ff0*/  STL.64 [R1+0x238], R22 ;  /* 0x0002381601007387 */ /* 0x0003e80000100a00 */
[----:B0-----:R-:W4:Y:S04]  /*34000*/  LDL.LU.64 R20, [R1+0x1a0] ;  /* 0x0001a00001147983 */ /* 0x001f280000300a00 */
[----:B-1----:R-:W4:Y:S04]  /*34010*/  LDL.LU.64 R22, [R1+0x1a8] ;  /* 0x0001a80001167983 */ /* 0x002f280000300a00 */
[----:B------:R-:W4:Y:S04]  /*34020*/  LDL.LU.64 R52, [R1+0x180] ;  /* 0x0001800001347983 */ /* 0x000f280000300a00 */
[----:B------:R-:W4:Y:S01]  /*34030*/  LDL.LU.64 R54, [R1+0x188] ;  /* 0x0001880001367983 */ /* 0x000f220000300a00 */
[----:B------:R-:W-:Y:S01]  /*34040*/  IMAD R0, R0, 0x100, R38 ;  /* 0x0000010000007824 */ /* 0x000fe200078e0226 */
[----:B------:R-:W-:-:S02]  /*34050*/  F2FP.F16.E5M2.UNPACK_B R28, R39 ;  /* 0x00000027ff1c723e */ /* 0x000fc400020004ff */
[----:B------:R-:W-:Y:S02]  /*34060*/  F2FP.F16.E5M2.UNPACK_B R29, R60 ;  /* 0x0000003cff1d723e */ /* 0x000fe400020004ff */
[----:B------:R-:W-:Y:S02]  /*34070*/  F2FP.F16.E5M2.UNPACK_B R30, R61 ;  /* 0x0000003dff1e723e */ /* 0x000fe400020004ff */
[----:B------:R-:W-:-:S07]  /*34080*/  F2FP.F16.E5M2.UNPACK_B R31, R0 ;  /* 0x00000000ff1f723e */ /* 0x000fce00020004ff */
[C---:B--2---:R-:W-:Y:S08]  /*34090*/  HMMA.16816.F32 R36, R28.reuse, R36, R44 ;  /* 0x000000241c24723c */ /* 0x044ff0000000182c */
[C---:B---3--:R-:W-:Y:S08]  /*340a0*/  HMMA.16816.F32 R48, R28.reuse, R34, R48 ;  /* 0x000000221c30723c */ /* 0x048ff00000001830 */
[C---:B----4-:R-:W-:Y:S01]  /*340b0*/  HMMA.16816.F32 R40, R28.reuse, R32, R40 ;  /* 0x000000201c28723c */ /* 0x050fe20000001828 */
[----:B------:R-:W2:Y:S04]  /*340c0*/  LDL.LU.64 R44, [R1+0x160] ;  /* 0x00016000012c7983 */ /* 0x000ea80000300a00 */
[----:B------:R-:W2:Y:S03]  /*340d0*/  LDL.LU.64 R46, [R1+0x168] ;  /* 0x00016800012e7983 */ /* 0x000ea60000300a00 */
[C---:B------:R-:W-:Y:S01]  /*340e0*/  HMMA.16816.F32 R20, R28.reuse, R26, R20 ;  /* 0x0000001a1c14723c */ /* 0x040fe20000001814 */
[----:B------:R0:W-:Y:S04]  /*340f0*/  STL.64 [R1+0x220], R36 ;  /* 0x0002202401007387 */ /* 0x0001e80000100a00 */
[----:B------:R1:W-:Y:S04]  /*34100*/  STL.64 [R1+0x228], R38 ;  /* 0x0002282601007387 */ /* 0x0003e80000100a00 */
[----:B0-----:R-:W3:Y:S04]  /*34110*/  LDL.LU.64 R36, [R1+0x120] ;  /* 0x0001200001247983 */ /* 0x001ee80000300a00 */
[----:B-1----:R-:W3:Y:S04]  /*34120*/  LDL.LU.64 R38, [R1+0x128] ;  /* 0x0001280001267983 */ /* 0x002ee80000300a00 */
[----:B------:R-:W4:Y:S04]  /*34130*/  LDL.LU.64 R32, [R1+0x140] ;  /* 0x0001400001207983 */ /* 0x000f280000300a00 */
[----:B------:R0:W-:Y:S04]  /*34140*/  STL.64 [R1+0x1f0], R48 ;  /* 0x0001f03001007387 */ /* 0x0001e80000100a00 */
[----:B------:R1:W-:Y:S04]  /*34150*/  STL.64 [R1+0x1f8], R50 ;  /* 0x0001f83201007387 */ /* 0x0003e80000100a00 */
[----:B------:R-:W4:Y:S04]  /*34160*/  LDL.LU.64 R34, [R1+0x148] ;  /* 0x0001480001227983 */ /* 0x000f280000300a00 */
[----:B------:R0:W-:Y:S04]  /*34170*/  STL.64 [R1+0x1c0], R40 ;  /* 0x0001c02801007387 */ /* 0x0001e80000100a00 */
[----:B------:R0:W-:Y:S04]  /*34180*/  STL.64 [R1+0x1c8], R42 ;  /* 0x0001c82a01007387 */ /* 0x0001e80000100a00 */
[----:B------:R-:W2:Y:S04]  /*34190*/  LDL.LU.64 R56, [R1+0x100] ;  /* 0x0001000001387983 */ /* 0x000ea80000300a00 */
[----:B------:R-:W2:Y:S01]  /*341a0*/  LDL.LU.64 R58, [R1+0x108] ;  /* 0x00010800013a7983 */ /* 0x000ea20000300a00 */
[C---:B------:R-:W-:Y:S03]  /*341b0*/  HMMA.16816.F32 R24, R28.reuse, R24, R52 ;  /* 0x000000181c18723c */ /* 0x040fe60000001834 */
[----:B0-----:R-:W4:Y:S04]  /*341c0*/  LDL.LU.64 R48, [R1+0xc0] ;  /* 0x0000c00001307983 */ /* 0x001f280000300a00 */
[----:B-1----:R-:W4:Y:S04]  /*341d0*/  LDL.LU.64 R50, [R1+0xc8] ;  /* 0x0000c80001327983 */ /* 0x002f280000300a00 */
[----:B------:R-:W4:Y:S04]  /*341e0*/  LDL.LU.64 R40, [R1+0xa0] ;  /* 0x0000a00001287983 */ /* 0x000f280000300a00 */
[----:B------:R-:W4:Y:S04]  /*341f0*/  LDL.LU.64 R42, [R1+0xa8] ;  /* 0x0000a800012a7983 */ /* 0x000f280000300a00 */
[----:B------:R-:W-:Y:S04]  /*34200*/  STL.64 [R1+0x1a0], R20 ;  /* 0x0001a01401007387 */ /* 0x000fe80000100a00 */
[----:B------:R0:W-:Y:S04]  /*34210*/  STL.64 [R1+0x1a8], R22 ;  /* 0x0001a81601007387 */ /* 0x0001e80000100a00 */
[----:B0-----:R-:W4:Y:S04]  /*34220*/  LDL.LU.64 R22, [R1+0x3178] ;  /* 0x0031780001167983 */ /* 0x001f280000300a00 */
[----:B------:R-:W4:Y:S04]  /*34230*/  LDL.LU.64 R20, [R1+0x3170] ;  /* 0x0031700001147983 */ /* 0x000f280000300a00 */
[----:B------:R-:W4:Y:S04]  /*34240*/  LDL.LU.64 R54, [R1+0x3168] ;  /* 0x0031680001367983 */ /* 0x000f280000300a00 */
[----:B------:R-:W4:Y:S04]  /*34250*/  LDL.LU.64 R52, [R1+0x3160] ;  /* 0x0031600001347983 */ /* 0x000f280000300a00 */
[----:B------:R0:W-:Y:S04]  /*34260*/  STL.64 [R1+0x180], R24 ;  /* 0x0001801801007387 */ /* 0x0001e80000100a00 */
[----:B------:R1:W-:Y:S04]  /*34270*/  STL.64 [R1+0x188], R26 ;  /* 0x0001881a01007387 */ /* 0x0003e80000100a00 */
[----:B0-----:R-:W4:Y:S04]  /*34280*/  LDL.LU.64 R24, [R1+0xe0] ;  /* 0x0000e00001187983 */ /* 0x001f280000300a00 */
[----:B-1----:R-:W4:Y:S01]  /*34290*/  LDL.LU.64 R26, [R1+0xe8] ;  /* 0x0000e800011a7983 */ /* 0x002f220000300a00 */
[C---:B---3--:R-:W-:Y:S08]  /*342a0*/  HMMA.16816.F32 R36, R28.reuse, R18, R36 ;  /* 0x000000121c24723c */ /* 0x048ff00000001824 */
[C---:B--2---:R-:W-:Y:S08]  /*342b0*/  HMMA.16816.F32 R16, R28.reuse, R16, R56 ;  /* 0x000000101c10723c */ /* 0x044ff00000001838 */
[C---:B----4-:R-:W-:Y:S08]  /*342c0*/  HMMA.16816.F32 R44, R28.reuse, R22, R44 ;  /* 0x000000161c2c723c */ /* 0x050ff0000000182c */
[C---:B------:R-:W-:Y:S08]  /*342d0*/  HMMA.16816.F32 R32, R28.reuse, R20, R32 ;  /* 0x000000141c20723c */ /* 0x040ff00000001820 */
[C---:B------:R-:W-:Y:S03]  /*342e0*/  HMMA.16816.F32 R24, R28.reuse, R14, R24 ;  /* 0x0000000e1c18723c */ /* 0x040fe60000001818 */
[----:B------:R-:W-:Y:S04]  /*342f0*/  STL.64 [R1+0x160], R44 ;  /* 0x0001602c01007387 */ /* 0x000fe80000100a00 */
[----:B------:R0:W-:Y:S01]  /*34300*/  STL.64 [R1+0x168], R46 ;  /* 0x0001682e01007387 */ /* 0x0001e20000100a00 */
[C---:B------:R-:W-:Y:S03]  /*34310*/  HMMA.16816.F32 R12, R28.reuse, R12, R48 ;  /* 0x0000000c1c0c723c */ /* 0x040fe60000001830 */
[----:B0-----:R-:W2:Y:S04]  /*34320*/  LDL.LU.64 R46, [R1+0x3158] ;  /* 0x00315800012e7983 */ /* 0x001ea80000300a00 */
[----:B------:R-:W3:Y:S04]  /*34330*/  LDL.LU.64 R44, [R1+0x3150] ;  /* 0x00315000012c7983 */ /* 0x000ee80000300a00 */
[----:B------:R-:W4:Y:S04]  /*34340*/  LDL.LU R23, [R1+0x134c] ;  /* 0x00134c0001177983 */ /* 0x000f280000300800 */
[----:B------:R0:W-:Y:S04]  /*34350*/  STL.64 [R1+0x140], R32 ;  /* 0x0001402001007387 */ /* 0x0001e80000100a00 */
[----:B------:R1:W-:Y:S04]  /*34360*/  STL.64 [R1+0x148], R34 ;  /* 0x0001482201007387 */ /* 0x0003e80000100a00 */
[----:B0-----:R-:W4:Y:S04]  /*34370*/  LDL.LU R32, [R1+0x1348] ;  /* 0x0013480001207983 */ /* 0x001f280000300800 */
[----:B------:R0:W-:Y:S04]  /*34380*/  STL.64 [R1+0x120], R36 ;  /* 0x0001202401007387 */ /* 0x0001e80000100a00 */
[----:B------:R0:W-:Y:S04]  /*34390*/  STL.64 [R1+0x128], R38 ;  /* 0x0001282601007387 */ /* 0x0001e80000100a00 */
[----:B------:R-:W2:Y:S04]  /*343a0*/  LDL.LU R33, [R1+0x1f58] ;  /* 0x001f580001217983 */ /* 0x000ea80000300800 */
[----:B-1----:R-:W2:Y:S04]  /*343b0*/  LDL.LU R34, [R1+0x1350] ;  /* 0x0013500001227983 */ /* 0x002ea80000300800 */
[----:B------:R-:W2:Y:S04]  /*343c0*/  LDL.LU R35, [R1+0x1f60] ;  /* 0x001f600001237983 */ /* 0x000ea80000300800 */
[----:B0-----:R-:W2:Y:S04]  /*343d0*/  LDL.LU R36, [R1+0x1f5c] ;  /* 0x001f5c0001247983 */ /* 0x001ea80000300800 */
[----:B------:R-:W2:Y:S04]  /*343e0*/  LDL.LU R37, [R1+0x1f68] ;  /* 0x001f680001257983 */ /* 0x000ea80000300800 */
[----:B------:R-:W2:Y:S04]  /*343f0*/  LDL.LU R39, [R1+0x1f64] ;  /* 0x001f640001277983 */ /* 0x000ea80000300800 */
[----:B------:R-:W2:Y:S04]  /*34400*/  LDL.LU.64 R58, [R1+0x3148] ;  /* 0x00314800013a7983 */ /* 0x000ea80000300a00 */
[----:B------:R-:W2:Y:S04]  /*34410*/  LDL.LU.64 R56, [R1+0x3140] ;  /* 0x0031400001387983 */ /* 0x000ea80000300a00 */
[----:B------:R-:W-:Y:S04]  /*34420*/  STL.64 [R1+0x100], R16 ;  /* 0x0001001001007387 */ /* 0x000fe80000100a00 */
[----:B------:R0:W-:Y:S04]  /*34430*/  STL.64 [R1+0x108], R18 ;  /* 0x0001081201007387 */ /* 0x0001e80000100a00 */
[----:B------:R-:W-:Y:S04]  /*34440*/  STL.64 [R1+0xe0], R24 ;  /* 0x0000e01801007387 */ /* 0x000fe80000100a00 */
[----:B------:R-:W-:Y:S04]  /*34450*/  STL.64 [R1+0xe8], R26 ;  /* 0x0000e81a01007387 */ /* 0x000fe80000100a00 */
[----:B------:R1:W-:Y:S04]  /*34460*/  STL.64 [R1+0xc0], R12 ;  /* 0x0000c00c01007387 */ /* 0x0003e80000100a00 */
[----:B------:R1:W-:Y:S01]  /*34470*/  STL.64 [R1+0xc8], R14 ;  /* 0x0000c80e01007387 */ /* 0x0003e20000100a00 */
[----:B0-----:R-:W-:Y:S03]  /*34480*/  HMMA.16816.F32 R16, R28, R10, R40 ;  /* 0x0000000a1c10723c */ /* 0x001fe60000001828 */
[----:B------:R-:W2:Y:S04]  /*34490*/  LDL.LU.64 R40, [R1+0x80] ;  /* 0x0000800001287983 */ /* 0x000ea80000300a00 */
[----:B------:R-:W2:-:S12]  /*344a0*/  LDL.LU.64 R42, [R1+0x88] ;  /* 0x00008800012a7983 */ /* 0x000e980000300a00 */
[----:B------:R-:W-:Y:S02]  /*344b0*/  IMAD.MOV.U32 R0, RZ, RZ, R16 ;  /* 0x000000ffff007224 */ /* 0x000fe400078e0010 */
[----:B------:R-:W-:Y:S02]  /*344c0*/  IMAD.MOV.U32 R38, RZ, RZ, R17 ;  /* 0x000000ffff267224 */ /* 0x000fe400078e0011 */
[----:B------:R-:W-:Y:S02]  /*344d0*/  IMAD.MOV.U32 R61, RZ, RZ, R18 ;  /* 0x000000ffff3d7224 */ /* 0x000fe400078e0012 */
[----:B------:R-:W-:Y:S01]  /*344e0*/  IMAD.MOV.U32 R60, RZ, RZ, R19 ;  /* 0x000000ffff3c7224 */ /* 0x000fe200078e0013 */
[----:B------:R-:W3:Y:S04]  /*344f0*/  LDL.LU.64 R16, [R1+0x40] ;  /* 0x0000400001107983 */ /* 0x000ee80000300a00 */
[----:B------:R-:W3:Y:S04]  /*34500*/  LDL.LU.64 R18, [R1+0x48] ;  /* 0x0000480001127983 */ /* 0x000ee80000300a00 */
[----:B------:R-:W3:Y:S04]  /*34510*/  LDL.LU R48, [R1+0x50] ;  /* 0x0000500001307983 */ /* 0x000ee80000300800 */
[----:B------:R-:W3:Y:S04]  /*34520*/  LDL.LU R49, [R1+0x54] ;  /* 0x0000540001317983 */ /* 0x000ee80000300800 */
[----:B------:R-:W3:Y:S04]  /*34530*/  LDL.LU R50, [R1+0x58] ;  /* 0x0000580001327983 */ /* 0x000ee80000300800 */
[----:B------:R-:W3:Y:S04]  /*34540*/  LDL.LU R51, [R1+0x5c] ;  /* 0x00005c0001337983 */ /* 0x000ee80000300800 */
[----:B-1----:R-:W3:Y:S04]  /*34550*/  LDL.LU.64 R12, [R1+0x20] ;  /* 0x00002000010c7983 */ /* 0x002ee80000300a00 */
[----:B------:R-:W3:Y:S04]  /*34560*/  LDL.LU.64 R14, [R1+0x28] ;  /* 0x00002800010e7983 */ /* 0x000ee80000300a00 */
[----:B------:R-:W3:Y:S04]  /*34570*/  LDL.LU R24, [R1+0x70] ;  /* 0x0000700001187983 */ /* 0x000ee80000300800 */
[----:B------:R-:W3:Y:S04]  /*34580*/  LDL.LU R25, [R1+0x74] ;  /* 0x0000740001197983 */ /* 0x000ee80000300800 */
[----:B------:R-:W3:Y:S04]  /*34590*/  LDL.LU R26, [R1+0x78] ;  /* 0x00007800011a7983 */ /* 0x000ee80000300800 */
[----:B------:R-:W3:Y:S04]  /*345a0*/  LDL.LU R27, [R1+0x7c] ;  /* 0x00007c00011b7983 */ /* 0x000ee80000300800 */
[----:B------:R-:W-:Y:S04]  /*345b0*/  STL [R1+0x29ec], R0 ;  /* 0x0029ec0001007387 */ /* 0x000fe80000100800 */
[----:B------:R-:W-:Y:S04]  /*345c0*/  STL [R1+0x29e8], R38 ;  /* 0x0029e82601007387 */ /* 0x000fe80000100800 */
[----:B------:R-:W-:Y:S04]  /*345d0*/  STL [R1+0x29e4], R61 ;  /* 0x0029e43d01007387 */ /* 0x000fe80000100800 */
[----:B------:R-:W-:Y:S01]  /*345e0*/  STL [R1+0x29e0], R60 ;  /* 0x0029e03c01007387 */ /* 0x000fe20000100800 */
[----:B--2---:R-:W-:Y:S03]  /*345f0*/  HMMA.16816.F32 R8, R28, R8, R40 ;  /* 0x000000081c08723c */ /* 0x004fe60000001828 */
[----:B------:R-:W2:Y:S04]  /*34600*/  LDL.LU.64 R42, [R1+0x3138] ;  /* 0x00313800012a7983 */ /* 0x000ea80000300a00 */
[----:B------:R-:W2:-:S12]  /*34610*/  LDL.LU.64 R40, [R1+0x3130] ;  /* 0x0031300001287983 */ /* 0x000e980000300a00 */
[----:B------:R0:W-:Y:S04]  /*34620*/  STL.64 [R1+0x80], R8 ;  /* 0x0000800801007387 */ /* 0x0001e80000100a00 */
[----:B------:R1:W-:Y:S04]  /*34630*/  STL.64 [R1+0x88], R10 ;  /* 0x0000880a01007387 */ /* 0x0003e80000100a00 */
[----:B0-----:R-:W2:Y:S04]  /*34640*/  LDL.LU.64 R8, [R1+0x60] ;  /* 0x0000600001087983 */ /* 0x001ea80000300a00 */
[----:B-1----:R-:W2:Y:S02]  /*34650*/  LDL.LU.64 R10, [R1+0x68] ;  /* 0x00006800010a7983 */ /* 0x002ea40000300a00 */
[----:B--2---:R-:W-:-:S15]  /*34660*/  HMMA.16816.F32 R8, R28, R6, R8 ;  /* 0x000000061c08723c */ /* 0x004fde0000001808 */
[----:B------:R-:W-:-:S04]  /*34670*/  NOP ;  /* 0x0000000000007918 */ /* 0x000fc80000000000 */
[----:B------:R-:W-:Y:S04]  /*34680*/  STL.64 [R1+0x60], R8 ;  /* 0x0000600801007387 */ /* 0x000fe80000100a00 */
[----:B------:R3:W-:Y:S01]  /*34690*/  STL [R1+0x68], R10 ;  /* 0x0000680a01007387 */ /* 0x0007e20000100800 */
[----:B------:R-:W-:Y:S02]  /*346a0*/  IMAD.MOV.U32 R0, RZ, RZ, R11 ;  /* 0x000000ffff007224 */ /* 0x000fe400078e000b */
[----:B---3--:R-:W-:Y:S03]  /*346b0*/  HMMA.16816.F32 R8, R28, R4, R16 ;  /* 0x000000041c08723c */ /* 0x008fe60000001810 */
[----:B------:R-:W-:Y:S01]  /*346c0*/  STL [R1+0x2a40], R0 ;  /* 0x002a400001007387 */ /* 0x000fe20000100800 */
[----:B----4-:R-:W-:-:S02]  /*346d0*/  IMAD R4, R32, 0x100, R23 ;  /* 0x0000010020047824 */ /* 0x010fc400078e0217 */
[----:B------:R-:W-:Y:S02]  /*346e0*/  IMAD R5, R34, 0x100, R33 ;  /* 0x0000010022057824 */ /* 0x000fe400078e0221 */
[----:B------:R-:W-:Y:S02]  /*346f0*/  IMAD R6, R36, 0x100, R35 ;  /* 0x0000010024067824 */ /* 0x000fe400078e0223 */
[----:B------:R-:W-:Y:S01]  /*34700*/  IMAD R7, R39, 0x100, R37 ;  /* 0x0000010027077824 */ /* 0x000fe200078e0225 */
[----:B------:R-:W-:Y:S02]  /*34710*/  F2FP.F16.E5M2.UNPACK_B R36, R40.H1 ;  /* 0x00000028ff24723e */ /* 0x000fe400030004ff */
[----:B------:R-:W-:-:S06]  /*34720*/  F2FP.F16.E5M2.UNPACK_B R37, R41.H1 ;  /* 0x00000029ff25723e */ /* 0x000fcc00030004ff */
[----:B------:R-:W-:Y:S04]  /*34730*/  STL.64 [R1+0x40], R8 ;  /* 0x0000400801007387 */ /* 0x000fe80000100a00 */
[----:B------:R0:W-:Y:S02]  /*34740*/  STL.64 [R1+0x48], R10 ;  /* 0x0000480a01007387 */ /* 0x0001e40000100a00 */
[----:B0-----:R-:W-:Y:S01]  /*34750*/  HMMA.16816.F32 R8, R28, R2, R12 ;  /* 0x000000021c08723c */ /* 0x001fe2000000180c */
[----:B------:R-:W-:Y:S02]  /*34760*/  F2FP.F16.E5M2.UNPACK_B R28, R4 ;  /* 0x00000004ff1c723e */ /* 0x000fe400020004ff */
[----:B------:R-:W-:Y:S02]  /*34770*/  F2FP.F16.E5M2.UNPACK_B R29, R5 ;  /* 0x00000005ff1d723e */ /* 0x000fe400020004ff */
[----:B------:R-:W-:-:S02]  /*34780*/  F2FP.F16.E5M2.UNPACK_B R30, R6 ;  /* 0x00000006ff1e723e */ /* 0x000fc400020004ff */
[----:B------:R-:W-:Y:S02]  /*34790*/  F2FP.F16.E5M2.UNPACK_B R31, R7 ;  /* 0x00000007ff1f723e */ /* 0x000fe400020004ff */
[----:B------:R-:W-:Y:S02]  /*347a0*/  F2FP.F16.E5M2.UNPACK_B R34, R42.H1 ;  /* 0x0000002aff22723e */ /* 0x000fe400030004ff */
[----:B------:R-:W-:-:S03]  /*347b0*/  F2FP.F16.E5M2.UNPACK_B R35, R43.H1 ;  /* 0x0000002bff23723e */ /* 0x000fc600030004ff */
[C---:B------:R-:W-:Y:S05]  /*347c0*/  HMMA.16816.F32 R4, R28.reuse, R36, R48 ;  /* 0x000000241c04723c */ /* 0x040fea0000001830 */
[----:B------:R-:W-:Y:S02]  /*347d0*/  IMAD.MOV.U32 R38, RZ, RZ, R8 ;  /* 0x000000ffff267224 */ /* 0x000fe400078e0008 */
[----:B------:R-:W-:Y:S01]  /*347e0*/  IMAD.MOV.U32 R61, RZ, RZ, R10 ;  /* 0x000000ffff3d7224 */ /* 0x000fe200078e000a */
[----:B------:R0:W-:Y:S01]  /*347f0*/  STL [R1+0x24], R9 ;  /* 0x0000240901007387 */ /* 0x0001e20000100800 */
[----:B------:R-:W-:Y:S02]  /*34800*/  IMAD.MOV.U32 R60, RZ, RZ, R11 ;  /* 0x000000ffff3c7224 */ /* 0x000fe400078e000b */
[----:B0-----:R-:W-:Y:S01]  /*34810*/  HMMA.16816.F32 R8, R28, R34, R24 ;  /* 0x000000221c08723c */ /* 0x001fe20000001818 */
[----:B------:R-:W-:Y:S04]  /*34820*/  STL [R1+0x2a48], R61 ;  /* 0x002a483d01007387 */ /* 0x000fe80000100800 */
[----:B------:R-:W-:Y:S04]  /*34830*/  STL [R1+0x2a44], R38 ;  /* 0x002a442601007387 */ /* 0x000fe80000100800 */
[----:B------:R-:W2:Y:S04]  /*34840*/  LDL.LU R48, [R1+0x90] ;  /* 0x0000900001307983 */ /* 0x000ea80000300800 */
[----:B------:R-:W-:Y:S04]  /*34850*/  STL.64 [R1+0x50], R4 ;  /* 0x0000500401007387 */ /* 0x000fe80000100a00 */
[----:B------:R0:W-:Y:S04]  /*34860*/  STL.64 [R1+0x58], R6 ;  /* 0x0000580601007387 */ /* 0x0001e80000100a00 */
[----:B------:R-:W2:Y:S04]  /*34870*/  LDL.LU R49, [R1+0x94] ;  /* 0x0000940001317983 */ /* 0x000ea80000300800 */
[----:B------:R-:W2:Y:S04]  /*34880*/  LDL.LU R50, [R1+0x98] ;  /* 0x0000980001327983 */ /* 0x000ea80000300800 */
[----:B------:R-:W2:Y:S01]  /*34890*/  LDL.LU R51, [R1+0x9c] ;  /* 0x00009c0001337983 */ /* 0x000ea20000300800 */
[----:B0-----:R-:W-:-:S03]  /*348a0*/  IMAD.MOV.U32 R7, RZ, RZ, R52 ;  /* 0x000000ffff077224 */ /* 0x001fc600078e0034 */
[----:B------:R0:W-:Y:S04]  /*348b0*/  STL.64 [R1+0x70], R8 ;  /* 0x0000700801007387 */ /* 0x0001e80000100a00 */
[----:B------:R1:W-:Y:S01]  /*348c0*/  STL.64 [R1+0x78], R10 ;  /* 0x0000780a01007387 */ /* 0x0003e20000100a00 */
[----:B------:R-:W-:-:S03]  /*348d0*/  IMAD.MOV.U32 R6, RZ, RZ, R53 ;  /* 0x000000ffff067224 */ /* 0x000fc600078e0035 */
[----:B------:R-:W3:Y:S01]  /*348e0*/  LDL.LU R52, [R1+0xd0] ;  /* 0x0000d00001347983 */ /* 0x000ee20000300800 */
[----:B------:R-:W-:-:S03]  /*348f0*/  IMAD.MOV.U32 R5, RZ, RZ, R54 ;  /* 0x000000ffff057224 */ /* 0x000fc600078e0036 */
[----:B------:R-:W3:Y:S01]  /*34900*/  LDL.LU R53, [R1+0xd4] ;  /* 0x0000d40001357983 */ /* 0x000ee20000300800 */
[----:B------:R-:W-:-:S03]  /*34910*/  IMAD.MOV.U32 R4, RZ, RZ, R55 ;  /* 0x000000ffff047224 */ /* 0x000fc600078e0037 */
[----:B------:R-:W3:Y:S04]  /*34920*/  LDL.LU R54, [R1+0xd8] ;  /* 0x0000d80001367983 */ /* 0x000ee80000300800 */
[----:B------:R-:W3:Y:S04]  /*34930*/  LDL.LU R55, [R1+0xdc] ;  /* 0x0000dc0001377983 */ /* 0x000ee80000300800 */
[----:B------:R-:W4:Y:S04]  /*34940*/  LDL.LU R20, [R1+0xb0] ;  /* 0x0000b00001147983 */ /* 0x000f280000300800 */
[----:B------:R-:W4:Y:S04]  /*34950*/  LDL.LU R21, [R1+0xb4] ;  /* 0x0000b40001157983 */ /* 0x000f280000300800 */
[----:B------:R-:W4:Y:S04]  /*34960*/  LDL.LU R22, [R1+0xb8] ;  /* 0x0000b80001167983 */ /* 0x000f280000300800 */
[----:B------:R-:W4:Y:S04]  /*34970*/  LDL.LU R23, [R1+0xbc] ;  /* 0x0000bc0001177983 */ /* 0x000f280000300800 */
[----:B------:R-:W2:Y:S04]  /*34980*/  LDL.LU R16, [R1+0xf0] ;  /* 0x0000f00001107983 */ /* 0x000ea80000300800 */
[----:B------:R-:W2:Y:S04]  /*34990*/  LDL.LU R17, [R1+0xf4] ;  /* 0x0000f40001117983 */ /* 0x000ea80000300800 */
[----:B------:R-:W2:Y:S04]  /*349a0*/  LDL.LU R18, [R1+0xf8] ;  /* 0x0000f80001127983 */ /* 0x000ea80000300800 */
[----:B------:R-:W2:Y:S04]  /*349b0*/  LDL.LU R19, [R1+0xfc] ;  /* 0x0000fc0001137983 */ /* 0x000ea80000300800 */
[----:B------:R-:W2:Y:S04]  /*349c0*/  LDL.LU R40, [R1+0x150] ;  /* 0x0001500001287983 */ /* 0x000ea80000300800 */
[----:B------:R-:W2:Y:S04]  /*349d0*/  LDL.LU R41, [R1+0x154] ;  /* 0x0001540001297983 */ /* 0x000ea80000300800 */
[----:B------:R-:W2:Y:S01]  /*349e0*/  LDL.LU R42, [R1+0x158] ;  /* 0x00015800012a7983 */ /* 0x000ea20000300800 */
[----:B------:R-:W-:-:S03]  /*349f0*/  IMAD.MOV.U32 R43, RZ, RZ, R45 ;  /* 0x000000ffff2b7224 */ /* 0x000fc600078e002d */
[----:B------:R-:W2:Y:S01]  /*34a00*/  LDL.LU R45, [R1+0x3128] ;  /* 0x00312800012d7983 */ /* 0x000ea20000300800 */
[----:B------:R-:W-:Y:S01]  /*34a10*/  F2FP.F16.E5M2.UNPACK_B R32, R44.H1 ;  /* 0x0000002cff20723e */ /* 0x000fe200030004ff */
[----:B0-----:R-:W-:Y:S02]  /*34a20*/  IMAD.MOV.U32 R8, RZ, RZ, R46 ;  /* 0x000000ffff087224 */ /* 0x001fe400078e002e */
[----:B------:R-:W-:Y:S01]  /*34a30*/  IMAD.MOV.U32 R9, RZ, RZ, R57 ;  /* 0x000000ffff097224 */ /* 0x000fe200078e0039 */
[----:B------:R-:W3:Y:S04]  /*34a40*/  LDL.LU R46, [R1+0x3124] ;  /* 0x00312400012e7983 */ /* 0x000ee80000300800 */
[----:B------:R-:W3:Y:S01]  /*34a50*/  LDL.LU R57, [R1+0x3120] ;  /* 0x0031200001397983 */ /* 0x000ee20000300800 */
[----:B-1----:R-:W-:-:S02]  /*34a60*/  IMAD.MOV.U32 R10, RZ, RZ, R56 ;  /* 0x000000ffff0a7224 */ /* 0x002fc400078e0038 */
[----:B------:R-:W-:Y:S01]  /*34a70*/  IMAD.MOV.U32 R11, RZ, RZ, R47 ;  /* 0x000000ffff0b7224 */ /* 0x000fe200078e002f */
[----:B------:R-:W3:Y:S04]  /*34a80*/  LDL.LU R56, [R1+0x311c] ;  /* 0x00311c0001387983 */ /* 0x000ee80000300800 */
[----:B------:R-:W3:Y:S04]  /*34a90*/  LDL.LU R47, [R1+0x3118] ;  /* 0x00311800012f7983 */ /* 0x000ee80000300800 */
[----:B------:R-:W3:Y:S04]  /*34aa0*/  LDL.LU R12, [R1] ;  /* 0x00000000010c7983 */ /* 0x000ee80000300800 */
[----:B------:R-:W3:Y:S04]  /*34ab0*/  LDL.LU R13, [R1+0x4] ;  /* 0x00000400010d7983 */ /* 0x000ee80000300800 */
[----:B------:R-:W3:Y:S01]  /*34ac0*/  LDL.LU R39, [R1+0x8] ;  /* 0x0000080001277983 */ /* 0x000ee20000300800 */
[----:B--2---:R-:W-:-:S07]  /*34ad0*/  F2FP.F16.E5M2.UNPACK_B R33, R45.H1 ;  /* 0x0000002dff21723e */ /* 0x004fce00030004ff */
[----:B------:R-:W-:-:S15]  /*34ae0*/  HMMA.16816.F32 R48, R28, R32, R48 ;  /* 0x000000201c30723c */ /* 0x000fde0000001830 */
[----:B------:R-:W-:-:S04]  /*34af0*/  NOP ;  /* 0x0000000000007918 */ /* 0x000fc80000000000 */
[----:B------:R-:W-:Y:S04]  /*34b00*/  STL.64 [R1+0x90], R48 ;  /* 0x0000903001007387 */ /* 0x000fe80000100a00 */
[----:B------:R0:W-:Y:S04]  /*34b10*/  STL.64 [R1+0x98], R50 ;  /* 0x0000983201007387 */ /* 0x0001e80000100a00 */
[----:B0-----:R-:W2:Y:S04]  /*34b20*/  LDL.LU.64 R50, [R1+0x3110] ;  /* 0x0031100001327983 */ /* 0x001ea80000300a00 */
[----:B------:R-:W3:Y:S04]  /*34b30*/  LDL.LU.64 R48, [R1+0x3108] ;  /* 0x0031080001307983 */ /* 0x000ee80000300a00 */
[----:B------:R-:W-:Y:S04]  /*34b40*/  STL.64 [R1+0x30d8], R34 ;  /* 0x0030d82201007387 */ /* 0x000fe80000100a00 */
[----:B------:R0:W-:Y:S04]  /*34b50*/  STL.64 [R1+0x30d0], R32 ;  /* 0x0030d02001007387 */ /* 0x0001e80000100a00 */
[----:B0-----:R-:W4:Y:S01]  /*34b60*/  LDL.LU R32, [R1+0x130] ;  /* 0x0001300001207983 */ /* 0x001f220000300800 */
[----:B--2---:R-:W-:-:S02]  /*34b70*/  IMAD.MOV.U32 R33, RZ, RZ, R51 ;  /* 0x000000ffff217224 */ /* 0x004fc400078e0033 */
[----:B---3--:R-:W-:Y:S01]  /*34b80*/  IMAD.MOV.U32 R34, RZ, RZ, R48 ;  /* 0x000000ffff227224 */ /* 0x008fe200078e0030 */
[----:B------:R-:W2:Y:S04]  /*34b90*/  LDL.LU R51, [R1+0x3100] ;  /* 0x0031000001337983 */ /* 0x000ea80000300800 */
[----:B------:R-:W3:Y:S01]  /*34ba0*/  LDL.LU R48, [R1+0x30fc] ;  /* 0x0030fc0001307983 */ /* 0x000ee20000300800 */
[----:B------:R-:W-:-:S03]  /*34bb0*/  IMAD.MOV.U32 R35, RZ, RZ, R49 ;  /* 0x000000ffff237224 */ /* 0x000fc600078e0031 */
[----:B------:R-:W2:Y:S01]  /*34bc0*/  LDL.LU R49, [R1+0x30f8] ;  /* 0x0030f80001317983 */ /* 0x000ea20000300800 */
[----:B------:R-:W-:Y:S02]  /*34bd0*/  F2FP.F16.E5M2.UNPACK_B R26, R46.H1 ;  /* 0x0000002eff1a723e */ /* 0x000fe400030004ff */
[----:B------:R-:W-:Y:S01]  /*34be0*/  F2FP.F16.E5M2.UNPACK_B R27, R47.H1 ;  /* 0x0000002fff1b723e */ /* 0x000fe200030004ff */
[----:B------:R-:W-:Y:S02]  /*34bf0*/  IMAD.MOV.U32 R44, RZ, RZ, R50 ;  /* 0x000000ffff2c7224 */ /* 0x000fe400078e0032 */
[----:B------:R-:W2:Y:S04]  /*34c00*/  LDL.LU R50, [R1+0x30f4] ;  /* 0x0030f40001327983 */ /* 0x000ea80000300800 */
[----:B------:R-:W2:Y:S04]  /*34c10*/  LDL.LU R45, [R1+0x114] ;  /* 0x00011400012d7983 */ /* 0x000ea80000300800 */
[----:B------:R-:W2:Y:S01]  /*34c20*/  LDL.LU R46, [R1+0x118] ;  /* 0x00011800012e7983 */ /* 0x000ea20000300800 */
[----:B----4-:R-:W-:Y:S01]  /*34c30*/  HMMA.16816.F32 R20, R28, R26, R20 ;  /* 0x0000001a1c14723c */ /* 0x010fe20000001814 */
[----:B---3--:R-:W-:-:S02]  /*34c40*/  F2FP.F16.E5M2.UNPACK_B R24, R48.H1 ;  /* 0x00000030ff18723e */ /* 0x008fc400030004ff */
[----:B--2---:R-:W-:Y:S01]  /*34c50*/  F2FP.F16.E5M2.UNPACK_B R25, R49.H1 ;  /* 0x00000031ff19723e */ /* 0x004fe200030004ff */
[----:B------:R-:W-:Y:S02]  /*34c60*/  IMAD.MOV.U32 R47, RZ, RZ, R51 ;  /* 0x000000ffff2f7224 */ /* 0x000fe400078e0033 */
[----:B------:R-:W2:Y:S04]  /*34c70*/  LDL.LU R51, [R1+0x30f0] ;  /* 0x0030f00001337983 */ /* 0x000ea80000300800 */
[----:B------:R-:W-:Y:S09]  /*34c80*/  HMMA.16816.F32 R52, R28, R24, R52 ;  /* 0x000000181c34723c */ /* 0x000ff20000001834 */
[----:B------:R-:W-:Y:S04]  /*34c90*/  STL.64 [R1+0xb0], R20 ;  /* 0x0000b01401007387 */ /* 0x000fe80000100a00 */
[----:B------:R-:W-:Y:S06]  /*34ca0*/  STL.64 [R1+0xb8], R22 ;  /* 0x0000b81601007387 */ /* 0x000fec0000100a00 */
[----:B------:R-:W-:Y:S04]  /*34cb0*/  STL.64 [R1+0xd0], R52 ;  /* 0x0000d03401007387 */ /* 0x000fe80000100a00 */
[----:B------:R0:W-:Y:S04]  /*34cc0*/  STL.64 [R1+0xd8], R54 ;  /* 0x0000d83601007387 */ /* 0x0001e80000100a00 */
[----:B0-----:R-:W3:Y:S04]  /*34cd0*/  LDL.LU.64 R54, [R1+0x30e8] ;  /* 0x0030e80001367983 */ /* 0x001ee80000300a00 */
[----:B------:R-:W4:Y:S01]  /*34ce0*/  LDL.LU.64 R52, [R1+0x30e0] ;  /* 0x0030e00001347983 */ /* 0x000f220000300a00 */
[----:B------:R-:W-:-:S02]  /*34cf0*/  F2FP.F16.E5M2.UNPACK_B R22, R50.H1 ;  /* 0x00000032ff16723e */ /* 0x000fc400030004ff */
[----:B------:R-:W-:Y:S02]  /*34d00*/  F2FP.F16.E5M2.UNPACK_B R14, R58.H1 ;  /* 0x0000003aff0e723e */ /* 0x000fe400030004ff */
[----:B------:R-:W-:Y:S02]  /*34d10*/  F2FP.F16.E5M2.UNPACK_B R15, R59.H1 ;  /* 0x0000003bff0f723e */ /* 0x000fe400030004ff */
[----:B------:R-:W-:Y:S02]  /*34d20*/  F2FP.F16.E5M2.UNPACK_B R12, R12.H1 ;  /* 0x0000000cff0c723e */ /* 0x000fe400030004ff */
[----:B------:R-:W-:-:S07]  /*34d30*/  F2FP.F16.E5M2.UNPACK_B R13, R13.H1 ;  /* 0x0000000dff0d723e */ /* 0x000fce00030004ff */
[----:B------:R-:W-:Y:S01]  /*34d40*/  HMMA.16816.F32 R4, R28, R12, R4 ;  /* 0x0000000c1c04723c */ /* 0x000fe20000001804 */
[----:B--2---:R-:W-:-:S07]  /*34d50*/  F2FP.F16.E5M2.UNPACK_B R23, R51.H1 ;  /* 0x00000033ff17723e */ /* 0x004fce00030004ff */
[----:B------:R-:W-:Y:S01]  /*34d60*/  HMMA.16816.F32 R48, R28, R22, R16 ;  /* 0x000000161c30723c */ /* 0x000fe20000001810 */
[----:B------:R-:W-:-:S15]  /*34d70*/  F2FP.F16.E5M2.UNPACK_B R16, R56.H1 ;  /* 0x00000038ff10723e */ /* 0x000fde00030004ff */
[----:B------:R-:W-:-:S03]  /*34d80*/  NOP ;  /* 0x0000000000007918 */ /* 0x000fc60000000000 */
[----:B------:R-:W-:Y:S04]  /*34d90*/  STL.64 [R1+0xf0], R48 ;  /* 0x0000f03001007387 */ /* 0x000fe80000100a00 */
[----:B------:R-:W-:Y:S04]  /*34da0*/  STL.64 [R1+0xf8], R50 ;  /* 0x0000f83201007387 */ /* 0x000fe80000100a00 */
[----:B------:R-:W-:Y:S01]  /*34db0*/  STL.64 [R1+0x30b8], R22 ;  /* 0x0030b81601007387 */ /* 0x000fe20000100a00 */
[----:B----4-:R-:W-:Y:S02]  /*34dc0*/  F2FP.F16.E5M2.UNPACK_B R20, R52.H1 ;  /* 0x00000034ff14723e */ /* 0x010fe400030004ff */
[----:B------:R-:W-:-:S02]  /*34dd0*/  F2FP.F16.E5M2.UNPACK_B R21, R53.H1 ;  /* 0x00000035ff15723e */ /* 0x000fc400030004ff */
[----:B---3--:R-:W-:Y:S02]  /*34de0*/  F2FP.F16.E5M2.UNPACK_B R18, R54.H1 ;  /* 0x00000036ff12723e */ /* 0x008fe400030004ff */
[----:B------:R-:W-:Y:S01]  /*34df0*/  F2FP.F16.E5M2.UNPACK_B R19, R55.H1 ;  /* 0x00000037ff13723e */ /* 0x000fe200030004ff */
[----:B------:R0:W-:Y:S02]  /*34e00*/  STL.64 [R1+0x30b0], R20 ;  /* 0x0030b01401007387 */ /* 0x0001e40000100a00 */
[C---:B------:R-:W-:Y:S08]  /*34e10*/  HMMA.16816.F32 R44, R28.reuse, R20, R44 ;  /* 0x000000141c2c723c */ /* 0x040ff0000000182c */
[----:B0-----:R-:W-:Y:S01]  /*34e20*/  HMMA.16816.F32 R20, R28, R18, R32 ;  /* 0x000000121c14723c */ /* 0x001fe20000001820 */
[----:B------:R-:W-:-:S10]  /*34e30*/  F2FP.F16.E5M2.UNPACK_B R17, R57.H1 ;  /* 0x00000039ff11723e */ /* 0x000fd400030004ff */
[----:B------:R-:W-:Y:S04]  /*34e40*/  STL.64 [R1+0x110], R44 ;  /* 0x0001102c01007387 */ /* 0x000fe80000100a00 */
[----:B------:R-:W-:Y:S04]  /*34e50*/  STL.64 [R1+0x118], R46 ;  /* 0x0001182e01007387 */ /* 0x000fe80000100a00 */
[----:B------:R-:W-:Y:S04]  /*34e60*/  STL.64 [R1+0x130], R20 ;  /* 0x0001301401007387 */ /* 0x000fe80000100a00 */
[----:B------:R0:W-:Y:S04]  /*34e70*/  STL.64 [R1+0x138], R22 ;  /* 0x0001381601007387 */ /* 0x0001e80000100a00 */
[----:B------:R-:W-:Y:S04]  /*34e80*/  STL.64 [R1+0x3098], R18 ;  /* 0x0030981201007387 */ /* 0x000fe80000100a00 */
[----:B------:R1:W-:Y:S01]  /*34e90*/  STL.64 [R1+0x3090], R16 ;  /* 0x0030901001007387 */ /* 0x0003e20000100a00 */
[C---:B0-----:R-:W-:Y:S08]  /*34ea0*/  HMMA.16816.F32 R20, R28.reuse, R16, R40 ;  /* 0x000000101c14723c */ /* 0x041ff00000001828 */
[----:B-1----:R-:W-:Y:S11]  /*34eb0*/  HMMA.16816.F32 R16, R28, R14, R8 ;  /* 0x0000000e1c10723c */ /* 0x002ff60000001808 */
[----:B------:R-:W-:Y:S04]  /*34ec0*/  STL.64 [R1+0x150], R20 ;  /* 0x0001501401007387 */ /* 0x000fe80000100a00 */
[----:B------:R-:W-:Y:S04]  /*34ed0*/  STL.64 [R1+0x158], R22 ;  /* 0x0001581601007387 */ /* 0x000fe80000100a00 */
[----:B------:R0:W-:Y:S04]  /*34ee0*/  STL.64 [R1+0x170], R16 ;  /* 0x0001701001007387 */ /* 0x0001e80000100a00 */
[----:B------:R1:W-:Y:S04]  /*34ef0*/  STL.64 [R1+0x178], R18 ;  /* 0x0001781201007387 */ /* 0x0003e80000100a00 */
[----:B------:R-:W2:Y:S04]  /*34f00*/  LDL.LU R48, [R1+0x3e0] ;  /* 0x0003e00001307983 */ /* 0x000ea80000300800 */
[----:B------:R-:W-:Y:S04]  /*34f10*/  STL.64 [R1+0x190], R4 ;  /* 0x0001900401007387 */ /* 0x000fe80000100a00 */
[----:B------:R3:W-:Y:S04]  /*34f20*/  STL.64 [R1+0x198], R6 ;  /* 0x0001980601007387 */ /* 0x0007e80000100a00 */
[----:B------:R-:W2:Y:S04]  /*34f30*/  LDL.LU R49, [R1+0x3e4] ;  /* 0x0003e40001317983 */ /* 0x000ea80000300800 */
[----:B------:R-:W2:Y:S04]  /*34f40*/  LDL.LU R50, [R1+0x3e8] ;  /* 0x0003e80001327983 */ /* 0x000ea80000300800 */
[----:B------:R-:W2:Y:S04]  /*34f50*/  LDL.LU R51, [R1+0x3ec] ;  /* 0x0003ec0001337983 */ /* 0x000ea80000300800 */
[----:B------:R-:W4:Y:S04]  /*34f60*/  LDL.LU R52, [R1+0x200] ;  /* 0x0002000001347983 */ /* 0x000f280000300800 */
[----:B------:R-:W4:Y:S04]  /*34f70*/  LDL.LU R53, [R1+0x204] ;  /* 0x0002040001357983 */ /* 0x000f280000300800 */
[----:B------:R-:W4:Y:S04]  /*34f80*/  LDL.LU R54, [R1+0x208] ;  /* 0x0002080001367983 */ /* 0x000f280000300800 */
[----:B------:R-:W4:Y:S04]  /*34f90*/  LDL.LU R55, [R1+0x20c] ;  /* 0x00020c0001377983 */ /* 0x000f280000300800 */
[----:B0-----:R-:W2:Y:S04]  /*34fa0*/  LDL.LU R16, [R1+0x210] ;  /* 0x0002100001107983 */ /* 0x001ea80000300800 */
[----:B------:R-:W2:Y:S04]  /*34fb0*/  LDL.LU R17, [R1+0x214] ;  /* 0x0002140001117983 */ /* 0x000ea80000300800 */
[----:B-1----:R-:W2:Y:S04]  /*34fc0*/  LDL.LU R18, [R1+0x218] ;  /* 0x0002180001127983 */ /* 0x002ea80000300800 */
        /* <DEDUP_REMOVED lines=10> */
[----:B------:R-:W4:Y:S04]  /*35070*/  LDL.LU R8, [R1+0x10] ;  /* 0x0000100001087983 */ /* 0x000f280000300800 */
[----:B------:R-:W4:Y:S04]  /*35080*/  LDL.LU R9, [R1+0x14] ;  /* 0x0000140001097983 */ /* 0x000f280000300800 */
[----:B---3--:R-:W3:Y:S04]  /*35090*/  LDL.LU R6, [R1+0x18] ;  /* 0x0000180001067983 */ /* 0x008ee80000300800 */
[----:B------:R-:W3:Y:S04]  /*350a0*/  LDL.LU R7, [R1+0x1c] ;  /* 0x00001c0001077983 */ /* 0x000ee80000300800 */
[----:B------:R-:W3:Y:S04]  /*350b0*/  LDL.LU R4, [R1+0x30] ;  /* 0x0000300001047983 */ /* 0x000ee80000300800 */
[----:B------:R-:W3:Y:S04]  /*350c0*/  LDL.LU R5, [R1+0x34] ;  /* 0x0000340001057983 */ /* 0x000ee80000300800 */
[----:B------:R-:W3:Y:S04]  /*350d0*/  LDL.LU R2, [R1+0x38] ;  /* 0x0000380001027983 */ /* 0x000ee80000300800 */
[----:B------:R-:W3:Y:S01]  /*350e0*/  LDL.LU R3, [R1+0x3c] ;  /* 0x00003c0001037983 */ /* 0x000ee20000300800 */
[----:B------:R-:W-:-:S03]  /*350f0*/  F2FP.F16.E5M2.UNPACK_B R10, R39.H1 ;  /* 0x00000027ff0a723e */ /* 0x000fc600030004ff */
        /* <DEDUP_REMOVED lines=16> */
[----:B------:R-:W-:Y:S04]  /*35200*/  STL.64 [R1+0x3078], R14 ;  /* 0x0030780e01007387 */ /* 0x000fe80000100a00 */
[----:B------:R0:W-:Y:S04]  /*35210*/  STL.64 [R1+0x3070], R12 ;  /* 0x0030700c01007387 */ /* 0x0001e80000100a00 */
[----:B0-----:R-:W3:Y:S04]  /*35220*/  LDL.LU R12, [R1+0x1d0] ;  /* 0x0001d000010c7983 */ /* 0x001ee80000300800 */
[----:B------:R-:W3:Y:S04]  /*35230*/  LDL.LU R13, [R1+0x1d4] ;  /* 0x0001d400010d7983 */ /* 0x000ee80000300800 */
        /* <DEDUP_REMOVED lines=8> */
[----:B------:R-:W2:Y:S01]  /*352c0*/  LDL.LU.64 R32, [R1+0x30d0] ;  /* 0x0030d00001207983 */ /* 0x000ea20000300a00 */
[----:B----4-:R-:W-:-:S02]  /*352d0*/  F2FP.F16.E5M2.UNPACK_B R8, R8.H1 ;  /* 0x00000008ff08723e */ /* 0x010fc400030004ff */
[----:B------:R-:W-:Y:S02]  /*352e0*/  F2FP.F16.E5M2.UNPACK_B R9, R9.H1 ;  /* 0x00000009ff09723e */ /* 0x000fe400030004ff */
[----:B---3--:R-:W-:Y:S02]  /*352f0*/  F2FP.F16.E5M2.UNPACK_B R6, R6.H1 ;  /* 0x00000006ff06723e */ /* 0x008fe400030004ff */
[----:B------:R-:W-:Y:S01]  /*35300*/  F2FP.F16.E5M2.UNPACK_B R7, R7.H1 ;  /* 0x00000007ff07723e */ /* 0x000fe200030004ff */
[----:B------:R-:W-:Y:S04]  /*35310*/  STL.64 [R1+0x3088], R10 ;  /* 0x0030880a01007387 */ /* 0x000fe80000100a00 */
[----:B------:R0:W-:Y:S01]  /*35320*/  STL.64 [R1+0x3080], R8 ;  /* 0x0030800801007387 */ /* 0x0001e20000100a00 */
[C---:B------:R-:W-:Y:S08]  /*35330*/  HMMA.16816.F32 R12, R28.reuse, R8, R12 ;  /* 0x000000081c0c723c */ /* 0x040ff0000000180c */
[----:B0-----:R-:W-:Y:S01]  /*35340*/  HMMA.16816.F32 R8, R28, R6, R56 ;  /* 0x000000061c08723c */ /* 0x001fe20000001838 */
[----:B------:R-:W-:-:S02]  /*35350*/  F2FP.F16.E5M2.UNPACK_B R4, R4.H1 ;  /* 0x00000004ff04723e */ /* 0x000fc400030004ff */
[----:B------:R-:W-:Y:S02]  /*35360*/  F2FP.F16.E5M2.UNPACK_B R5, R5.H1 ;  /* 0x00000005ff05723e */ /* 0x000fe400030004ff */
[----:B------:R-:W-:Y:S02]  /*35370*/  F2FP.F16.E5M2.UNPACK_B R2, R2.H1 ;  /* 0x00000002ff02723e */ /* 0x000fe400030004ff */
[----:B------:R-:W-:-:S04]  /*35380*/  F2FP.F16.E5M2.UNPACK_B R3, R3.H1 ;  /* 0x00000003ff03723e */ /* 0x000fc800030004ff */
[----:B------:R-:W-:Y:S04]  /*35390*/  STL.64 [R1+0x1d0], R12 ;  /* 0x0001d00c01007387 */ /* 0x000fe80000100a00 */
[----:B------:R-:W-:Y:S01]  /*353a0*/  STL.64 [R1+0x1d8], R14 ;  /* 0x0001d80e01007387 */ /* 0x000fe20000100a00 */
[----:B------:R-:W-:-:S03]  /*353b0*/  IMAD R40, R40, 0x100, R42 ;  /* 0x0000010028287824 */ /* 0x000fc600078e022a */
[----:B------:R-:W-:Y:S04]  /*353c0*/  STL.64 [R1+0x1e0], R8 ;  /* 0x0001e00801007387 */ /* 0x000fe80000100a00 */
[----:B------:R0:W-:Y:S04]  /*353d0*/  STL.64 [R1+0x1e8], R10 ;  /* 0x0001e80a01007387 */ /* 0x0001e80000100a00 */
[----:B------:R-:W-:Y:S04]  /*353e0*/  STL.64 [R1+0x30a8], R6 ;  /* 0x0030a80601007387 */ /* 0x000fe80000100a00 */
[----:B------:R1:W-:Y:S01]  /*353f0*/  STL.64 [R1+0x30a0], R4 ;  /* 0x0030a00401007387 */ /* 0x0003e20000100a00 */
[----:B------:R-:W-:-:S02]  /*35400*/  IMAD R39, R39, 0x100, R43 ;  /* 0x0000010027277824 */ /* 0x000fc400078e022b */
[----:B------:R-:W-:Y:S02]  /*35410*/  IMAD R41, R38, 0x100, R41 ;  /* 0x0000010026297824 */ /* 0x000fe400078e0229 */
[----:B------:R-:W-:Y:S01]  /*35420*/  IMAD R42, R0, 0x100, R61 ;  /* 0x00000100002a7824 */ /* 0x000fe200078e023d */
[C---:B0-----:R-:W-:Y:S08]  /*35430*/  HMMA.16816.F32 R8, R28.reuse, R4, R16 ;  /* 0x000000041c08723c */ /* 0x041ff00000001810 */
[----:B-1----:R-:W-:Y:S01]  /*35440*/  HMMA.16816.F32 R4, R28, R2, R52 ;  /* 0x000000021c04723c */ /* 0x002fe20000001834 */
[----:B------:R-:W-:-:S02]  /*35450*/  F2FP.F16.E5M2.UNPACK_B R28, R39 ;  /* 0x00000027ff1c723e */ /* 0x000fc400020004ff */
[----:B------:R-:W-:Y:S02]  /*35460*/  F2FP.F16.E5M2.UNPACK_B R29, R40 ;  /* 0x00000028ff1d723e */ /* 0x000fe400020004ff */
[----:B------:R-:W-:Y:S02]  /*35470*/  F2FP.F16.E5M2.UNPACK_B R30, R41 ;  /* 0x00000029ff1e723e */ /* 0x000fe400020004ff */
[----:B------:R-:W-:-:S07]  /*35480*/  F2FP.F16.E5M2.UNPACK_B R31, R42 ;  /* 0x0000002aff1f723e */ /* 0x000fce00020004ff */
[C---:B------:R-:W-:Y:S01]  /*35490*/  HMMA.16816.F32 R12, R28.reuse, R36, R20 ;  /* 0x000000241c0c723c */ /* 0x040fe20000001814 */
[----:B------:R-:W-:Y:S04]  /*354a0*/  STL.64 [R1+0x210], R8 ;  /* 0x0002100801007387 */ /* 0x000fe80000100a00 */
[----:B------:R2:W-:Y:S04]  /*354b0*/  STL.64 [R1+0x218], R10 ;  /* 0x0002180a01007387 */ /* 0x0005e80000100a00 */
[----:B------:R-:W-:Y:S04]  /*354c0*/  STL.64 [R1+0x200], R4 ;  /* 0x0002000401007387 */ /* 0x000fe80000100a00 */
[----:B------:R0:W-:Y:S06]  /*354d0*/  STL.64 [R1+0x208], R6 ;  /* 0x0002080601007387 */ /* 0x0001ec0000100a00 */
[----:B------:R1:W-:Y:S04]  /*354e0*/  STL.64 [R1+0x3f0], R12 ;  /* 0x0003f00c01007387 */ /* 0x0003e80000100a00 */
[----:B------:R3:W-:Y:S04]  /*354f0*/  STL.64 [R1+0x3f8], R14 ;  /* 0x0003f80e01007387 */ /* 0x0007e80000100a00 */
[----:B------:R-:W4:Y:S01]  /*35500*/  LDL.LU R52, [R1+0x310] ;  /* 0x0003100001347983 */ /* 0x000f220000300800 */
[C---:B--2---:R-:W-:Y:S08]  /*35510*/  HMMA.16816.F32 R8, R28.reuse, R34, R48 ;  /* 0x000000221c08723c */ /* 0x044ff00000001830 */
[C---:B0-----:R-:W-:Y:S11]  /*35520*/  HMMA.16816.F32 R4, R28.reuse, R32, R44 ;  /* 0x000000201c04723c */ /* 0x041ff6000000182c */
[----:B------:R-:W-:Y:S04]  /*35530*/  STL.64 [R1+0x3e0], R8 ;  /* 0x0003e00801007387 */ /* 0x000fe80000100a00 */
[----:B------:R-:W-:Y:S04]  /*35540*/  STL.64 [R1+0x3e8], R10 ;  /* 0x0003e80a01007387 */ /* 0x000fe80000100a00 */
[----:B------:R-:W-:Y:S04]  /*35550*/  STL.64 [R1+0x3d0], R4 ;  /* 0x0003d00401007387 */ /* 0x000fe80000100a00 */
[----:B------:R-:W-:Y:S04]  /*35560*/  STL.64 [R1+0x3d8], R6 ;  /* 0x0003d80601007387 */ /* 0x000fe80000100a00 */
[----:B------:R-:W4:Y:S04]  /*35570*/  LDL.LU R53, [R1+0x314] ;  /* 0x0003140001357983 */ /* 0x000f280000300800 */
[----:B------:R-:W2:Y:S04]  /*35580*/  LDL.LU R54, [R1+0x318] ;  /* 0x0003180001367983 */ /* 0x000ea80000300800 */
[----:B------:R-:W2:Y:S04]  /*35590*/  LDL.LU R55, [R1+0x31c] ;  /* 0x00031c0001377983 */ /* 0x000ea80000300800 */
[----:B--2---:R-:W-:Y:S04]  /*355a0*/  STL.64 [R1+0x30c8], R54 ;  /* 0x0030c83601007387 */ /* 0x004fe80000100a00 */
[----:B----4-:R0:W-:Y:S04]  /*355b0*/  STL.64 [R1+0x30c0], R52 ;  /* 0x0030c03401007387 */ /* 0x0101e80000100a00 */
[----:B------:R-:W2:Y:S04]  /*355c0*/  LDL.LU R56, [R1+0x320] ;  /* 0x0003200001387983 */ /* 0x000ea80000300800 */
[----:B------:R-:W2:Y:S04]  /*355d0*/  LDL.LU R57, [R1+0x324] ;  /* 0x0003240001397983 */ /* 0x000ea80000300800 */
[----:B------:R-:W2:Y:S04]  /*355e0*/  LDL.LU R58, [R1+0x328] ;  /* 0x00032800013a7983 */ /* 0x000ea80000300800 */
[----:B------:R-:W2:Y:S04]  /*355f0*/  LDL.LU R59, [R1+0x32c] ;  /* 0x00032c00013b7983 */ /* 0x000ea80000300800 */
[----:B-1----:R-:W4:Y:S04]  /*35600*/  LDL.LU R12, [R1+0x370] ;  /* 0x00037000010c7983 */ /* 0x002f280000300800 */
[----:B------:R-:W4:Y:S04]  /*35610*/  LDL.LU R13, [R1+0x374] ;  /* 0x00037400010d7983 */ /* 0x000f280000300800 */
[----:B---3--:R-:W4:Y:S04]  /*35620*/  LDL.LU R14, [R1+0x378] ;  /* 0x00037800010e7983 */ /* 0x008f280000300800 */
[----:B------:R-:W4:Y:S04]  /*35630*/  LDL.LU R15, [R1+0x37c] ;  /* 0x00037c00010f7983 */ /* 0x000f280000300800 */
[----:B------:R-:W3:Y:S04]  /*35640*/  LDL.LU R20, [R1+0x3b0] ;  /* 0x0003b00001147983 */ /* 0x000ee80000300800 */
[----:B------:R-:W3:Y:S04]  /*35650*/  LDL.LU R21, [R1+0x3b4] ;  /* 0x0003b40001157983 */ /* 0x000ee80000300800 */
[----:B------:R-:W3:Y:S04]  /*35660*/  LDL.LU R22, [R1+0x3b8] ;  /* 0x0003b80001167983 */ /* 0x000ee80000300800 */
[----:B------:R-:W3:Y:S04]  /*35670*/  LDL.LU R23, [R1+0x3bc] ;  /* 0x0003bc0001177983 */ /* 0x000ee80000300800 */
[----:B0-----:R-:W2:Y:S04]  /*35680*/  LDL.LU R52, [R1+0x3c0] ;  /* 0x0003c00001347983 */ /* 0x001ea80000300800 */
[----:B------:R-:W2:Y:S04]  /*35690*/  LDL.LU R53, [R1+0x3c4] ;  /* 0x0003c40001357983 */ /* 0x000ea80000300800 */
[----:B------:R-:W2:Y:S04]  /*356a0*/  LDL.LU R54, [R1+0x3c8] ;  /* 0x0003c80001367983 */ /* 0x000ea80000300800 */
[----:B------:R-:W2:Y:S04]  /*356b0*/  LDL.LU R55, [R1+0x3cc] ;  /* 0x0003cc0001377983 */ /* 0x000ea80000300800 */
        /* <DEDUP_REMOVED lines=26> */
[----:B0-----:R-:W4:Y:S04]  /*35860*/  LDL.LU R32, [R1+0x330] ;  /* 0x0003300001207983 */ /* 0x001f280000300800 */
[----:B------:R-:W4:Y:S04]  /*35870*/  LDL.LU R33, [R1+0x334] ;  /* 0x0003340001217983 */ /* 0x000f280000300800 */
[----:B------:R-:W4:Y:S04]  /*35880*/  LDL.LU R34, [R1+0x338] ;  /* 0x0003380001227983 */ /* 0x000f280000300800 */
[----:B------:R-:W4:Y:S01]  /*35890*/  LDL.LU R35, [R1+0x33c] ;  /* 0x00033c0001237983 */ /* 0x000f220000300800 */
[C---:B---3--:R-:W-:Y:S08]  /*358a0*/  HMMA.16816.F32 R20, R28.reuse, R24, R20 ;  /* 0x000000181c14723c */ /* 0x048ff00000001814 */
[----:B--2---:R-:W-:-:S15]  /*358b0*/  HMMA.16816.F32 R52, R28, R26, R52 ;  /* 0x0000001a1c34723c */ /* 0x004fde0000001834 */
[----:B------:R-:W-:-:S04]  /*358c0*/  NOP ;  /* 0x0000000000007918 */ /* 0x000fc80000000000 */
[----:B------:R-:W-:Y:S04]  /*358d0*/  STL.64 [R1+0x3c0], R52 ;  /* 0x0003c03401007387 */ /* 0x000fe80000100a00 */
[----:B------:R0:W-:Y:S04]  /*358e0*/  STL.64 [R1+0x3c8], R54 ;  /* 0x0003c83601007387 */ /* 0x0001e80000100a00 */
[----:B0-----:R-:W2:Y:S04]  /*358f0*/  LDL.LU.64 R54, [R1+0x30c8] ;  /* 0x0030c80001367983 */ /* 0x001ea80000300a00 */
[----:B------:R-:W2:Y:S04]  /*35900*/  LDL.LU.64 R52, [R1+0x30c0] ;  /* 0x0030c00001347983 */ /* 0x000ea80000300a00 */
[----:B------:R-:W-:Y:S04]  /*35910*/  STL.64 [R1+0x3b0], R20 ;  /* 0x0003b01401007387 */ /* 0x000fe80000100a00 */
[----:B------:R0:W-:Y:S04]  /*35920*/  STL.64 [R1+0x3b8], R22 ;  /* 0x0003b81601007387 */ /* 0x0001e80000100a00 */
[----:B0-----:R-:W4:Y:S04]  /*35930*/  LDL.LU.64 R22, [R1+0x30b8] ;  /* 0x0030b80001167983 */ /* 0x001f280000300a00 */
[----:B------:R-:W3:Y:S04]  /*35940*/  LDL.LU.64 R20, [R1+0x30b0] ;  /* 0x0030b00001147983 */ /* 0x000ee80000300a00 */
[----:B------:R-:W-:Y:S04]  /*35950*/  STL.64 [R1+0x3048], R26 ;  /* 0x0030481a01007387 */ /* 0x000fe80000100a00 */
[----:B------:R0:W-:Y:S04]  /*35960*/  STL.64 [R1+0x3040], R24 ;  /* 0x0030401801007387 */ /* 0x0001e80000100a00 */
[----:B0-----:R-:W2:Y:S04]  /*35970*/  LDL.LU R24, [R1+0x340] ;  /* 0x0003400001187983 */ /* 0x001ea80000300800 */
[----:B------:R-:W2:Y:S04]  /*35980*/  LDL.LU R25, [R1+0x344] ;  /* 0x0003440001197983 */ /* 0x000ea80000300800 */
[----:B------:R-:W2:Y:S04]  /*35990*/  LDL.LU R26, [R1+0x348] ;  /* 0x00034800011a7983 */ /* 0x000ea80000300800 */
[----:B------:R-:W2:Y:S01]  /*359a0*/  LDL.LU R27, [R1+0x34c] ;  /* 0x00034c00011b7983 */ /* 0x000ea20000300800 */
[C---:B----4-:R-:W-:Y:S08]  /*359b0*/  HMMA.16816.F32 R4, R28.reuse, R22, R4 ;  /* 0x000000161c04723c */ /* 0x050ff00000001804 */
[C---:B---3--:R-:W-:Y:S11]  /*359c0*/  HMMA.16816.F32 R16, R28.reuse, R20, R16 ;  /* 0x000000141c10723c */ /* 0x048ff60000001810 */
        /* <DEDUP_REMOVED lines=10> */
[----:B0-----:R-:W4:Y:S04]  /*35a70*/  LDL.LU R20, [R1+0x350] ;  /* 0x0003500001147983 */ /* 0x001f280000300800 */
[----:B------:R-:W4:Y:S04]  /*35a80*/  LDL.LU R21, [R1+0x354] ;  /* 0x0003540001157983 */ /* 0x000f280000300800 */
[----:B------:R-:W4:Y:S04]  /*35a90*/  LDL.LU R22, [R1+0x358] ;  /* 0x0003580001167983 */ /* 0x000f280000300800 */
[----:B------:R-:W4:Y:S01]  /*35aa0*/  LDL.LU R23, [R1+0x35c] ;  /* 0x00035c0001177983 */ /* 0x000f220000300800 */
[C---:B--2---:R-:W-:Y:S08]  /*35ab0*/  HMMA.16816.F32 R8, R28.reuse, R18, R8 ;  /* 0x000000121c08723c */ /* 0x044ff00000001808 */
[----:B---3--:R-:W-:Y:S11]  /*35ac0*/  HMMA.16816.F32 R12, R28, R16, R12 ;  /* 0x000000101c0c723c */ /* 0x008ff6000000180c */
[----:B------:R-:W-:Y:S04]  /*35ad0*/  STL.64 [R1+0x380], R8 ;  /* 0x0003800801007387 */ /* 0x000fe80000100a00 */
[----:B------:R0:W-:Y:S04]  /*35ae0*/  STL.64 [R1+0x388], R10 ;  /* 0x0003880a01007387 */ /* 0x0001e80000100a00 */
[----:B0-----:R-:W2:Y:S04]  /*35af0*/  LDL.LU.64 R10, [R1+0x3088] ;  /* 0x00308800010a7983 */ /* 0x001ea80000300a00 */
[----:B------:R-:W3:Y:S04]  /*35b00*/  LDL.LU.64 R8, [R1+0x3080] ;  /* 0x0030800001087983 */ /* 0x000ee80000300a00 */
[----:B------:R-:W-:Y:S04]  /*35b10*/  STL.64 [R1+0x370], R12 ;  /* 0x0003700c01007387 */ /* 0x000fe80000100a00 */
[----:B------:R0:W-:Y:S04]  /*35b20*/  STL.64 [R1+0x378], R14 ;  /* 0x0003780e01007387 */ /* 0x0001e80000100a00 */
[----:B0-----:R-:W2:Y:S04]  /*35b30*/  LDL.LU.64 R14, [R1+0x3078] ;  /* 0x00307800010e7983 */ /* 0x001ea80000300a00 */
[----:B------:R-:W4:Y:S04]  /*35b40*/  LDL.LU.64 R12, [R1+0x3070] ;  /* 0x00307000010c7983 */ /* 0x000f280000300a00 */
[----:B------:R-:W-:Y:S04]  /*35b50*/  STL.64 [R1+0x3008], R18 ;  /* 0x0030081201007387 */ /* 0x000fe80000100a00 */
[----:B------:R0:W-:Y:S04]  /*35b60*/  STL.64 [R1+0x3000], R16 ;  /* 0x0030001001007387 */ /* 0x0001e80000100a00 */
[----:B0-----:R-:W2:Y:S04]  /*35b70*/  LDL.LU R16, [R1+0x360] ;  /* 0x0003600001107983 */ /* 0x001ea80000300800 */
[----:B------:R-:W2:Y:S04]  /*35b80*/  LDL.LU R17, [R1+0x364] ;  /* 0x0003640001117983 */ /* 0x000ea80000300800 */
[----:B------:R-:W2:Y:S04]  /*35b90*/  LDL.LU R18, [R1+0x368] ;  /* 0x0003680001127983 */ /* 0x000ea80000300800 */
[----:B------:R-:W2:Y:S01]  /*35ba0*/  LDL.LU R19, [R1+0x36c] ;  /* 0x00036c0001137983 */ /* 0x000ea20000300800 */
[----:B------:R-:W-:-:S02]  /*35bb0*/  IMAD R40, R48, 0x100, R49 ;  /* 0x0000010030287824 */ /* 0x000fc400078e0231 */
        /* <DEDUP_REMOVED lines=8> */
[C---:B---3--:R-:W-:Y:S11]  /*35c40*/  HMMA.16816.F32 R12, R28.reuse, R8, R32 ;  /* 0x000000081c0c723c */ /* 0x048ff60000001820 */
[----:B------:R-:W-:Y:S04]  /*35c50*/  STL.64 [R1+0x350], R16 ;  /* 0x0003501001007387 */ /* 0x000fe80000100a00 */
[----:B------:R0:W-:Y:S02]  /*35c60*/  STL.64 [R1+0x358], R18 ;  /* 0x0003581201007387 */ /* 0x0001e40000100a00 */
[----:B0-----:R-:W-:Y:S02]  /*35c70*/  HMMA.16816.F32 R16, R28, R10, R24 ;  /* 0x0000000a1c10723c */ /* 0x001fe40000001818 */
[----:B------:R-:W-:-:S15]  /*35c80*/  STL.64 [R1+0x3038], R10 ;  /* 0x0030380a01007387 */ /* 0x000fde0000100a00 */
[----:B------:R-:W-:Y:S02]  /*35c90*/  NOP ;  /* 0x0000000000007918 */ /* 0x000fe40000000000 */
        /* <DEDUP_REMOVED lines=12> */
[----:B------:R-:W-:Y:S04]  /*35d60*/  STL.64 [R1+0x310], R8 ;  /* 0x0003100801007387 */ /* 0x000fe80000100a00 */
[----:B------:R-:W-:Y:S04]  /*35d70*/  STL.64 [R1+0x318], R10 ;  /* 0x0003180a01007387 */ /* 0x000fe80000100a00 */
[----:B------:R-:W2:Y:S09]  /*35d80*/  LDL.LU R48, [R1+0xf50] ;  /* 0x000f500001307983 */ /* 0x000eb20000300800 */
[----:B------:R0:W-:Y:S04]  /*35d90*/  STL.64 [R1+0x300], R4 ;  /* 0x0003000401007387 */ /* 0x0001e80000100a00 */
[----:B------:R1:W-:Y:S04]  /*35da0*/  STL.64 [R1+0x308], R6 ;  /* 0x0003080601007387 */ /* 0x0003e80000100a00 */
[----:B------:R-:W2:Y:S04]  /*35db0*/  LDL.LU R49, [R1+0xf54] ;  /* 0x000f540001317983 */ /* 0x000ea80000300800 */
[----:B------:R-:W2:Y:S04]  /*35dc0*/  LDL.LU R50, [R1+0xf58] ;  /* 0x000f580001327983 */ /* 0x000ea80000300800 */
[----:B------:R-:W2:Y:S04]  /*35dd0*/  LDL.LU R51, [R1+0xf5c] ;  /* 0x000f5c0001337983 */ /* 0x000ea80000300800 */
[----:B------:R-:W3:Y:S04]  /*35de0*/  LDL.LU R56, [R1+0xf70] ;  /* 0x000f700001387983 */ /* 0x000ee80000300800 */
[----:B------:R-:W3:Y:S04]  /*35df0*/  LDL.LU R57, [R1+0xf74] ;  /* 0x000f740001397983 */ /* 0x000ee80000300800 */
[----:B------:R-:W3:Y:S04]  /*35e00*/  LDL.LU R58, [R1+0xf78] ;  /* 0x000f7800013a7983 */ /* 0x000ee80000300800 */
[----:B------:R-:W3:Y:S04]  /*35e10*/  LDL.LU R59, [R1+0xf7c] ;  /* 0x000f7c00013b7983 */ /* 0x000ee80000300800 */
        /* <DEDUP_REMOVED lines=11> */
[----:B------:R-:W2:Y:S01]  /*35ed0*/  LDL.LU R35, [R1+0x102c] ;  /* 0x00102c0001237983 */ /* 0x000ea20000300800 */
[----:B------:R-:W-:-:S02]  /*35ee0*/  IMAD R41, R38, 0x100, R43 ;  /* 0x0000010026297824 */ /* 0x000fc400078e022b */
[----:B------:R-:W-:Y:S01]  /*35ef0*/  IMAD R42, R0, 0x100, R61 ;  /* 0x00000100002a7824 */ /* 0x000fe200078e023d */
[----:B------:R-:W3:Y:S04]  /*35f00*/  LDL.LU R24, [R1+0x1000] ;  /* 0x0010000001187983 */ /* 0x000ee80000300800 */
[----:B------:R-:W3:Y:S04]  /*35f10*/  LDL.LU R25, [R1+0x1004] ;  /* 0x0010040001197983 */ /* 0x000ee80000300800 */
[----:B------:R-:W3:Y:S01]  /*35f20*/  LDL.LU R26, [R1+0x1008] ;  /* 0x00100800011a7983 */ /* 0x000ee20000300800 */
[----:B------:R-:W-:-:S02]  /*35f30*/  F2FP.F16.E5M2.UNPACK_B R28, R39 ;  /* 0x00000027ff1c723e */ /* 0x000fc400020004ff */
[----:B------:R-:W-:Y:S02]  /*35f40*/  F2FP.F16.E5M2.UNPACK_B R29, R40 ;  /* 0x00000028ff1d723e */ /* 0x000fe400020004ff */
[----:B------:R-:W-:Y:S02]  /*35f50*/  F2FP.F16.E5M2.UNPACK_B R30, R41 ;  /* 0x00000029ff1e723e */ /* 0x000fe400020004ff */
[----:B------:R-:W-:Y:S01]  /*35f60*/  F2FP.F16.E5M2.UNPACK_B R31, R42 ;  /* 0x0000002aff1f723e */ /* 0x000fe200020004ff */
        /* <DEDUP_REMOVED lines=78> */
[----:B------:R-:W2:Y:S02]  /*36450*/  LDL.LU R23, [R1+0xfbc] ;  /* 0x000fbc0001177983 */ /* 0x000ea40000300800 */
        /* <DEDUP_REMOVED lines=18> */
[C---:B0-----:R-:W-:Y:S08]  /*36580*/  HMMA.16816.F32 R16, R28.reuse, R10, R56 ;  /* 0x0000000a1c10723c */ /* 0x041ff00000001838 */
[C---:B------:R-:W-:Y:S01]  /*36590*/  HMMA.16816.F32 R12, R28.reuse, R8, R52 ;  /* 0x000000081c0c723c */ /* 0x040fe20000001834 */
[----:B------:R-:W-:Y:S10]  /*365a0*/  STL.64 [R1+0x2ff8], R10 ;  /* 0x002ff80a01007387 */ /* 0x000ff40000100a00 */
[----:B------:R-:W-:Y:S04]  /*365b0*/  STL.64 [R1+0xf70], R16 ;  /* 0x000f701001007387 */ /* 0x000fe80000100a00 */
[----:B------:R-:W-:Y:S04]  /*365c0*/  STL.64 [R1+0xf78], R18 ;  /* 0x000f781201007387 */ /* 0x000fe80000100a00 */
[----:B------:R0:W-:Y:S04]  /*365d0*/  STL.64 [R1+0x2ff0], R8 ;  /* 0x002ff00801007387 */ /* 0x0001e80000100a00 */
[----:B------:R-:W-:Y:S04]  /*365e0*/  STL.64 [R1+0xf60], R12 ;  /* 0x000f600c01007387 */ /* 0x000fe80000100a00 */
[----:B------:R1:W-:Y:S01]  /*365f0*/  STL.64 [R1+0xf68], R14 ;  /* 0x000f680e01007387 */ /* 0x0003e20000100a00 */
[C---:B0-----:R-:W-:Y:S08]  /*36600*/  HMMA.16816.F32 R8, R28.reuse, R4, R44 ;  /* 0x000000041c08723c */ /* 0x041ff0000000182c */
[----:B-1----:R-:W-:Y:S01]  /*36610*/  HMMA.16816.F32 R12, R28, R6, R48 ;  /* 0x000000061c0c723c */ /* 0x002fe20000001830 */
[----:B------:R-:W2:-:S15]  /*36620*/  LDL.LU R48, [R1+0xe90] ;  /* 0x000e900001307983 */ /* 0x000e9e0000300800 */
[----:B------:R-:W-:-:S03]  /*36630*/  NOP ;  /* 0x0000000000007918 */ /* 0x000fc60000000000 */
[----:B------:R-:W-:Y:S04]  /*36640*/  STL.64 [R1+0xf50], R12 ;  /* 0x000f500c01007387 */ /* 0x000fe80000100a00 */
[----:B------:R-:W-:Y:S04]  /*36650*/  STL.64 [R1+0xf58], R14 ;  /* 0x000f580e01007387 */ /* 0x000fe80000100a00 */
        /* <DEDUP_REMOVED lines=26> */
[----:B------:R-:W2:Y:S04]  /*36800*/  LDL.LU R9, [R1+0x2f4] ;  /* 0x0002f40001097983 */ /* 0x000ea80000300800 */
[----:B-1----:R-:W2:Y:S04]  /*36810*/  LDL.LU R10, [R1+0x2f8] ;  /* 0x0002f800010a7983 */ /* 0x002ea80000300800 */
[----:B------:R-:W2:Y:S04]  /*36820*/  LDL.LU R11, [R1+0x2fc] ;  /* 0x0002fc00010b7983 */ /* 0x000ea80000300800 */
        /* <DEDUP_REMOVED lines=26> */
[----:B--2---:R-:W-:Y:S01]  /*369d0*/  HMMA.16816.F32 R28, R28, R2, R8 ;  /* 0x000000021c1c723c */ /* 0x004fe20000001808 */
[----:B------:R-:W-:-:S02]  /*369e0*/  IMAD R39, R39, 0x100, R42 ;  /* 0x0000010027277824 */ /* 0x000fc400078e022a */
[----:B------:R-:W-:Y:S02]  /*369f0*/  IMAD R40, R40, 0x100, R41 ;  /* 0x0000010028287824 */ /* 0x000fe400078e0229 */
[----:B------:R-:W-:Y:S02]  /*36a00*/  IMAD R41, R38, 0x100, R43 ;  /* 0x0000010026297824 */ /* 0x000fe400078e022b */
[----:B------:R-:W-:Y:S01]  /*36a10*/  IMAD R42, R0, 0x100, R61 ;  /* 0x00000100002a7824 */ /* 0x000fe200078e023d */
[----:B------:R-:W2:Y:S04]  /*36a20*/  LDL.LU.64 R10, [R1+0x2ff8] ;  /* 0x002ff800010a7983 */ /* 0x000ea80000300a00 */
[----:B------:R-:W2:Y:S07]  /*36a30*/  LDL.LU.64 R8, [R1+0x2ff0] ;  /* 0x002ff00001087983 */ /* 0x000eae0000300a00 */
[----:B------:R0:W-:Y:S04]  /*36a40*/  STL.64 [R1+0x2f0], R28 ;  /* 0x0002f01c01007387 */ /* 0x0001e80000100a00 */
[----:B------:R1:W-:Y:S01]  /*36a50*/  STL.64 [R1+0x2f8], R30 ;  /* 0x0002f81e01007387 */ /* 0x0003e20000100a00 */
[----:B0-----:R-:W-:-:S02]  /*36a60*/  F2FP.F16.E5M2.UNPACK_B R28, R39 ;  /* 0x00000027ff1c723e */ /* 0x001fc400020004ff */
[----:B------:R-:W-:Y:S02]  /*36a70*/  F2FP.F16.E5M2.UNPACK_B R29, R40 ;  /* 0x00000028ff1d723e */ /* 0x000fe400020004ff */
[----:B-1----:R-:W-:Y:S02]  /*36a80*/  F2FP.F16.E5M2.UNPACK_B R30, R41 ;  /* 0x00000029ff1e723e */ /* 0x002fe400020004ff */
[----:B------:R-:W-:Y:S01]  /*36a90*/  F2FP.F16.E5M2.UNPACK_B R31, R42 ;  /* 0x0000002aff1f723e */ /* 0x000fe200020004ff */
[----:B------:R-:W2:Y:S04]  /*36aa0*/  LDL.LU R40, [R1+0xed0] ;  /* 0x000ed00001287983 */ /* 0x000ea80000300800 */
[----:B------:R-:W2:Y:S04]  /*36ab0*/  LDL.LU R41, [R1+0xed4] ;  /* 0x000ed40001297983 */ /* 0x000ea80000300800 */
[----:B------:R-:W2:Y:S04]  /*36ac0*/  LDL.LU R42, [R1+0xed8] ;  /* 0x000ed800012a7983 */ /* 0x000ea80000300800 */
[----:B------:R-:W2:Y:S01]  /*36ad0*/  LDL.LU R43, [R1+0xedc] ;  /* 0x000edc00012b7983 */ /* 0x000ea20000300800 */
        /* <DEDUP_REMOVED lines=18> */
[----:B0-----:R-:W3:Y:S04]  /*36c00*/  LDL.LU R32, [R1+0xee0] ;  /* 0x000ee00001207983 */ /* 0x001ee80000300800 */
[----:B------:R-:W3:Y:S04]  /*36c10*/  LDL.LU R33, [R1+0xee4] ;  /* 0x000ee40001217983 */ /* 0x000ee80000300800 */
[----:B------:R-:W3:Y:S04]  /*36c20*/  LDL.LU R34, [R1+0xee8] ;  /* 0x000ee80001227983 */ /* 0x000ee80000300800 */
[----:B------:R-:W3:Y:S01]  /*36c30*/  LDL.LU R35, [R1+0xeec] ;  /* 0x000eec0001237983 */ /* 0x000ee20000300800 */
        /* <DEDUP_REMOVED lines=12> */
[C---:B---3--:R-:W-:Y:S03]  /*36d00*/  HMMA.16816.F32 R32, R28.reuse, R22, R32 ;  /* 0x000000161c20723c */ /* 0x048fe60000001820 */
[----:B------:R-:W-:Y:S05]  /*36d10*/  STL.64 [R1+0x2f68], R22 ;  /* 0x002f681601007387 */ /* 0x000fea0000100a00 */
[C---:B--2---:R-:W-:Y:S11]  /*36d20*/  HMMA.16816.F32 R24, R28.reuse, R20, R40 ;  /* 0x000000141c18723c */ /* 0x044ff60000001828 */
[----:B------:R-:W-:Y:S04]  /*36d30*/  STL.64 [R1+0xee0], R32 ;  /* 0x000ee02001007387 */ /* 0x000fe80000100a00 */
[----:B------:R-:W-:Y:S04]  /*36d40*/  STL.64 [R1+0xee8], R34 ;  /* 0x000ee82201007387 */ /* 0x000fe80000100a00 */
[----:B------:R0:W-:Y:S02]  /*36d50*/  STL.64 [R1+0x2f60], R20 ;  /* 0x002f601401007387 */ /* 0x0001e40000100a00 */
[C---:B0-----:R-:W-:Y:S08]  /*36d60*/  HMMA.16816.F32 R20, R28.reuse, R18, R4 ;  /* 0x000000121c14723c */ /* 0x041ff00000001804 */
[C---:B----4-:R-:W-:Y:S01]  /*36d70*/  HMMA.16816.F32 R4, R28.reuse, R16, R56 ;  /* 0x000000101c04723c */ /* 0x050fe20000001838 */
[----:B------:R-:W-:Y:S04]  /*36d80*/  STL.64 [R1+0xed0], R24 ;  /* 0x000ed01801007387 */ /* 0x000fe80000100a00 */
[----:B------:R-:W-:Y:S04]  /*36d90*/  STL.64 [R1+0xed8], R26 ;  /* 0x000ed81a01007387 */ /* 0x000fe80000100a00 */
[----:B------:R-:W-:Y:S04]  /*36da0*/  STL.64 [R1+0x2f78], R18 ;  /* 0x002f781201007387 */ /* 0x000fe80000100a00 */
[----:B------:R-:W-:Y:S04]  /*36db0*/  STL.64 [R1+0xec0], R20 ;  /* 0x000ec01401007387 */ /* 0x000fe80000100a00 */
[----:B------:R-:W-:Y:S04]  /*36dc0*/  STL.64 [R1+0xec8], R22 ;  /* 0x000ec81601007387 */ /* 0x000fe80000100a00 */
[----:B------:R0:W-:Y:S04]  /*36dd0*/  STL.64 [R1+0x2f70], R16 ;  /* 0x002f701001007387 */ /* 0x0001e80000100a00 */
[----:B------:R-:W-:Y:S04]  /*36de0*/  STL.64 [R1+0xeb0], R4 ;  /* 0x000eb00401007387 */ /* 0x000fe80000100a00 */
[----:B------:R1:W-:Y:S01]  /*36df0*/  STL.64 [R1+0xeb8], R6 ;  /* 0x000eb80601007387 */ /* 0x0003e20000100a00 */
[C---:B0-----:R-:W-:Y:S08]  /*36e00*/  HMMA.16816.F32 R16, R28.reuse, R14, R52 ;  /* 0x0000000e1c10723c */ /* 0x041ff00000001834 */
[C---:B-1----:R-:W-:Y:S01]  /*36e10*/  HMMA.16816.F32 R4, R28.reuse, R12, R48 ;  /* 0x0000000c1c04723c */ /* 0x042fe20000001830 */
[----:B------:R-:W-:Y:S10]  /*36e20*/  STL.64 [R1+0x2f88], R14 ;  /* 0x002f880e01007387 */ /* 0x000ff40000100a00 */
[----:B------:R-:W-:Y:S04]  /*36e30*/  STL.64 [R1+0xea0], R16 ;  /* 0x000ea01001007387 */ /* 0x000fe80000100a00 */
[----:B------:R-:W-:Y:S04]  /*36e40*/  STL.64 [R1+0xea8], R18 ;  /* 0x000ea81201007387 */ /* 0x000fe80000100a00 */
[----:B------:R-:W-:Y:S04]  /*36e50*/  STL.64 [R1+0x2f80], R12 ;  /* 0x002f800c01007387 */ /* 0x000fe80000100a00 */
[----:B------:R-:W-:Y:S04]  /*36e60*/  STL.64 [R1+0xe90], R4 ;  /* 0x000e900401007387 */ /* 0x000fe80000100a00 */
[----:B------:R0:W-:Y:S04]  /*36e70*/  STL.64 [R1+0xe98], R6 ;  /* 0x000e980601007387 */ /* 0x0001e80000100a00 */
[----:B------:R-:W2:Y:S01]  /*36e80*/  LDL.LU R48, [R1+0xdd0] ;  /* 0x000dd00001307983 */ /* 0x000ea20000300800 */
[----:B0-----:R-:W-:-:S15]  /*36e90*/  HMMA.16816.F32 R4, R28, R10, R44 ;  /* 0x0000000a1c04723c */ /* 0x001fde000000182c */
[----:B------:R-:W-:-:S04]  /*36ea0*/  NOP ;  /* 0x0000000000007918 */ /* 0x000fc80000000000 */
        /* <DEDUP_REMOVED lines=57> */
[----:B0-----:R-:W2:Y:S04]  /*37240*/  LDL.LU R8, [R1+0xe00] ;  /* 0x000e000001087983 */ /* 0x001ea80000300800 */
[----:B------:R-:W2:Y:S04]  /*37250*/  LDL.LU R9, [R1+0xe04] ;  /* 0x000e040001097983 */ /* 0x000ea80000300800 */
[----:B------:R-:W2:Y:S04]  /*37260*/  LDL.LU R10, [R1+0xe08] ;  /* 0x000e0800010a7983 */ /* 0x000ea80000300800 */
[----:B------:R-:W2:Y:S01]  /*37270*/  LDL.LU R11, [R1+0xe0c] ;  /* 0x000e0c00010b7983 */ /* 0x000ea20000300800 */
[----:B---3--:R-:W-:-:S02]  /*37280*/  IMAD R39, R39, 0x100, R42 ;  /* 0x0000010027277824 */ /* 0x008fc400078e022a */
[----:B------:R-:W-:Y:S02]  /*37290*/  IMAD R40, R40, 0x100, R41 ;  /* 0x0000010028287824 */ /* 0x000fe400078e0229 */
[----:B------:R-:W-:Y:S02]  /*372a0*/  IMAD R41, R38, 0x100, R43 ;  /* 0x0000010026297824 */ /* 0x000fe400078e022b */
[----:B----4-:R-:W-:Y:S01]  /*372b0*/  IMAD R42, R0, 0x100, R61 ;  /* 0x00000100002a7824 */ /* 0x010fe200078e023d */
[C---:B--2---:R-:W-:Y:S08]  /*372c0*/  HMMA.16816.F32 R12, R28.reuse, R6, R12 ;  /* 0x000000061c0c723c */ /* 0x044ff0000000180c */
[C---:B------:R-:W-:Y:S08]  /*372d0*/  HMMA.16816.F32 R16, R28.reuse, R4, R16 ;  /* 0x000000041c10723c */ /* 0x040ff00000001810 */
[----:B------:R-:W-:Y:S03]  /*372e0*/  HMMA.16816.F32 R28, R28, R2, R20 ;  /* 0x000000021c1c723c */ /* 0x000fe60000001814 */
        /* <DEDUP_REMOVED lines=10> */
[----:B0-----:R-:W2:Y:S04]  /*37390*/  LDL.LU R4, [R1+0xe10] ;  /* 0x000e100001047983 */ /* 0x001ea80000300800 */
[----:B------:R-:W2:Y:S04]  /*373a0*/  LDL.LU R5, [R1+0xe14] ;  /* 0x000e140001057983 */ /* 0x000ea80000300800 */
[----:B------:R-:W2:Y:S04]  /*373b0*/  LDL.LU R6, [R1+0xe18] ;  /* 0x000e180001067983 */ /* 0x000ea80000300800 */
[----:B------:R-:W2:Y:S04]  /*373c0*/  LDL.LU R7, [R1+0xe1c] ;  /* 0x000e1c0001077983 */ /* 0x000ea80000300800 */
[----:B------:R-:W2:Y:S04]  /*373d0*/  LDL.LU.64 R22, [R1+0x2f68] ;  /* 0x002f680001167983 */ /* 0x000ea80000300a00 */
[----:B------:R-:W2:Y:S04]  /*373e0*/  LDL.LU.64 R20, [R1+0x2f60] ;  /* 0x002f600001147983 */ /* 0x000ea80000300a00 */
        /* <DEDUP_REMOVED lines=10> */
[----:B------:R-:W-:-:S15]  /*37490*/  HMMA.16816.F32 R32, R28, R36, R32 ;  /* 0x000000241c20723c */ /* 0x000fde0000001820 */
[----:B------:R-:W-:-:S04]  /*374a0*/  NOP ;  /* 0x0000000000007918 */ /* 0x000fc80000000000 */
[----:B------:R-:W-:Y:S04]  /*374b0*/  STL.64 [R1+0xe40], R32 ;  /* 0x000e402001007387 */ /* 0x000fe80000100a00 */
[----:B------:R0:W-:Y:S04]  /*374c0*/  STL.64 [R1+0xe48], R34 ;  /* 0x000e482201007387 */ /* 0x0001e80000100a00 */
[----:B0-----:R-:W2:Y:S04]  /*374d0*/  LDL.LU.64 R34, [R1+0x2f58] ;  /* 0x002f580001227983 */ /* 0x001ea80000300a00 */
[----:B------:R-:W3:Y:S01]  /*374e0*/  LDL.LU.64 R32, [R1+0x2f50] ;  /* 0x002f500001207983 */ /* 0x000ee20000300a00 */
[----:B--2---:R-:W-:-:S15]  /*374f0*/  HMMA.16816.F32 R24, R28, R34, R24 ;  /* 0x000000221c18723c */ /* 0x004fde0000001818 */
[----:B------:R-:W-:-:S04]  /*37500*/  NOP ;  /* 0x0000000000007918 */ /* 0x000fc80000000000 */
[----:B------:R-:W-:Y:S04]  /*37510*/  STL.64 [R1+0xe30], R24 ;  /* 0x000e301801007387 */ /* 0x000fe80000100a00 */
[----:B------:R0:W-:Y:S04]  /*37520*/  STL.64 [R1+0xe38], R26 ;  /* 0x000e381a01007387 */ /* 0x0001e80000100a00 */
[----:B0-----:R-:W2:Y:S04]  /*37530*/  LDL.LU.64 R26, [R1+0x2f48] ;  /* 0x002f4800011a7983 */ /* 0x001ea80000300a00 */
[----:B------:R-:W4:Y:S01]  /*37540*/  LDL.LU.64 R24, [R1+0x2f40] ;  /* 0x002f400001187983 */ /* 0x000f220000300a00 */
[----:B---3--:R-:W-:Y:S03]  /*37550*/  HMMA.16816.F32 R40, R28, R32, R40 ;  /* 0x000000201c28723c */ /* 0x008fe60000001828 */
[----:B------:R-:W-:Y:S04]  /*37560*/  STL.64 [R1+0x2ee8], R34 ;  /* 0x002ee82201007387 */ /* 0x000fe80000100a00 */
[----:B------:R2:W-:-:S12]  /*37570*/  STL.64 [R1+0x2ee0], R32 ;  /* 0x002ee02001007387 */ /* 0x0005d80000100a00 */
[----:B------:R-:W-:Y:S04]  /*37580*/  STL.64 [R1+0xe20], R40 ;  /* 0x000e202801007387 */ /* 0x000fe80000100a00 */
[----:B------:R-:W-:Y:S01]  /*37590*/  STL.64 [R1+0xe28], R42 ;  /* 0x000e282a01007387 */ /* 0x000fe20000100a00 */
[C---:B--2---:R-:W-:Y:S08]  /*375a0*/  HMMA.16816.F32 R32, R28.reuse, R26, R4 ;  /* 0x0000001a1c20723c */ /* 0x044ff00000001804 */
[C---:B----4-:R-:W-:Y:S01]  /*375b0*/  HMMA.16816.F32 R4, R28.reuse, R24, R8 ;  /* 0x000000181c04723c */ /* 0x050fe20000001808 */
[----:B------:R-:W-:Y:S07]  /*375c0*/  STL.64 [R1+0x2ef8], R26 ;  /* 0x002ef81a01007387 */ /* 0x000fee0000100a00 */
[C---:B------:R-:W-:Y:S03]  /*375d0*/  HMMA.16816.F32 R8, R28.reuse, R22, R56 ;  /* 0x000000161c08723c */ /* 0x040fe60000001838 */
[----:B------:R-:W-:Y:S04]  /*375e0*/  STL.64 [R1+0xe10], R32 ;  /* 0x000e102001007387 */ /* 0x000fe80000100a00 */
[----:B------:R-:W-:Y:S04]  /*375f0*/  STL.64 [R1+0xe18], R34 ;  /* 0x000e182201007387 */ /* 0x000fe80000100a00 */
[----:B------:R-:W-:Y:S04]  /*37600*/  STL.64 [R1+0x2ef0], R24 ;  /* 0x002ef01801007387 */ /* 0x000fe80000100a00 */
[----:B------:R-:W-:Y:S04]  /*37610*/  STL.64 [R1+0xe00], R4 ;  /* 0x000e000401007387 */ /* 0x000fe80000100a00 */
[----:B------:R0:W-:Y:S02]  /*37620*/  STL.64 [R1+0xe08], R6 ;  /* 0x000e080601007387 */ /* 0x0001e40000100a00 */
[C---:B0-----:R-:W-:Y:S02]  /*37630*/  HMMA.16816.F32 R4, R28.reuse, R20, R52 ;  /* 0x000000141c04723c */ /* 0x041fe40000001834 */
[----:B------:R-:W-:Y:S04]  /*37640*/  STL.64 [R1+0x2f18], R22 ;  /* 0x002f181601007387 */ /* 0x000fe80000100a00 */
[----:B------:R-:W-:Y:S04]  /*37650*/  STL.64 [R1+0xdf0], R8 ;  /* 0x000df00801007387 */ /* 0x000fe80000100a00 */
[----:B------:R0:W-:Y:S04]  /*37660*/  STL.64 [R1+0xdf8], R10 ;  /* 0x000df80a01007387 */ /* 0x0001e80000100a00 */
[----:B------:R-:W-:Y:S01]  /*37670*/  STL.64 [R1+0x2f10], R20 ;  /* 0x002f101401007387 */ /* 0x000fe20000100a00 */
[C---:B0-----:R-:W-:Y:S04]  /*37680*/  HMMA.16816.F32 R8, R28.reuse, R18, R48 ;  /* 0x000000121c08723c */ /* 0x041fe80000001830 */
[----:B------:R-:W-:Y:S04]  /*37690*/  STL.64 [R1+0xde0], R4 ;  /* 0x000de00401007387 */ /* 0x000fe80000100a00 */
[----:B------:R0:W-:Y:S04]  /*376a0*/  STL.64 [R1+0xde8], R6 ;  /* 0x000de80601007387 */ /* 0x0001e80000100a00 */
[----:B------:R-:W2:Y:S01]  /*376b0*/  LDL.LU R48, [R1+0xd10] ;  /* 0x000d100001307983 */ /* 0x000ea20000300800 */
[C---:B0-----:R-:W-:Y:S06]  /*376c0*/  HMMA.16816.F32 R4, R28.reuse, R16, R44 ;  /* 0x000000101c04723c */ /* 0x041fec000000182c */
[----:B------:R0:W-:Y:S04]  /*376d0*/  STL.64 [R1+0xdd0], R8 ;  /* 0x000dd00801007387 */ /* 0x0001e80000100a00 */
[----:B------:R1:W-:Y:S09]  /*376e0*/  STL.64 [R1+0xdd8], R10 ;  /* 0x000dd80a01007387 */ /* 0x0003f20000100a00 */
[----:B------:R-:W-:Y:S04]  /*376f0*/  STL.64 [R1+0xdc0], R4 ;  /* 0x000dc00401007387 */ /* 0x000fe80000100a00 */
[----:B------:R-:W-:Y:S04]  /*37700*/  STL.64 [R1+0xdc8], R6 ;  /* 0x000dc80601007387 */ /* 0x000fe80000100a00 */
[----:B------:R-:W2:Y:S04]  /*37710*/  LDL.LU R49, [R1+0xd14] ;  /* 0x000d140001317983 */ /* 0x000ea80000300800 */
[----:B------:R-:W3:Y:S04]  /*37720*/  LDL.LU R50, [R1+0xd18] ;  /* 0x000d180001327983 */ /* 0x000ee80000300800 */
[----:B------:R-:W3:Y:S04]  /*37730*/  LDL.LU R51, [R1+0xd1c] ;  /* 0x000d1c0001337983 */ /* 0x000ee80000300800 */
[----:B---3--:R-:W-:Y:S04]  /*37740*/  STL.64 [R1+0x2f38], R50 ;  /* 0x002f383201007387 */ /* 0x008fe80000100a00 */
[----:B--2---:R2:W-:Y:S04]  /*37750*/  STL.64 [R1+0x2f30], R48 ;  /* 0x002f303001007387 */ /* 0x0045e80000100a00 */
        /* <DEDUP_REMOVED lines=8> */
[----:B------:R-:W3:Y:S04]  /*377e0*/  LDL.LU R32, [R1+0xd60] ;  /* 0x000d600001207983 */ /* 0x000ee80000300800 */
[----:B------:R-:W3:Y:S04]  /*377f0*/  LDL.LU R33, [R1+0xd64] ;  /* 0x000d640001217983 */ /* 0x000ee80000300800 */
[----:B------:R-:W3:Y:S04]  /*37800*/  LDL.LU R34, [R1+0xd68] ;  /* 0x000d680001227983 */ /* 0x000ee80000300800 */
[----:B------:R-:W3:Y:S04]  /*37810*/  LDL.LU R35, [R1+0xd6c] ;  /* 0x000d6c0001237983 */ /* 0x000ee80000300800 */
[----:B0-----:R-:W3:Y:S04]  /*37820*/  LDL.LU R8, [R1+0xda0] ;  /* 0x000da00001087983 */ /* 0x001ee80000300800 */
[----:B------:R-:W3:Y:S04]  /*37830*/  LDL.LU R9, [R1+0xda4] ;  /* 0x000da40001097983 */ /* 0x000ee80000300800 */
[----:B-1----:R-:W3:Y:S04]  /*37840*/  LDL.LU R10, [R1+0xda8] ;  /* 0x000da800010a7983 */ /* 0x002ee80000300800 */
[----:B------:R-:W3:Y:S04]  /*37850*/  LDL.LU R11, [R1+0xdac] ;  /* 0x000dac00010b7983 */ /* 0x000ee80000300800 */
[----:B--2---:R-:W2:Y:S04]  /*37860*/  LDL.LU R48, [R1+0xdb0] ;  /* 0x000db00001307983 */ /* 0x004ea80000300800 */
        /* <DEDUP_REMOVED lines=78> */
[----:B------:R-:W-:-:S02]  /*37d50*/  IMAD R39, R39, 0x100, R42 ;  /* 0x0000010027277824 */ /* 0x000fc400078e022a */
[----:B------:R-:W-:Y:S02]  /*37d60*/  IMAD R40, R40, 0x100, R41 ;  /* 0x0000010028287824 */ /* 0x000fe400078e0229 */
[----:B------:R-:W-:Y:S02]  /*37d70*/  IMAD R41, R38, 0x100, R43 ;  /* 0x0000010026297824 */ /* 0x000fe400078e022b */
[----:B------:R-:W-:Y:S01]  /*37d80*/  IMAD R42, R0, 0x100, R61 ;  /* 0x00000100002a7824 */ /* 0x000fe200078e023d */
[----:B----4-:R-:W-:Y:S01]  /*37d90*/  HMMA.16816.F32 R4, R28, R2, R8 ;  /* 0x000000021c04723c */ /* 0x010fe20000001808 */
[----:B------:R-:W-:Y:S02]  /*37da0*/  F2FP.F16.E5M2.UNPACK_B R28, R39 ;  /* 0x00000027ff1c723e */ /* 0x000fe400020004ff */
[----:B------:R-:W-:Y:S02]  /*37db0*/  F2FP.F16.E5M2.UNPACK_B R29, R40 ;  /* 0x00000028ff1d723e */ /* 0x000fe400020004ff */
[----:B------:R-:W-:-:S02]  /*37dc0*/  F2FP.F16.E5M2.UNPACK_B R30, R41 ;  /* 0x00000029ff1e723e */ /* 0x000fc400020004ff */
[----:B------:R-:W-:-:S07]  /*37dd0*/  F2FP.F16.E5M2.UNPACK_B R31, R42 ;  /* 0x0000002aff1f723e */ /* 0x000fce00020004ff */
[C---:B------:R-:W-:Y:S05]  /*37de0*/  HMMA.16816.F32 R12, R28.reuse, R36, R12 ;  /* 0x000000241c0c723c */ /* 0x040fea000000180c */
[----:B------:R-:W-:Y:S04]  /*37df0*/  STL.64 [R1+0x2d0], R4 ;  /* 0x0002d00401007387 */ /* 0x000fe80000100a00 */
[----:B------:R3:W-:Y:S10]  /*37e00*/  STL.64 [R1+0x2d8], R6 ;  /* 0x0002d80601007387 */ /* 0x0007f40000100a00 */
[----:B------:R-:W-:Y:S04]  /*37e10*/  STL.64 [R1+0xd50], R12 ;  /* 0x000d500c01007387 */ /* 0x000fe80000100a00 */
[----:B------:R-:W-:Y:S01]  /*37e20*/  STL.64 [R1+0xd58], R14 ;  /* 0x000d580e01007387 */ /* 0x000fe20000100a00 */
[C---:B--2---:R-:W-:Y:S08]  /*37e30*/  HMMA.16816.F32 R8, R28.reuse, R34, R16 ;  /* 0x000000221c08723c */ /* 0x044ff00000001810 */
[C---:B---3--:R-:W-:Y:S01]  /*37e40*/  HMMA.16816.F32 R4, R28.reuse, R32, R56 ;  /* 0x000000201c04723c */ /* 0x048fe20000001838 */
[----:B------:R-:W-:Y:S10]  /*37e50*/  STL.64 [R1+0x2ea8], R34 ;  /* 0x002ea82201007387 */ /* 0x000ff40000100a00 */
[----:B------:R-:W-:Y:S04]  /*37e60*/  STL.64 [R1+0xd40], R8 ;  /* 0x000d400801007387 */ /* 0x000fe80000100a00 */
[----:B------:R0:W-:Y:S04]  /*37e70*/  STL.64 [R1+0xd48], R10 ;  /* 0x000d480a01007387 */ /* 0x0001e80000100a00 */
[----:B------:R-:W-:Y:S04]  /*37e80*/  STL.64 [R1+0x2ea0], R32 ;  /* 0x002ea02001007387 */ /* 0x000fe80000100a00 */
        /* <DEDUP_REMOVED lines=22> */
[----:B0-----:R-:W4:Y:S04]  /*37ff0*/  LDL.LU R4, [R1+0xca0] ;  /* 0x000ca00001047983 */ /* 0x001f280000300800 */
[----:B------:R-:W4:Y:S04]  /*38000*/  LDL.LU R5, [R1+0xca4] ;  /* 0x000ca40001057983 */ /* 0x000f280000300800 */
[----:B-1----:R-:W4:Y:S04]  /*38010*/  LDL.LU R6, [R1+0xca8] ;  /* 0x000ca80001067983 */ /* 0x002f280000300800 */
[----:B------:R-:W4:Y:S04]  /*38020*/  LDL.LU R7, [R1+0xcac] ;  /* 0x000cac0001077983 */ /* 0x000f280000300800 */
[----:B------:R-:W2:Y:S04]  /*38030*/  LDL.LU R16, [R1+0xcf0] ;  /* 0x000cf00001107983 */ /* 0x000ea80000300800 */
[----:B------:R-:W2:Y:S04]  /*38040*/  LDL.LU R17, [R1+0xcf4] ;  /* 0x000cf40001117983 */ /* 0x000ea80000300800 */
[----:B------:R-:W2:Y:S04]  /*38050*/  LDL.LU R18, [R1+0xcf8] ;  /* 0x000cf80001127983 */ /* 0x000ea80000300800 */
        /* <DEDUP_REMOVED lines=37> */
[----:B0-----:R-:W3:Y:S04]  /*382b0*/  LDL.LU.64 R18, [R1+0x2ed8] ;  /* 0x002ed80001127983 */ /* 0x001ee80000300a00 */
[----:B------:R-:W2:Y:S04]  /*382c0*/  LDL.LU.64 R16, [R1+0x2ed0] ;  /* 0x002ed00001107983 */ /* 0x000ea80000300a00 */
[----:B------:R-:W-:Y:S04]  /*382d0*/  STL.64 [R1+0x2e68], R22 ;  /* 0x002e681601007387 */ /* 0x000fe80000100a00 */
[----:B------:R0:W-:Y:S04]  /*382e0*/  STL.64 [R1+0x2e60], R20 ;  /* 0x002e601401007387 */ /* 0x0001e80000100a00 */
[----:B0-----:R-:W4:Y:S04]  /*382f0*/  LDL.LU R20, [R1+0xc70] ;  /* 0x000c700001147983 */ /* 0x001f280000300800 */
[----:B------:R-:W4:Y:S04]  /*38300*/  LDL.LU R21, [R1+0xc74] ;  /* 0x000c740001157983 */ /* 0x000f280000300800 */
[----:B------:R-:W4:Y:S04]  /*38310*/  LDL.LU R22, [R1+0xc78] ;  /* 0x000c780001167983 */ /* 0x000f280000300800 */
[----:B------:R-:W4:Y:S01]  /*38320*/  LDL.LU R23, [R1+0xc7c] ;  /* 0x000c7c0001177983 */ /* 0x000f220000300800 */
        /* <DEDUP_REMOVED lines=31> */
[----:B------:R-:W2:Y:S01]  /*38520*/  LDL.LU R15, [R1+0xc9c] ;  /* 0x000c9c00010f7983 */ /* 0x000ea20000300800 */
        /* <DEDUP_REMOVED lines=10> */
[----:B------:R4:W-:Y:S01]  /*385d0*/  STL.64 [R1+0xc98], R14 ;  /* 0x000c980e01007387 */ /* 0x0009e20000100a00 */
[----:B------:R-:W-:Y:S02]  /*385e0*/  IMAD R39, R39, 0x100, R42 ;  /* 0x0000010027277824 */ /* 0x000fe400078e022a */
[----:B------:R-:W-:Y:S02]  /*385f0*/  IMAD R40, R40, 0x100, R41 ;  /* 0x0000010028287824 */ /* 0x000fe400078e0229 */
[----:B------:R-:W-:Y:S02]  /*38600*/  IMAD R41, R38, 0x100, R43 ;  /* 0x0000010026297824 */ /* 0x000fe400078e022b */
[----:B------:R-:W-:Y:S01]  /*38610*/  IMAD R42, R0, 0x100, R61 ;  /* 0x00000100002a7824 */ /* 0x000fe200078e023d */
[C---:B----4-:R-:W-:Y:S01]  /*38620*/  HMMA.16816.F32 R12, R28.reuse, R6, R16 ;  /* 0x000000061c0c723c */ /* 0x050fe20000001810 */
[----:B------:R-:W-:Y:S07]  /*38630*/  STL.64 [R1+0x2e58], R6 ;  /* 0x002e580601007387 */ /* 0x000fee0000100a00 */
[C---:B---3--:R-:W-:Y:S11]  /*38640*/  HMMA.16816.F32 R8, R28.reuse, R4, R20 ;  /* 0x000000041c08723c */ /* 0x048ff60000001814 */
[----:B------:R-:W-:Y:S04]  /*38650*/  STL.64 [R1+0xc80], R12 ;  /* 0x000c800c01007387 */ /* 0x000fe80000100a00 */
[----:B------:R-:W-:Y:S04]  /*38660*/  STL.64 [R1+0xc88], R14 ;  /* 0x000c880e01007387 */ /* 0x000fe80000100a00 */
[----:B------:R0:W-:Y:S02]  /*38670*/  STL.64 [R1+0x2e50], R4 ;  /* 0x002e500401007387 */ /* 0x0001e40000100a00 */
[----:B0-----:R-:W-:Y:S01]  /*38680*/  HMMA.16816.F32 R4, R28, R2, R56 ;  /* 0x000000021c04723c */ /* 0x001fe20000001838 */
[----:B------:R-:W-:-:S02]  /*38690*/  F2FP.F16.E5M2.UNPACK_B R28, R39 ;  /* 0x00000027ff1c723e */ /* 0x000fc400020004ff */
[----:B------:R-:W-:Y:S02]  /*386a0*/  F2FP.F16.E5M2.UNPACK_B R29, R40 ;  /* 0x00000028ff1d723e */ /* 0x000fe400020004ff */
[----:B------:R-:W-:Y:S02]  /*386b0*/  F2FP.F16.E5M2.UNPACK_B R30, R41 ;  /* 0x00000029ff1e723e */ /* 0x000fe400020004ff */
[----:B------:R-:W-:Y:S01]  /*386c0*/  F2FP.F16.E5M2.UNPACK_B R31, R42 ;  /* 0x0000002aff1f723e */ /* 0x000fe200020004ff */
[----:B------:R-:W-:Y:S04]  /*386d0*/  STL.64 [R1+0xc70], R8 ;  /* 0x000c700801007387 */ /* 0x000fe80000100a00 */
[----:B------:R0:W-:Y:S02]  /*386e0*/  STL.64 [R1+0xc78], R10 ;  /* 0x000c780a01007387 */ /* 0x0001e40000100a00 */
[C---:B------:R-:W-:Y:S08]  /*386f0*/  HMMA.16816.F32 R12, R28.reuse, R36, R52 ;  /* 0x000000241c0c723c */ /* 0x040ff00000001834 */
[C---:B0-----:R-:W-:Y:S01]  /*38700*/  HMMA.16816.F32 R8, R28.reuse, R34, R48 ;  /* 0x000000221c08723c */ /* 0x041fe20000001830 */
[----:B------:R-:W-:Y:S04]  /*38710*/  STL.64 [R1+0x2c0], R4 ;  /* 0x0002c00401007387 */ /* 0x000fe80000100a00 */
[----:B------:R0:W-:Y:S03]  /*38720*/  STL.64 [R1+0x2c8], R6 ;  /* 0x0002c80601007387 */ /* 0x0001e60000100a00 */
[C---:B0-----:R-:W-:Y:S03]  /*38730*/  HMMA.16816.F32 R4, R28.reuse, R32, R44 ;  /* 0x000000201c04723c */ /* 0x041fe6000000182c */
[----:B------:R0:W-:Y:S04]  /*38740*/  STL.64 [R1+0xc60], R12 ;  /* 0x000c600c01007387 */ /* 0x0001e80000100a00 */
[----:B------:R1:W-:Y:S04]  /*38750*/  STL.64 [R1+0xc68], R14 ;  /* 0x000c680e01007387 */ /* 0x0003e80000100a00 */
[----:B------:R-:W2:Y:S04]  /*38760*/  LDL.LU R52, [R1+0xb80] ;  /* 0x000b800001347983 */ /* 0x000ea80000300800 */
[----:B------:R-:W-:Y:S04]  /*38770*/  STL.64 [R1+0xc50], R8 ;  /* 0x000c500801007387 */ /* 0x000fe80000100a00 */
[----:B------:R-:W-:Y:S04]  /*38780*/  STL.64 [R1+0xc58], R10 ;  /* 0x000c580a01007387 */ /* 0x000fe80000100a00 */
        /* <DEDUP_REMOVED lines=15> */
[----:B------:R-:W3:Y:S04]  /*38880*/  LDL.LU R20, [R1+0xc20] ;  /* 0x000c200001147983 */ /* 0x000ee80000300800 */
[----:B------:R-:W3:Y:S04]  /*38890*/  LDL.LU R21, [R1+0xc24] ;  /* 0x000c240001157983 */ /* 0x000ee80000300800 */
[----:B------:R-:W3:Y:S04]  /*388a0*/  LDL.LU R22, [R1+0xc28] ;  /* 0x000c280001167983 */ /* 0x000ee80000300800 */
        /* <DEDUP_REMOVED lines=781> */
[----:B------:R-:W-:Y:S04]  /*3b980*/  STL.64 [R1+0x7b0], R12 ;  /* 0x0007b00c01007387 */ /* 0x000fe80000100a00 */
[----:B------:R-:W-:Y:S04]  /*3b990*/  STL.64 [R1+0x7b8], R14 ;  /* 0x0007b80e01007387 */ /* 0x000fe80000100a00 */
        /* <DEDUP_REMOVED lines=56> */
[C---:B----4-:R-:W-:Y:S08]  /*3bd20*/  HMMA.16816.F32 R20, R28.reuse, R24, R20 ;  /* 0x000000181c14723c */ /* 0x050ff00000001814 */
        /* <DEDUP_REMOVED lines=8> */
[----:B0-----:R-:W3:Y:S04]  /*3bdb0*/  LDL.LU.64 R22, [R1+0x2c18] ;  /* 0x002c180001167983 */ /* 0x001ee80000300a00 */
[----:B------:R-:W4:Y:S04]  /*3bdc0*/  LDL.LU.64 R20, [R1+0x2c10] ;  /* 0x002c100001147983 */ /* 0x000f280000300a00 */
[----:B------:R-:W-:Y:S04]  /*3bdd0*/  STL.64 [R1+0x2b98], R26 ;  /* 0x002b981a01007387 */ /* 0x000fe80000100a00 */
[----:B------:R0:W-:Y:S04]  /*3bde0*/  STL.64 [R1+0x2b90], R24 ;  /* 0x002b901801007387 */ /* 0x0001e80000100a00 */
[----:B0-----:R-:W2:Y:S04]  /*3bdf0*/  LDL.LU R24, [R1+0x710] ;  /* 0x0007100001187983 */ /* 0x001ea80000300800 */
[----:B------:R-:W2:Y:S04]  /*3be00*/  LDL.LU R25, [R1+0x714] ;  /* 0x0007140001197983 */ /* 0x000ea80000300800 */
[----:B------:R-:W2:Y:S04]  /*3be10*/  LDL.LU R26, [R1+0x718] ;  /* 0x00071800011a7983 */ /* 0x000ea80000300800 */
[----:B------:R-:W2:Y:S01]  /*3be20*/  LDL.LU R27, [R1+0x71c] ;  /* 0x00071c00011b7983 */ /* 0x000ea20000300800 */
        /* <DEDUP_REMOVED lines=28> */
[----:B------:R-:W-:-:S02]  /*3bff0*/  IMAD R39, R46, 0x100, R47 ;  /* 0x000001002e277824 */ /* 0x000fc400078e022f */
[----:B------:R-:W-:Y:S01]  /*3c000*/  IMAD R41, R38, 0x100, R43 ;  /* 0x0000010026297824 */ /* 0x000fe200078e022b */
        /* <DEDUP_REMOVED lines=17> */
[----:B------:R-:W-:Y:S01]  /*3c120*/  HMMA.16816.F32 R8, R28, R4, R48 ;  /* 0x000000041c08723c */ /* 0x000fe20000001830 */
[----:B------:R-:W-:Y:S10]  /*3c130*/  STL.64 [R1+0x2ba8], R6 ;  /* 0x002ba80601007387 */ /* 0x000ff40000100a00 */
[----:B------:R-:W-:Y:S04]  /*3c140*/  STL.64 [R1+0x6e0], R12 ;  /* 0x0006e00c01007387 */ /* 0x000fe80000100a00 */
[----:B------:R-:W-:Y:S04]  /*3c150*/  STL.64 [R1+0x6e8], R14 ;  /* 0x0006e80e01007387 */ /* 0x000fe80000100a00 */
[----:B------:R-:W-:Y:S04]  /*3c160*/  STL.64 [R1+0x2ba0], R4 ;  /* 0x002ba00401007387 */ /* 0x000fe80000100a00 */
[----:B------:R-:W-:Y:S04]  /*3c170*/  STL.64 [R1+0x6d0], R8 ;  /* 0x0006d00801007387 */ /* 0x000fe80000100a00 */
[----:B------:R-:W-:Y:S04]  /*3c180*/  STL.64 [R1+0x6d8], R10 ;  /* 0x0006d80a01007387 */ /* 0x000fe80000100a00 */
[----:B------:R-:W-:Y:S04]  /*3c190*/  STL [R1+0x2bc8], R39 ;  /* 0x002bc82701007387 */ /* 0x000fe80000100800 */
[----:B------:R0:W-:Y:S04]  /*3c1a0*/  STL.64 [R1+0x2bc0], R36 ;  /* 0x002bc02401007387 */ /* 0x0001e80000100a00 */
        /* <DEDUP_REMOVED lines=43> */
[----:B------:R-:W-:-:S03]  /*3c460*/  IMAD R40, R44, 0x100, R45 ;  /* 0x000001002c287824 */ /* 0x000fc600078e022d */
[----:B------:R-:W3:Y:S04]  /*3c470*/  LDL.LU R15, [R1+0x67c] ;  /* 0x00067c00010f7983 */ /* 0x000ee80000300800 */
[----:B------:R-:W3:Y:S04]  /*3c480*/  LDL.LU R44, [R1+0x5f0] ;  /* 0x0005f000012c7983 */ /* 0x000ee80000300800 */
[----:B------:R-:W3:Y:S04]  /*3c490*/  LDL.LU R45, [R1+0x5f4] ;  /* 0x0005f400012d7983 */ /* 0x000ee80000300800 */
[----:B------:R-:W3:Y:S04]  /*3c4a0*/  LDL.LU R46, [R1+0x5f8] ;  /* 0x0005f800012e7983 */ /* 0x000ee80000300800 */
[----:B------:R-:W3:Y:S01]  /*3c4b0*/  LDL.LU R47, [R1+0x5fc] ;  /* 0x0005fc00012f7983 */ /* 0x000ee20000300800 */
[----:B--2---:R-:W-:Y:S03]  /*3c4c0*/  HMMA.16816.F32 R28, R28, R2, R36 ;  /* 0x000000021c1c723c */ /* 0x004fe60000001824 */
[----:B------:R-:W2:Y:S04]  /*3c4d0*/  LDL.LU R39, [R1+0x2bc8] ;  /* 0x002bc80001277983 */ /* 0x000ea80000300800 */
[----:B------:R-:W3:Y:S01]  /*3c4e0*/  LDL.LU.64 R36, [R1+0x2bc0] ;  /* 0x002bc00001247983 */ /* 0x000ee20000300a00 */
[----:B------:R-:W-:-:S11]  /*3c4f0*/  IMAD R42, R0, 0x100, R61 ;  /* 0x00000100002a7824 */ /* 0x000fd600078e023d */
[----:B------:R0:W-:Y:S04]  /*3c500*/  STL.64 [R1+0x260], R28 ;  /* 0x0002601c01007387 */ /* 0x0001e80000100a00 */
[----:B------:R1:W-:Y:S01]  /*3c510*/  STL.64 [R1+0x268], R30 ;  /* 0x0002681e01007387 */ /* 0x0003e20000100a00 */
[----:B0-----:R-:W-:Y:S02]  /*3c520*/  F2FP.F16.E5M2.UNPACK_B R29, R40 ;  /* 0x00000028ff1d723e */ /* 0x001fe400020004ff */
[----:B-1----:R-:W-:Y:S02]  /*3c530*/  F2FP.F16.E5M2.UNPACK_B R30, R41 ;  /* 0x00000029ff1e723e */ /* 0x002fe400020004ff */
[----:B------:R-:W-:Y:S01]  /*3c540*/  F2FP.F16.E5M2.UNPACK_B R31, R42 ;  /* 0x0000002aff1f723e */ /* 0x000fe200020004ff */
[----:B------:R-:W4:Y:S04]  /*3c550*/  LDL.LU R40, [R1+0x630] ;  /* 0x0006300001287983 */ /* 0x000f280000300800 */
[----:B------:R-:W4:Y:S04]  /*3c560*/  LDL.LU R41, [R1+0x634] ;  /* 0x0006340001297983 */ /* 0x000f280000300800 */
[----:B------:R-:W4:Y:S04]  /*3c570*/  LDL.LU R42, [R1+0x638] ;  /* 0x00063800012a7983 */ /* 0x000f280000300800 */
[----:B------:R-:W4:Y:S01]  /*3c580*/  LDL.LU R43, [R1+0x63c] ;  /* 0x00063c00012b7983 */ /* 0x000f220000300800 */
[----:B--2---:R-:W-:-:S07]  /*3c590*/  F2FP.F16.E5M2.UNPACK_B R28, R39 ;  /* 0x00000027ff1c723e */ /* 0x004fce00020004ff */
[----:B---3--:R-:W-:-:S15]  /*3c5a0*/  HMMA.16816.F32 R32, R28, R36, R32 ;  /* 0x000000241c20723c */ /* 0x008fde0000001820 */
        /* <DEDUP_REMOVED lines=71> */
[C---:B0-----:R-:W-:Y:S02]  /*3ca20*/  HMMA.16816.F32 R8, R28.reuse, R6, R44 ;  /* 0x000000061c08723c */ /* 0x041fe4000000182c */
[----:B------:R-:W-:Y:S04]  /*3ca30*/  STL.64 [R1+0x600], R12 ;  /* 0x0006000c01007387 */ /* 0x000fe80000100a00 */
[----:B------:R-:W-:Y:S04]  /*3ca40*/  STL.64 [R1+0x608], R14 ;  /* 0x0006080e01007387 */ /* 0x000fe80000100a00 */
[----:B------:R-:W2:Y:S09]  /*3ca50*/  LDL.LU R48, [R1+0x520] ;  /* 0x0005200001307983 */ /* 0x000eb20000300800 */
        /* <DEDUP_REMOVED lines=17> */
[----:B------:R-:W4:Y:S04]  /*3cb70*/  LDL.LU R50, [R1+0x258] ;  /* 0x0002580001327983 */ /* 0x000f280000300800 */
        /* <DEDUP_REMOVED lines=37> */
[C---:B--2---:R-:W-:Y:S08]  /*3cdd0*/  HMMA.16816.F32 R16, R28.reuse, R4, R16 ;  /* 0x000000041c10723c */ /* 0x044ff00000001810 */
[----:B----4-:R-:W-:Y:S01]  /*3cde0*/  HMMA.16816.F32 R28, R28, R2, R48 ;  /* 0x000000021c1c723c */ /* 0x010fe20000001830 */
[----:B---3--:R-:W-:-:S02]  /*3cdf0*/  IMAD R39, R39, 0x100, R42 ;  /* 0x0000010027277824 */ /* 0x008fc400078e022a */
[----:B------:R-:W-:Y:S02]  /*3ce00*/  IMAD R40, R40, 0x100, R41 ;  /* 0x0000010028287824 */ /* 0x000fe400078e0229 */
[----:B------:R-:W-:Y:S02]  /*3ce10*/  IMAD R41, R38, 0x100, R43 ;  /* 0x0000010026297824 */ /* 0x000fe400078e022b */
[----:B------:R-:W-:-:S04]  /*3ce20*/  IMAD R42, R0, 0x100, R61 ;  /* 0x00000100002a7824 */ /* 0x000fc800078e023d */
[----:B------:R0:W-:Y:S04]  /*3ce30*/  STL.64 [R1+0x5e0], R16 ;  /* 0x0005e01001007387 */ /* 0x0001e80000100a00 */
[----:B------:R1:W-:Y:S04]  /*3ce40*/  STL.64 [R1+0x5e8], R18 ;  /* 0x0005e81201007387 */ /* 0x0003e80000100a00 */
[----:B0-----:R-:W2:Y:S04]  /*3ce50*/  LDL.LU R16, [R1+0x580] ;  /* 0x0005800001107983 */ /* 0x001ea80000300800 */
[----:B------:R-:W2:Y:S04]  /*3ce60*/  LDL.LU R17, [R1+0x584] ;  /* 0x0005840001117983 */ /* 0x000ea80000300800 */
[----:B-1----:R-:W2:Y:S04]  /*3ce70*/  LDL.LU R18, [R1+0x588] ;  /* 0x0005880001127983 */ /* 0x002ea80000300800 */
[----:B------:R-:W2:Y:S04]  /*3ce80*/  LDL.LU R19, [R1+0x58c] ;  /* 0x00058c0001137983 */ /* 0x000ea80000300800 */
[----:B------:R-:W3:Y:S04]  /*3ce90*/  LDL.LU.64 R50, [R1+0x2b48] ;  /* 0x002b480001327983 */ /* 0x000ee80000300a00 */
[----:B------:R-:W3:Y:S04]  /*3cea0*/  LDL.LU.64 R48, [R1+0x2b40] ;  /* 0x002b400001307983 */ /* 0x000ee80000300a00 */
[----:B------:R0:W-:Y:S04]  /*3ceb0*/  STL.64 [R1+0x250], R28 ;  /* 0x0002501c01007387 */ /* 0x0001e80000100a00 */
[----:B------:R1:W-:Y:S01]  /*3cec0*/  STL.64 [R1+0x258], R30 ;  /* 0x0002581e01007387 */ /* 0x0003e20000100a00 */
[----:B0-----:R-:W-:-:S02]  /*3ced0*/  F2FP.F16.E5M2.UNPACK_B R28, R39 ;  /* 0x00000027ff1c723e */ /* 0x001fc400020004ff */
[----:B------:R-:W-:Y:S02]  /*3cee0*/  F2FP.F16.E5M2.UNPACK_B R29, R40 ;  /* 0x00000028ff1d723e */ /* 0x000fe400020004ff */
[----:B-1----:R-:W-:Y:S02]  /*3cef0*/  F2FP.F16.E5M2.UNPACK_B R30, R41 ;  /* 0x00000029ff1e723e */ /* 0x002fe400020004ff */
[----:B------:R-:W-:Y:S01]  /*3cf00*/  F2FP.F16.E5M2.UNPACK_B R31, R42 ;  /* 0x0000002aff1f723e */ /* 0x000fe200020004ff */
[----:B------:R-:W4:Y:S04]  /*3cf10*/  LDL.LU R40, [R1+0x550] ;  /* 0x0005500001287983 */ /* 0x000f280000300800 */
[----:B------:R-:W4:Y:S04]  /*3cf20*/  LDL.LU R41, [R1+0x554] ;  /* 0x0005540001297983 */ /* 0x000f280000300800 */
[----:B------:R-:W4:Y:S04]  /*3cf30*/  LDL.LU R42, [R1+0x558] ;  /* 0x00055800012a7983 */ /* 0x000f280000300800 */
[----:B------:R-:W4:Y:S01]  /*3cf40*/  LDL.LU R43, [R1+0x55c] ;  /* 0x00055c00012b7983 */ /* 0x000f220000300800 */
[----:B------:R-:W-:-:S15]  /*3cf50*/  HMMA.16816.F32 R32, R28, R36, R32 ;  /* 0x000000241c20723c */ /* 0x000fde0000001820 */
        /* <DEDUP_REMOVED lines=33> */
[----:B0-----:R-:W3:Y:S04]  /*3d170*/  LDL.LU R24, [R1+0x570] ;  /* 0x0005700001187983 */ /* 0x001ee80000300800 */
        /* <DEDUP_REMOVED lines=9> */
[----:B---3--:R-:W-:Y:S03]  /*3d210*/  HMMA.16816.F32 R24, R28, R20, R24 ;  /* 0x000000141c18723c */ /* 0x008fe60000001818 */
[----:B------:R-:W-:Y:S04]  /*3d220*/  STL.64 [R1+0x2ac8], R22 ;  /* 0x002ac81601007387 */ /* 0x000fe80000100a00 */
[----:B------:R-:W-:-:S12]  /*3d230*/  STL.64 [R1+0x2ac0], R20 ;  /* 0x002ac01401007387 */ /* 0x000fd80000100a00 */
[----:B------:R-:W-:Y:S04]  /*3d240*/  STL.64 [R1+0x570], R24 ;  /* 0x0005701801007387 */ /* 0x000fe80000100a00 */
[----:B------:R4:W-:Y:S02]  /*3d250*/  STL.64 [R1+0x578], R26 ;  /* 0x0005781a01007387 */ /* 0x0009e40000100a00 */
[C---:B----4-:R-:W-:Y:S02]  /*3d260*/  HMMA.16816.F32 R24, R28.reuse, R18, R32 ;  /* 0x000000121c18723c */ /* 0x050fe40000001820 */
[----:B------:R-:W-:Y:S06]  /*3d270*/  STL.64 [R1+0x2ad8], R18 ;  /* 0x002ad81201007387 */ /* 0x000fec0000100a00 */
[C---:B--2---:R-:W-:Y:S11]  /*3d280*/  HMMA.16816.F32 R20, R28.reuse, R16, R40 ;  /* 0x000000101c14723c */ /* 0x044ff60000001828 */
[----:B------:R-:W-:Y:S04]  /*3d290*/  STL.64 [R1+0x560], R24 ;  /* 0x0005601801007387 */ /* 0x000fe80000100a00 */
[----:B------:R-:W-:Y:S04]  /*3d2a0*/  STL.64 [R1+0x568], R26 ;  /* 0x0005681a01007387 */ /* 0x000fe80000100a00 */
[----:B------:R0:W-:Y:S02]  /*3d2b0*/  STL.64 [R1+0x2ad0], R16 ;  /* 0x002ad01001007387 */ /* 0x0001e40000100a00 */
[C---:B0-----:R-:W-:Y:S08]  /*3d2c0*/  HMMA.16816.F32 R16, R28.reuse, R14, R56 ;  /* 0x0000000e1c10723c */ /* 0x041ff00000001838 */
[C---:B------:R-:W-:Y:S01]  /*3d2d0*/  HMMA.16816.F32 R24, R28.reuse, R12, R52 ;  /* 0x0000000c1c18723c */ /* 0x040fe20000001834 */
[----:B------:R-:W-:Y:S04]  /*3d2e0*/  STL.64 [R1+0x550], R20 ;  /* 0x0005501401007387 */ /* 0x000fe80000100a00 */
[----:B------:R0:W-:Y:S03]  /*3d2f0*/  STL.64 [R1+0x558], R22 ;  /* 0x0005581601007387 */ /* 0x0001e60000100a00 */
[C---:B0-----:R-:W-:Y:S03]  /*3d300*/  HMMA.16816.F32 R20, R28.reuse, R10, R48 ;  /* 0x0000000a1c14723c */ /* 0x041fe60000001830 */
[----:B------:R-:W-:Y:S04]  /*3d310*/  STL.64 [R1+0x540], R16 ;  /* 0x0005401001007387 */ /* 0x000fe80000100a00 */
[----:B------:R0:W-:Y:S02]  /*3d320*/  STL.64 [R1+0x548], R18 ;  /* 0x0005481201007387 */ /* 0x0001e40000100a00 */
[C---:B0-----:R-:W-:Y:S02]  /*3d330*/  HMMA.16816.F32 R16, R28.reuse, R8, R44 ;  /* 0x000000081c10723c */ /* 0x041fe4000000182c */
[----:B------:R-:W-:Y:S04]  /*3d340*/  STL.64 [R1+0x530], R24 ;  /* 0x0005301801007387 */ /* 0x000fe80000100a00 */
[----:B------:R-:W-:Y:S04]  /*3d350*/  STL.64 [R1+0x538], R26 ;  /* 0x0005381a01007387 */ /* 0x000fe80000100a00 */
[----:B------:R-:W2:Y:S04]  /*3d360*/  LDL.LU R52, [R1+0x480] ;  /* 0x0004800001347983 */ /* 0x000ea80000300800 */
[----:B------:R0:W-:Y:S04]  /*3d370*/  STL.64 [R1+0x520], R20 ;  /* 0x0005201401007387 */ /* 0x0001e80000100a00 */
[----:B------:R1:W-:Y:S04]  /*3d380*/  STL.64 [R1+0x528], R22 ;  /* 0x0005281601007387 */ /* 0x0003e80000100a00 */
[----:B------:R3:W-:Y:S04]  /*3d390*/  STL.64 [R1+0x510], R16 ;  /* 0x0005101001007387 */ /* 0x0007e80000100a00 */
[----:B------:R4:W-:Y:S04]  /*3d3a0*/  STL.64 [R1+0x518], R18 ;  /* 0x0005181201007387 */ /* 0x0009e80000100a00 */
        /* <DEDUP_REMOVED lines=11> */
[----:B---3--:R-:W3:Y:S04]  /*3d460*/  LDL.LU R16, [R1+0x500] ;  /* 0x0005000001107983 */ /* 0x008ee80000300800 */
[----:B------:R-:W3:Y:S04]  /*3d470*/  LDL.LU R17, [R1+0x504] ;  /* 0x0005040001117983 */ /* 0x000ee80000300800 */
[----:B----4-:R-:W3:Y:S04]  /*3d480*/  LDL.LU R18, [R1+0x508] ;  /* 0x0005080001127983 */ /* 0x010ee80000300800 */
        /* <DEDUP_REMOVED lines=31> */
[C---:B--2---:R-:W-:Y:S08]  /*3d680*/  HMMA.16816.F32 R20, R28.reuse, R4, R20 ;  /* 0x000000041c14723c */ /* 0x044ff00000001814 */
[C---:B---3--:R-:W-:Y:S08]  /*3d690*/  HMMA.16816.F32 R16, R28.reuse, R6, R16 ;  /* 0x000000061c10723c */ /* 0x048ff00000001810 */
[----:B----4-:R-:W-:Y:S11]  /*3d6a0*/  HMMA.16816.F32 R28, R28, R2, R24 ;  /* 0x000000021c1c723c */ /* 0x010ff60000001818 */
[----:B------:R-:W-:Y:S04]  /*3d6b0*/  STL.64 [R1+0x500], R16 ;  /* 0x0005001001007387 */ /* 0x000fe80000100a00 */
[----:B------:R0:W-:Y:S01]  /*3d6c0*/  STL.64 [R1+0x508], R18 ;  /* 0x0005081201007387 */ /* 0x0001e20000100a00 */
[----:B------:R-:W-:-:S02]  /*3d6d0*/  IMAD R39, R39, 0x100, R42 ;  /* 0x0000010027277824 */ /* 0x000fc400078e022a */
[----:B------:R-:W-:Y:S01]  /*3d6e0*/  IMAD R40, R40, 0x100, R41 ;  /* 0x0000010028287824 */ /* 0x000fe200078e0229 */
[----:B0-----:R-:W2:Y:S04]  /*3d6f0*/  LDL.LU.64 R18, [R1+0x2ad8] ;  /* 0x002ad80001127983 */ /* 0x001ea80000300a00 */
[----:B------:R-:W3:Y:S04]  /*3d700*/  LDL.LU.64 R16, [R1+0x2ad0] ;  /* 0x002ad00001107983 */ /* 0x000ee80000300a00 */
[----:B------:R-:W-:Y:S04]  /*3d710*/  STL.64 [R1+0x4f0], R20 ;  /* 0x0004f01401007387 */ /* 0x000fe80000100a00 */
[----:B------:R0:W-:Y:S01]  /*3d720*/  STL.64 [R1+0x4f8], R22 ;  /* 0x0004f81601007387 */ /* 0x0001e20000100a00 */
[----:B------:R-:W-:-:S02]  /*3d730*/  IMAD R41, R38, 0x100, R43 ;  /* 0x0000010026297824 */ /* 0x000fc400078e022b */
[----:B------:R-:W-:Y:S01]  /*3d740*/  IMAD R42, R0, 0x100, R61 ;  /* 0x00000100002a7824 */ /* 0x000fe200078e023d */
        /* <DEDUP_REMOVED lines=28> */
[----:B------:R0:W-:Y:S04]  /*3d910*/  STL.64 [R1+0x4d0], R44 ;  /* 0x0004d02c01007387 */ /* 0x0001e80000100a00 */
[----:B------:R1:W-:Y:S04]  /*3d920*/  STL.64 [R1+0x4d8], R46 ;  /* 0x0004d82e01007387 */ /* 0x0003e80000100a00 */
[----:B0-----:R-:W2:Y:S04]  /*3d930*/  LDL.LU R44, [R1+0x460] ;  /* 0x00046000012c7983 */ /* 0x001ea80000300800 */
[----:B------:R-:W2:Y:S04]  /*3d940*/  LDL.LU R45, [R1+0x464] ;  /* 0x00046400012d7983 */ /* 0x000ea80000300800 */
[----:B-1----:R-:W2:Y:S04]  /*3d950*/  LDL.LU R46, [R1+0x468] ;  /* 0x00046800012e7983 */ /* 0x002ea80000300800 */
[----:B------:R-:W2:Y:S04]  /*3d960*/  LDL.LU R47, [R1+0x46c] ;  /* 0x00046c00012f7983 */ /* 0x000ea80000300800 */
[----:B------:R-:W-:Y:S04]  /*3d970*/  STL.64 [R1+0x2a38], R34 ;  /* 0x002a382201007387 */ /* 0x000fe80000100a00 */
[----:B------:R0:W-:Y:S02]  /*3d980*/  STL.64 [R1+0x2a30], R32 ;  /* 0x002a302001007387 */ /* 0x0001e40000100a00 */
[C---:B0-----:R-:W-:Y:S08]  /*3d990*/  HMMA.16816.F32 R32, R28.reuse, R26, R4 ;  /* 0x0000001a1c20723c */ /* 0x041ff00000001804 */
[C---:B------:R-:W-:Y:S01]  /*3d9a0*/  HMMA.16816.F32 R4, R28.reuse, R24, R8 ;  /* 0x000000181c04723c */ /* 0x040fe20000001808 */
[----:B------:R-:W-:Y:S04]  /*3d9b0*/  STL.64 [R1+0x4c0], R40 ;  /* 0x0004c02801007387 */ /* 0x000fe80000100a00 */
[----:B------:R-:W-:Y:S04]  /*3d9c0*/  STL.64 [R1+0x4c8], R42 ;  /* 0x0004c82a01007387 */ /* 0x000fe80000100a00 */
[----:B------:R-:W-:Y:S01]  /*3d9d0*/  STL.64 [R1+0x2a18], R26 ;  /* 0x002a181a01007387 */ /* 0x000fe20000100a00 */
[C---:B----4-:R-:W-:Y:S03]  /*3d9e0*/  HMMA.16816.F32 R8, R28.reuse, R22, R56 ;  /* 0x000000161c08723c */ /* 0x050fe60000001838 */
        /* <DEDUP_REMOVED lines=8> */
[----:B------:R-:W-:Y:S04]  /*3da70*/  STL.64 [R1+0x498], R10 ;  /* 0x0004980a01007387 */ /* 0x000fe80000100a00 */
[----:B------:R-:W-:Y:S05]  /*3da80*/  STL.64 [R1+0x29f0], R20 ;  /* 0x0029f01401007387 */ /* 0x000fea0000100a00 */
[----:B------:R-:W-:Y:S04]  /*3da90*/  STL.64 [R1+0x480], R4 ;  /* 0x0004800401007387 */ /* 0x000fe80000100a00 */
[----:B------:R0:W-:Y:S04]  /*3daa0*/  STL.64 [R1+0x488], R6 ;  /* 0x0004880601007387 */ /* 0x0001e80000100a00 */
[----:B------:R-:W3:Y:S01]  /*3dab0*/  LDL.LU R52, [R1+0x100] ;  /* 0x0001000001347983 */ /* 0x000ee20000300800 */
[----:B0-----:R-:W-:-:S15]  /*3dac0*/  HMMA.16816.F32 R4, R28, R18, R48 ;  /* 0x000000121c04723c */ /* 0x001fde0000001830 */
[----:B------:R-:W-:-:S04]  /*3dad0*/  NOP ;  /* 0x0000000000007918 */ /* 0x000fc80000000000 */
[----:B------:R-:W-:Y:S04]  /*3dae0*/  STL.64 [R1+0x470], R4 ;  /* 0x0004700401007387 */ /* 0x000fe80000100a00 */
[----:B------:R2:W-:Y:S04]  /*3daf0*/  STL.64 [R1+0x478], R6 ;  /* 0x0004780601007387 */ /* 0x0005e80000100a00 */
[----:B------:R-:W3:Y:S04]  /*3db00*/  LDL.LU R53, [R1+0x104] ;  /* 0x0001040001357983 */ /* 0x000ee80000300800 */
[----:B------:R-:W4:Y:S04]  /*3db10*/  LDL.LU R54, [R1+0x108] ;  /* 0x0001080001367983 */ /* 0x000f280000300800 */
[----:B------:R-:W4:Y:S04]  /*3db20*/  LDL.LU R55, [R1+0x10c] ;  /* 0x00010c0001377983 */ /* 0x000f280000300800 */
[----:B----4-:R-:W-:Y:S04]  /*3db30*/  STL.64 [R1+0x2a08], R54 ;  /* 0x002a083601007387 */ /* 0x010fe80000100a00 */
[----:B---3--:R-:W-:Y:S04]  /*3db40*/  STL.64 [R1+0x2a00], R52 ;  /* 0x002a003401007387 */ /* 0x008fe80000100a00 */
[----:B------:R-:W3:Y:S04]  /*3db50*/  LDL.LU R56, [R1+0x120] ;  /* 0x0001200001387983 */ /* 0x000ee80000300800 */
[----:B------:R-:W3:Y:S04]  /*3db60*/  LDL.LU R57, [R1+0x124] ;  /* 0x0001240001397983 */ /* 0x000ee80000300800 */
[----:B------:R-:W4:Y:S04]  /*3db70*/  LDL.LU R58, [R1+0x128] ;  /* 0x00012800013a7983 */ /* 0x000f280000300800 */
[----:B------:R-:W4:Y:S01]  /*3db80*/  LDL.LU R59, [R1+0x12c] ;  /* 0x00012c00013b7983 */ /* 0x000f220000300800 */
[C---:B--2---:R-:W-:Y:S03]  /*3db90*/  HMMA.16816.F32 R4, R28.reuse, R16, R44 ;  /* 0x000000101c04723c */ /* 0x044fe6000000182c */
[----:B----4-:R-:W-:Y:S04]  /*3dba0*/  STL.64 [R1+0x2a28], R58 ;  /* 0x002a283a01007387 */ /* 0x010fe80000100a00 */
[----:B---3--:R-:W-:Y:S04]  /*3dbb0*/  STL.64 [R1+0x2a20], R56 ;  /* 0x002a203801007387 */ /* 0x008fe80000100a00 */
[----:B------:R-:W2:Y:S04]  /*3dbc0*/  LDL.LU R48, [R1+0xe0] ;  /* 0x0000e00001307983 */ /* 0x000ea80000300800 */
[----:B------:R-:W2:Y:S04]  /*3dbd0*/  LDL.LU R49, [R1+0xe4] ;  /* 0x0000e40001317983 */ /* 0x000ea80000300800 */
[----:B------:R-:W3:Y:S04]  /*3dbe0*/  LDL.LU R50, [R1+0xe8] ;  /* 0x0000e80001327983 */ /* 0x000ee80000300800 */
[----:B------:R-:W3:Y:S04]  /*3dbf0*/  LDL.LU R51, [R1+0xec] ;  /* 0x0000ec0001337983 */ /* 0x000ee80000300800 */
[----:B---3--:R-:W-:Y:S04]  /*3dc00*/  STL.64 [R1+0x2a58], R50 ;  /* 0x002a583201007387 */ /* 0x008fe80000100a00 */
[----:B--2---:R0:W-:Y:S04]  /*3dc10*/  STL.64 [R1+0x2a50], R48 ;  /* 0x002a503001007387 */ /* 0x0041e80000100a00 */
[----:B------:R-:W-:Y:S04]  /*3dc20*/  STL.64 [R1+0x2a68], R18 ;  /* 0x002a681201007387 */ /* 0x000fe80000100a00 */
[----:B------:R1:W-:Y:S04]  /*3dc30*/  STL.64 [R1+0x2a60], R16 ;  /* 0x002a601001007387 */ /* 0x0003e80000100a00 */
[----:B------:R2:W-:Y:S04]  /*3dc40*/  STL.64 [R1+0x460], R4 ;  /* 0x0004600401007387 */ /* 0x0005e80000100a00 */
[----:B------:R3:W-:Y:S04]  /*3dc50*/  STL.64 [R1+0x468], R6 ;  /* 0x0004680601007387 */ /* 0x0007e80000100a00 */
[----:B0-----:R-:W4:Y:S04]  /*3dc60*/  LDL.LU R48, [R1+0x400] ;  /* 0x0004000001307983 */ /* 0x001f280000300800 */
[----:B------:R-:W4:Y:S04]  /*3dc70*/  LDL.LU R49, [R1+0x404] ;  /* 0x0004040001317983 */ /* 0x000f280000300800 */
[----:B------:R-:W2:Y:S04]  /*3dc80*/  LDL.LU R50, [R1+0x408] ;  /* 0x0004080001327983 */ /* 0x000ea80000300800 */
[----:B------:R-:W2:Y:S04]  /*3dc90*/  LDL.LU R51, [R1+0x40c] ;  /* 0x00040c0001337983 */ /* 0x000ea80000300800 */
[----:B------:R-:W3:Y:S04]  /*3dca0*/  LDL.LU R32, [R1+0x450] ;  /* 0x0004500001207983 */ /* 0x000ee80000300800 */
[----:B------:R-:W3:Y:S04]  /*3dcb0*/  LDL.LU R33, [R1+0x454] ;  /* 0x0004540001217983 */ /* 0x000ee80000300800 */
[----:B------:R-:W3:Y:S04]  /*3dcc0*/  LDL.LU R34, [R1+0x458] ;  /* 0x0004580001227983 */ /* 0x000ee80000300800 */
[----:B------:R-:W3:Y:S04]  /*3dcd0*/  LDL.LU R35, [R1+0x45c] ;  /* 0x00045c0001237983 */ /* 0x000ee80000300800 */
[----:B--2---:R-:W-:Y:S04]  /*3dce0*/  STL.64 [R1+0x2a88], R50 ;  /* 0x002a883201007387 */ /* 0x004fe80000100a00 */
[----:B----4-:R0:W-:Y:S04]  /*3dcf0*/  STL.64 [R1+0x2a80], R48 ;  /* 0x002a803001007387 */ /* 0x0101e80000100a00 */
[----:B-1----:R-:W2:Y:S04]  /*3dd00*/  LDL.LU R16, [R1+0x410] ;  /* 0x0004100001107983 */ /* 0x002ea80000300800 */
[----:B------:R-:W2:Y:S04]  /*3dd10*/  LDL.LU R17, [R1+0x414] ;  /* 0x0004140001117983 */ /* 0x000ea80000300800 */
[----:B------:R-:W2:Y:S04]  /*3dd20*/  LDL.LU R18, [R1+0x418] ;  /* 0x0004180001127983 */ /* 0x000ea80000300800 */
[----:B------:R-:W2:Y:S04]  /*3dd30*/  LDL.LU R19, [R1+0x41c] ;  /* 0x00041c0001137983 */ /* 0x000ea80000300800 */
[----:B------:R-:W4:Y:S04]  /*3dd40*/  LDL.LU R4, [R1+0x420] ;  /* 0x0004200001047983 */ /* 0x000f280000300800 */
[----:B------:R-:W4:Y:S04]  /*3dd50*/  LDL.LU R5, [R1+0x424] ;  /* 0x0004240001057983 */ /* 0x000f280000300800 */
[----:B---3--:R-:W4:Y:S04]  /*3dd60*/  LDL.LU R6, [R1+0x428] ;  /* 0x0004280001067983 */ /* 0x008f280000300800 */
[----:B------:R-:W4:Y:S04]  /*3dd70*/  LDL.LU R7, [R1+0x42c] ;  /* 0x00042c0001077983 */ /* 0x000f280000300800 */
[----:B0-----:R-:W3:Y:S04]  /*3dd80*/  LDL.LU R48, [R1+0x430] ;  /* 0x0004300001307983 */ /* 0x001ee80000300800 */
[----:B------:R-:W3:Y:S04]  /*3dd90*/  LDL.LU R49, [R1+0x434] ;  /* 0x0004340001317983 */ /* 0x000ee80000300800 */
[----:B------:R-:W3:Y:S04]  /*3dda0*/  LDL.LU R50, [R1+0x438] ;  /* 0x0004380001327983 */ /* 0x000ee80000300800 */
[----:B------:R-:W3:Y:S04]  /*3ddb0*/  LDL.LU R51, [R1+0x43c] ;  /* 0x00043c0001337983 */ /* 0x000ee80000300800 */
[----:B------:R-:W2:Y:S04]  /*3ddc0*/  LDL.LU R8, [R1+0x440] ;  /* 0x0004400001087983 */ /* 0x000ea80000300800 */
[----:B------:R-:W2:Y:S04]  /*3ddd0*/  LDL.LU R9, [R1+0x444] ;  /* 0x0004440001097983 */ /* 0x000ea80000300800 */
[----:B------:R-:W2:Y:S04]  /*3dde0*/  LDL.LU R10, [R1+0x448] ;  /* 0x00044800010a7983 */ /* 0x000ea80000300800 */
[----:B------:R-:W2:Y:S01]  /*3ddf0*/  LDL.LU R11, [R1+0x44c] ;  /* 0x00044c00010b7983 */ /* 0x000ea20000300800 */
[C---:B------:R-:W-:Y:S03]  /*3de00*/  HMMA.16816.F32 R20, R28.reuse, R14, R32 ;  /* 0x0000000e1c14723c */ /* 0x040fe60000001820 */
        /* <DEDUP_REMOVED lines=13> */
[----:B------:R0:W-:Y:S04]  /*3dee0*/  STL.64 [R1+0x450], R20 ;  /* 0x0004501401007387 */ /* 0x0001e80000100a00 */
[----:B------:R1:W-:Y:S04]  /*3def0*/  STL.64 [R1+0x458], R22 ;  /* 0x0004581601007387 */ /* 0x0003e80000100a00 */
        /* <DEDUP_REMOVED lines=15> */
[----:B0-----:R-:W3:Y:S04]  /*3dff0*/  LDL.LU R20, [R1+0x180] ;  /* 0x0001800001147983 */ /* 0x001ee80000300800 */
[----:B------:R-:W3:Y:S04]  /*3e000*/  LDL.LU R21, [R1+0x184] ;  /* 0x0001840001157983 */ /* 0x000ee80000300800 */
[----:B-1----:R-:W3:Y:S04]  /*3e010*/  LDL.LU R22, [R1+0x188] ;  /* 0x0001880001167983 */ /* 0x002ee80000300800 */
[----:B------:R-:W3:Y:S01]  /*3e020*/  LDL.LU R23, [R1+0x18c] ;  /* 0x00018c0001177983 */ /* 0x000ee20000300800 */
[----:B--2---:R-:W-:-:S15]  /*3e030*/  HMMA.16816.F32 R8, R28, R12, R8 ;  /* 0x0000000c1c08723c */ /* 0x004fde0000001808 */
[----:B------:R-:W-:-:S04]  /*3e040*/  NOP ;  /* 0x0000000000007918 */ /* 0x000fc80000000000 */
[----:B------:R-:W-:Y:S04]  /*3e050*/  STL.64 [R1+0x440], R8 ;  /* 0x0004400801007387 */ /* 0x000fe80000100a00 */
[----:B------:R0:W-:Y:S04]  /*3e060*/  STL.64 [R1+0x448], R10 ;  /* 0x0004480a01007387 */ /* 0x0001e80000100a00 */
[----:B0-----:R-:W3:Y:S04]  /*3e070*/  LDL.LU.64 R10, [R1+0x2a98] ;  /* 0x002a9800010a7983 */ /* 0x001ee80000300a00 */
[----:B------:R-:W4:Y:S01]  /*3e080*/  LDL.LU.64 R8, [R1+0x2a90] ;  /* 0x002a900001087983 */ /* 0x000f220000300a00 */
[C---:B---3--:R-:W-:Y:S08]  /*3e090*/  HMMA.16816.F32 R48, R28.reuse, R10, R48 ;  /* 0x0000000a1c30723c */ /* 0x048ff00000001830 */
[----:B----4-:R-:W-:Y:S11]  /*3e0a0*/  HMMA.16816.F32 R4, R28, R8, R4 ;  /* 0x000000081c04723c */ /* 0x010ff60000001804 */
[----:B------:R-:W-:Y:S04]  /*3e0b0*/  STL.64 [R1+0x430], R48 ;  /* 0x0004303001007387 */ /* 0x000fe80000100a00 */
[----:B------:R0:W-:Y:S04]  /*3e0c0*/  STL.64 [R1+0x438], R50 ;  /* 0x0004383201007387 */ /* 0x0001e80000100a00 */
[----:B0-----:R-:W2:Y:S04]  /*3e0d0*/  LDL.LU.64 R50, [R1+0x2a88] ;  /* 0x002a880001327983 */ /* 0x001ea80000300a00 */
[----:B------:R-:W2:Y:S04]  /*3e0e0*/  LDL.LU.64 R48, [R1+0x2a80] ;  /* 0x002a800001307983 */ /* 0x000ea80000300a00 */
[----:B------:R-:W-:Y:S04]  /*3e0f0*/  STL.64 [R1+0x420], R4 ;  /* 0x0004200401007387 */ /* 0x000fe80000100a00 */
[----:B------:R0:W-:Y:S04]  /*3e100*/  STL.64 [R1+0x428], R6 ;  /* 0x0004280601007387 */ /* 0x0001e80000100a00 */
[----:B0-----:R-:W3:Y:S04]  /*3e110*/  LDL.LU.64 R6, [R1+0x2a78] ;  /* 0x002a780001067983 */ /* 0x001ee80000300a00 */
[----:B------:R-:W2:Y:S01]  /*3e120*/  LDL.LU.64 R4, [R1+0x2a70] ;  /* 0x002a700001047983 */ /* 0x000ea20000300a00 */
[----:B------:R-:W-:-:S02]  /*3e130*/  IMAD R39, R39, 0x100, R61 ;  /* 0x0000010027277824 */ /* 0x000fc400078e023d */
[----:B------:R-:W-:Y:S02]  /*3e140*/  IMAD R40, R40, 0x100, R38 ;  /* 0x0000010028287824 */ /* 0x000fe400078e0226 */
[----:B------:R-:W-:Y:S02]  /*3e150*/  IMAD R41, R41, 0x100, R0 ;  /* 0x0000010029297824 */ /* 0x000fe400078e0200 */
[----:B------:R-:W-:Y:S01]  /*3e160*/  IMAD R42, R43, 0x100, R42 ;  /* 0x000001002b2a7824 */ /* 0x000fe200078e022a */
[C---:B---3--:R-:W-:Y:S08]  /*3e170*/  HMMA.16816.F32 R16, R28.reuse, R6, R16 ;  /* 0x000000061c10723c */ /* 0x048ff00000001810 */
[C---:B--2---:R-:W-:Y:S08]  /*3e180*/  HMMA.16816.F32 R48, R28.reuse, R4, R48 ;  /* 0x000000041c30723c */ /* 0x044ff00000001830 */
        /* <DEDUP_REMOVED lines=8> */
[----:B------:R-:W4:Y:S04]  /*3e210*/  LDL.LU.64 R48, [R1+0x2a50] ;  /* 0x002a500001307983 */ /* 0x000f280000300a00 */
[----:B------:R-:W2:Y:S04]  /*3e220*/  LDL.LU R61, [R1+0x2a48] ;  /* 0x002a4800013d7983 */ /* 0x000ea80000300800 */
[----:B------:R-:W2:Y:S04]  /*3e230*/  LDL.LU R38, [R1+0x2a44] ;  /* 0x002a440001267983 */ /* 0x000ea80000300800 */
[----:B------:R-:W2:Y:S04]  /*3e240*/  LDL.LU R0, [R1+0x2a40] ;  /* 0x002a400001007983 */ /* 0x000ea80000300800 */
[----:B------:R-:W2:Y:S04]  /*3e250*/  LDL.LU R44, [R1+0xc0] ;  /* 0x0000c000012c7983 */ /* 0x000ea80000300800 */
[----:B------:R0:W-:Y:S04]  /*3e260*/  STL.64 [R1+0x230], R28 ;  /* 0x0002301c01007387 */ /* 0x0001e80000100a00 */
[----:B------:R1:W-:Y:S04]  /*3e270*/  STL.64 [R1+0x238], R30 ;  /* 0x0002381e01007387 */ /* 0x0003e80000100a00 */
[----:B------:R-:W2:Y:S04]  /*3e280*/  LDL.LU R45, [R1+0xc4] ;  /* 0x0000c400012d7983 */ /* 0x000ea80000300800 */
[----:B------:R-:W2:Y:S04]  /*3e290*/  LDL.LU R46, [R1+0xc8] ;  /* 0x0000c800012e7983 */ /* 0x000ea80000300800 */
[----:B------:R-:W2:Y:S01]  /*3e2a0*/  LDL.LU R47, [R1+0xcc] ;  /* 0x0000cc00012f7983 */ /* 0x000ea20000300800 */
        /* <DEDUP_REMOVED lines=19> */
[----:B------:R-:W2:Y:S04]  /*3e3e0*/  LDL.LU.64 R56, [R1+0x2a20] ;  /* 0x002a200001387983 */ /* 0x000ea80000300a00 */
[----:B------:R-:W3:Y:S04]  /*3e3f0*/  LDL.LU.64 R26, [R1+0x2a18] ;  /* 0x002a1800011a7983 */ /* 0x000ee80000300a00 */
[----:B------:R-:W2:Y:S04]  /*3e400*/  LDL.LU.64 R24, [R1+0x2a10] ;  /* 0x002a100001187983 */ /* 0x000ea80000300a00 */
[----:B------:R0:W-:Y:S04]  /*3e410*/  STL.64 [R1+0x1c0], R32 ;  /* 0x0001c02001007387 */ /* 0x0001e80000100a00 */
[----:B------:R1:W-:Y:S04]  /*3e420*/  STL.64 [R1+0x1c8], R34 ;  /* 0x0001c82201007387 */ /* 0x0003e80000100a00 */
[----:B0-----:R-:W4:Y:S04]  /*3e430*/  LDL.LU R32, [R1+0x160] ;  /* 0x0001600001207983 */ /* 0x001f280000300800 */
[----:B------:R-:W4:Y:S04]  /*3e440*/  LDL.LU R33, [R1+0x164] ;  /* 0x0001640001217983 */ /* 0x000f280000300800 */
[----:B-1----:R-:W4:Y:S04]  /*3e450*/  LDL.LU R34, [R1+0x168] ;  /* 0x0001680001227983 */ /* 0x002f280000300800 */
[----:B------:R-:W4:Y:S01]  /*3e460*/  LDL.LU R35, [R1+0x16c] ;  /* 0x00016c0001237983 */ /* 0x000f220000300800 */
[C---:B---3--:R-:W-:Y:S08]  /*3e470*/  HMMA.16816.F32 R52, R28.reuse, R26, R52 ;  /* 0x0000001a1c34723c */ /* 0x048ff00000001834 */
[C---:B--2---:R-:W-:Y:S11]  /*3e480*/  HMMA.16816.F32 R24, R28.reuse, R24, R20 ;  /* 0x000000181c18723c */ /* 0x044ff60000001814 */
[----:B------:R-:W-:Y:S04]  /*3e490*/  STL.64 [R1+0x1a0], R52 ;  /* 0x0001a03401007387 */ /* 0x000fe80000100a00 */
[----:B------:R0:W-:Y:S04]  /*3e4a0*/  STL.64 [R1+0x1a8], R54 ;  /* 0x0001a83601007387 */ /* 0x0001e80000100a00 */
[----:B0-----:R-:W2:Y:S04]  /*3e4b0*/  LDL.LU.64 R54, [R1+0x2a08] ;  /* 0x002a080001367983 */ /* 0x001ea80000300a00 */
[----:B------:R-:W2:Y:S04]  /*3e4c0*/  LDL.LU.64 R52, [R1+0x2a00] ;  /* 0x002a000001347983 */ /* 0x000ea80000300a00 */
[----:B------:R-:W4:Y:S04]  /*3e4d0*/  LDL.LU.64 R22, [R1+0x29f8] ;  /* 0x0029f80001167983 */ /* 0x000f280000300a00 */
[----:B------:R-:W3:Y:S04]  /*3e4e0*/  LDL.LU.64 R20, [R1+0x29f0] ;  /* 0x0029f00001147983 */ /* 0x000ee80000300a00 */
[----:B------:R-:W-:Y:S04]  /*3e4f0*/  STL.64 [R1+0x180], R24 ;  /* 0x0001801801007387 */ /* 0x000fe80000100a00 */
[----:B------:R4:W-:Y:S02]  /*3e500*/  STL.64 [R1+0x188], R26 ;  /* 0x0001881a01007387 */ /* 0x0009e40000100a00 */
[C---:B----4-:R-:W-:Y:S08]  /*3e510*/  HMMA.16816.F32 R24, R28.reuse, R22, R32 ;  /* 0x000000161c18723c */ /* 0x050ff00000001820 */
[C---:B---3--:R-:W-:Y:S08]  /*3e520*/  HMMA.16816.F32 R32, R28.reuse, R20, R40 ;  /* 0x000000141c20723c */ /* 0x048ff00000001828 */
[C---:B--2---:R-:W-:Y:S03]  /*3e530*/  HMMA.16816.F32 R20, R28.reuse, R16, R52 ;  /* 0x000000101c14723c */ /* 0x044fe60000001834 */
[----:B------:R-:W-:Y:S04]  /*3e540*/  STL.64 [R1+0x160], R24 ;  /* 0x0001601801007387 */ /* 0x000fe80000100a00 */
[----:B------:R0:W-:Y:S02]  /*3e550*/  STL.64 [R1+0x168], R26 ;  /* 0x0001681a01007387 */ /* 0x0001e40000100a00 */
[C---:B0-----:R-:W-:Y:S08]  /*3e560*/  HMMA.16816.F32 R24, R28.reuse, R18, R56 ;  /* 0x000000121c18723c */ /* 0x041ff00000001838 */
[----:B------:R-:W-:Y:S01]  /*3e570*/  HMMA.16816.F32 R16, R28, R14, R48 ;  /* 0x0000000e1c10723c */ /* 0x000fe20000001830 */
[----:B------:R-:W-:Y:S04]  /*3e580*/  STL.64 [R1+0x140], R32 ;  /* 0x0001402001007387 */ /* 0x000fe80000100a00 */
[----:B------:R-:W-:Y:S04]  /*3e590*/  STL.64 [R1+0x148], R34 ;  /* 0x0001482201007387 */ /* 0x000fe80000100a00 */
[----:B------:R-:W2:Y:S04]  /*3e5a0*/  LDL.LU R36, [R1+0x1394] ;  /* 0x0013940001247983 */ /* 0x000ea80000300800 */
[----:B------:R0:W-:Y:S04]  /*3e5b0*/  STL.64 [R1+0x120], R24 ;  /* 0x0001201801007387 */ /* 0x0001e80000100a00 */
[----:B------:R1:W-:Y:S04]  /*3e5c0*/  STL.64 [R1+0x128], R26 ;  /* 0x0001281a01007387 */ /* 0x0003e80000100a00 */
[----:B------:R3:W-:Y:S04]  /*3e5d0*/  STL.64 [R1+0x100], R20 ;  /* 0x0001001401007387 */ /* 0x0007e80000100a00 */
[----:B------:R4:W-:Y:S04]  /*3e5e0*/  STL.64 [R1+0x108], R22 ;  /* 0x0001081601007387 */ /* 0x0009e80000100a00 */
[----:B0-----:R-:W2:Y:S04]  /*3e5f0*/  LDL.LU R24, [R1+0x40] ;  /* 0x0000400001187983 */ /* 0x001ea80000300800 */
[----:B------:R0:W-:Y:S04]  /*3e600*/  STL.64 [R1+0xe0], R16 ;  /* 0x0000e01001007387 */ /* 0x0001e80000100a00 */
[----:B------:R0:W-:Y:S04]  /*3e610*/  STL.64 [R1+0xe8], R18 ;  /* 0x0000e81201007387 */ /* 0x0001e80000100a00 */
[----:B------:R-:W2:Y:S04]  /*3e620*/  LDL.LU R25, [R1+0x44] ;  /* 0x0000440001197983 */ /* 0x000ea80000300800 */
[----:B-1----:R-:W2:Y:S04]  /*3e630*/  LDL.LU R26, [R1+0x48] ;  /* 0x00004800011a7983 */ /* 0x002ea80000300800 */
[----:B------:R-:W2:Y:S04]  /*3e640*/  LDL.LU R27, [R1+0x4c] ;  /* 0x00004c00011b7983 */ /* 0x000ea80000300800 */
[----:B---3--:R-:W3:Y:S04]  /*3e650*/  LDL.LU R20, [R1+0x60] ;  /* 0x0000600001147983 */ /* 0x008ee80000300800 */
[----:B------:R-:W3:Y:S04]  /*3e660*/  LDL.LU R21, [R1+0x64] ;  /* 0x0000640001157983 */ /* 0x000ee80000300800 */
[----:B----4-:R-:W3:Y:S01]  /*3e670*/  LDL.LU R22, [R1+0x68] ;  /* 0x0000680001167983 */ /* 0x010ee20000300800 */
[----:B------:R-:W-:-:S03]  /*3e680*/  IMAD.MOV.U32 R23, RZ, RZ, R0 ;  /* 0x000000ffff177224 */ /* 0x000fc600078e0000 */
[----:B------:R-:W4:Y:S04]  /*3e690*/  LDL.LU R0, [R1+0x29ec] ;  /* 0x0029ec0001007983 */ /* 0x000f280000300800 */
[----:B0-----:R-:W2:Y:S04]  /*3e6a0*/  LDL.LU R16, [R1+0x80] ;  /* 0x0000800001107983 */ /* 0x001ea80000300800 */
[----:B------:R-:W2:Y:S04]  /*3e6b0*/  LDL.LU R17, [R1+0x84] ;  /* 0x0000840001117983 */ /* 0x000ea80000300800 */
[----:B------:R-:W2:Y:S04]  /*3e6c0*/  LDL.LU R18, [R1+0x88] ;  /* 0x0000880001127983 */ /* 0x000ea80000300800 */
[----:B------:R-:W2:Y:S01]  /*3e6d0*/  LDL.LU R19, [R1+0x8c] ;  /* 0x00008c0001137983 */ /* 0x000ea20000300800 */
[----:B------:R-:W-:-:S02]  /*3e6e0*/  IMAD.MOV.U32 R32, RZ, RZ, R38 ;  /* 0x000000ffff207224 */ /* 0x000fc400078e0026 */
[----:B------:R-:W-:Y:S01]  /*3e6f0*/  IMAD.MOV.U32 R34, RZ, RZ, R61 ;  /* 0x000000ffff227224 */ /* 0x000fe200078e003d */
[----:B------:R-:W2:Y:S04]  /*3e700*/  LDL.LU R38, [R1+0x29e8] ;  /* 0x0029e80001267983 */ /* 0x000ea80000300800 */
[----:B------:R-:W2:Y:S04]  /*3e710*/  LDL.LU R33, [R1+0x24] ;  /* 0x0000240001217983 */ /* 0x000ea80000300800 */
[----:B------:R-:W2:Y:S01]  /*3e720*/  LDL.LU R61, [R1+0x29e4] ;  /* 0x0029e400013d7983 */ /* 0x000ea20000300800 */
[----:B------:R-:W-:-:S03]  /*3e730*/  IMAD.MOV.U32 R35, RZ, RZ, R60 ;  /* 0x000000ffff237224 */ /* 0x000fc600078e003c */
[----:B------:R-:W2:Y:S01]  /*3e740*/  LDL.LU R60, [R1+0x29e0] ;  /* 0x0029e000013c7983 */ /* 0x000ea20000300800 */
[----:B------:R-:W-:Y:S01]  /*3e750*/  HMMA.16816.F32 R40, R28, R12, R44 ;  /* 0x0000000c1c28723c */ /* 0x000fe2000000182c */
[----:B----4-:R-:W-:Y:S02]  /*3e760*/  IMAD.MOV.U32 R12, RZ, RZ, R0 ;  /* 0x000000ffff0c7224 */ /* 0x010fe400078e0000 */
[----:B------:R0:W5:-:S15]  /*3e770*/  LDL.LU R0, [R1+0x29dc] ;  /* 0x0029dc0001007983 */ /* 0x00015e0000300800 */
[----:B------:R-:W-:Y:S01]  /*3e780*/  NOP ;  /* 0x0000000000007918 */ /* 0x000fe20000000000 */
[----:B------:R-:W-:Y:S04]  /*3e790*/  STL.64 [R1+0xc0], R40 ;  /* 0x0000c02801007387 */ /* 0x000fe80000100a00 */
[----:B------:R1:W-:Y:S04]  /*3e7a0*/  STL.64 [R1+0xc8], R42 ;  /* 0x0000c82a01007387 */ /* 0x0003e80000100a00 */
[----:B------:R-:W4:Y:S04]  /*3e7b0*/  LDL.LU R37, [R1+0x1390] ;  /* 0x0013900001257983 */ /* 0x000f280000300800 */
[----:B-1----:R-:W4:Y:S04]  /*3e7c0*/  LDL.LU R42, [R1+0x1388] ;  /* 0x00138800012a7983 */ /* 0x002f280000300800 */
        /* <DEDUP_REMOVED lines=20> */
[----:B--2---:R-:W-:-:S03]  /*3e910*/  IMAD.MOV.U32 R14, RZ, RZ, R61 ;  /* 0x000000ffff0e7224 */ /* 0x004fc600078e003d */
[----:B------:R-:W2:Y:S01]  /*3e920*/  LDL.LU R61, [R1+0x1b54] ;  /* 0x001b5400013d7983 */ /* 0x000ea20000300800 */
[----:B------:R-:W-:-:S03]  /*3e930*/  IMAD.MOV.U32 R15, RZ, RZ, R60 ;  /* 0x000000ffff0f7224 */ /* 0x000fc600078e003c */
[----:B------:R-:W2:Y:S01]  /*3e940*/  LDL.LU R60, [R1+0x1b28] ;  /* 0x001b2800013c7983 */ /* 0x000ea20000300800 */
[----:B------:R-:W-:-:S07]  /*3e950*/  IMAD.MOV.U32 R13, RZ, RZ, R38 ;  /* 0x000000ffff0d7224 */ /* 0x000fce00078e0026 */
[C---:B------:R-:W-:Y:S08]  /*3e960*/  HMMA.16816.F32 R12, R28.reuse, R10, R12 ;  /* 0x0000000a1c0c723c */ /* 0x040ff0000000180c */
[C---:B------:R-:W-:Y:S08]  /*3e970*/  HMMA.16816.F32 R16, R28.reuse, R8, R16 ;  /* 0x000000081c10723c */ /* 0x040ff00000001810 */
[C---:B------:R-:W-:Y:S03]  /*3e980*/  HMMA.16816.F32 R8, R28.reuse, R4, R24 ;  /* 0x000000041c08723c */ /* 0x040fe60000001818 */
[----:B------:R-:W-:Y:S04]  /*3e990*/  STL.64 [R1+0xa0], R12 ;  /* 0x0000a00c01007387 */ /* 0x000fe80000100a00 */
[----:B------:R3:W-:Y:S02]  /*3e9a0*/  STL.64 [R1+0xa8], R14 ;  /* 0x0000a80e01007387 */ /* 0x0007e40000100a00 */
[C---:B---3--:R-:W-:Y:S08]  /*3e9b0*/  HMMA.16816.F32 R12, R28.reuse, R6, R20 ;  /* 0x000000061c0c723c */ /* 0x048ff00000001814 */
[----:B------:R-:W-:Y:S01]  /*3e9c0*/  HMMA.16816.F32 R4, R28, R2, R32 ;  /* 0x000000021c04723c */ /* 0x000fe20000001820 */
[----:B------:R-:W-:Y:S04]  /*3e9d0*/  STL.64 [R1+0x80], R16 ;  /* 0x0000801001007387 */ /* 0x000fe80000100a00 */
[----:B------:R-:W-:Y:S01]  /*3e9e0*/  STL.64 [R1+0x88], R18 ;  /* 0x0000881201007387 */ /* 0x000fe20000100a00 */
[----:B------:R-:W-:-:S05]  /*3e9f0*/  VIADD R36, R36, 0x1 ;  /* 0x0000000124247836 */ /* 0x000fca0000000000 */
[----:B------:R-:W-:Y:S04]  /*3ea00*/  STL.64 [R1+0x60], R12 ;  /* 0x0000600c01007387 */ /* 0x000fe80000100a00 */
[----:B------:R-:W-:Y:S04]  /*3ea10*/  STL.64 [R1+0x68], R14 ;  /* 0x0000680e01007387 */ /* 0x000fe80000100a00 */
[----:B------:R-:W-:Y:S04]  /*3ea20*/  STL.64 [R1+0x40], R8 ;  /* 0x0000400801007387 */ /* 0x000fe80000100a00 */
[----:B------:R-:W-:Y:S04]  /*3ea30*/  STL.64 [R1+0x48], R10 ;  /* 0x0000480a01007387 */ /* 0x000fe80000100a00 */
[----:B------:R1:W-:Y:S04]  /*3ea40*/  STL [R1+0x1394], R36 ;  /* 0x0013942401007387 */ /* 0x0003e80000100800 */
[----:B------:R-:W-:Y:S04]  /*3ea50*/  STL.64 [R1+0x20], R4 ;  /* 0x0000200401007387 */ /* 0x000fe80000100a00 */
[----:B------:R-:W-:Y:S01]  /*3ea60*/  STL.64 [R1+0x28], R6 ;  /* 0x0000280601007387 */ /* 0x000fe20000100a00 */
[----:B------:R-:W-:-:S02]  /*3ea70*/  ISETP.NE.U32.AND P0, PT, R36, UR20, PT ;  /* 0x0000001424007c0c */ /* 0x000fc4000bf05070 */
[----:B----4-:R-:W-:-:S05]  /*3ea80*/  IADD3 R37, P4, PT, R37, UR21, RZ ;  /* 0x0000001525257c10 */ /* 0x010fca000ff9e0ff */
[----:B------:R3:W-:Y:S01]  /*3ea90*/  STL [R1+0x1390], R37 ;  /* 0x0013902501007387 */ /* 0x0007e20000100800 */
[----:B------:R-:W-:Y:S02]  /*3eaa0*/  IADD3 R42, P5, PT, R42, UR21, RZ ;  /* 0x000000152a2a7c10 */ /* 0x000fe4000ffbe0ff */
[----:B------:R-:W-:Y:S02]  /*3eab0*/  IADD3 R41, P6, PT, R41, UR21, RZ ;  /* 0x0000001529297c10 */ /* 0x000fe4000ffde0ff */
[----:B------:R-:W-:Y:S02]  /*3eac0*/  IADD3 R40, P1, PT, R40, UR21, RZ ;  /* 0x0000001528287c10 */ /* 0x000fe4000ff3e0ff */
[----:B------:R-:W-:Y:S02]  /*3ead0*/  IADD3 R39, P2, PT, R39, UR21, RZ ;  /* 0x0000001527277c10 */ /* 0x000fe4000ff5e0ff */
[----:B------:R-:W-:Y:S01]  /*3eae0*/  IADD3 R59, P3, PT, R59, UR21, RZ ;  /* 0x000000153b3b7c10 */ /* 0x000fe2000ff7e0ff */
[----:B------:R4:W-:Y:S01]  /*3eaf0*/  STL [R1+0x1388], R42 ;  /* 0x0013882a01007387 */ /* 0x0009e20000100800 */
[----:B------:R-:W-:-:S03]  /*3eb00*/  IADD3.X R58, PT, PT, R58, UR48, RZ, P4, !PT ;  /* 0x000000303a3a7c10 */ /* 0x000fc6000a7fe4ff */
[----:B------:R0:W-:Y:S01]  /*3eb10*/  STL [R1+0x1380], R41 ;  /* 0x0013802901007387 */ /* 0x0001e20000100800 */
[----:B------:R-:W-:-:S03]  /*3eb20*/  IADD3 R57, P4, PT, R57, UR21, RZ ;  /* 0x0000001539397c10 */ /* 0x000fc6000ff9e0ff */
        /* <DEDUP_REMOVED lines=26> */
[----:B------:R0:W-:Y:S04]  /*3ecd0*/  STL [R1+0x1364], R48 ;  /* 0x0013643001007387 */ /* 0x0001e80000100800 */
[----:B------:R0:W-:Y:S01]  /*3ece0*/  STL [R1+0x1b40], R47 ;  /* 0x001b402f01007387 */ /* 0x0001e20000100800 */
[----:B------:R-:W-:-:S03]  /*3ecf0*/  IADD3 R43, P5, PT, R43, UR21, RZ ;  /* 0x000000152b2b7c10 */ /* 0x000fc6000ffbe0ff */
[----:B------:R0:W-:Y:S01]  /*3ed00*/  STL [R1+0x135c], R46 ;  /* 0x00135c2e01007387 */ /* 0x0001e20000100800 */
[----:B--2---:R-:W-:-:S03]  /*3ed10*/  IADD3.X R61, PT, PT, R61, UR48, RZ, P6, !PT ;  /* 0x000000303d3d7c10 */ /* 0x004fc6000b7fe4ff */
[----:B------:R2:W-:Y:S04]  /*3ed20*/  STL [R1+0x1b38], R45 ;  /* 0x001b382d01007387 */ /* 0x0005e80000100800 */
[----:B------:R0:W-:Y:S01]  /*3ed30*/  STL [R1+0x1354], R44 ;  /* 0x0013542c01007387 */ /* 0x0001e20000100800 */
[----:B------:R-:W-:-:S03]  /*3ed40*/  IADD3 R60, P6, PT, R60, UR21, RZ ;  /* 0x000000153c3c7c10 */ /* 0x000fc6000ffde0ff */
[----:B------:R-:W2:Y:S04]  /*3ed50*/  LDL.LU R26, [R1+0x1b4c] ;  /* 0x001b4c00011a7983 */ /* 0x000ea80000300800 */
[----:B------:R0:W-:Y:S04]  /*3ed60*/  STL [R1+0x1b30], R43 ;  /* 0x001b302b01007387 */ /* 0x0001e80000100800 */
[----:B------:R-:W2:Y:S04]  /*3ed70*/  LDL.LU R27, [R1+0x1b20] ;  /* 0x001b2000011b7983 */ /* 0x000ea80000300800 */
[----:B------:R0:W-:Y:S04]  /*3ed80*/  STL [R1+0x1b54], R61 ;  /* 0x001b543d01007387 */ /* 0x0001e80000100800 */
[----:B------:R-:W2:Y:S04]  /*3ed90*/  LDL.LU R32, [R1+0x1b44] ;  /* 0x001b440001207983 */ /* 0x000ea80000300800 */
[----:B------:R0:W-:Y:S04]  /*3eda0*/  STL [R1+0x1b28], R60 ;  /* 0x001b283c01007387 */ /* 0x0001e80000100800 */
[----:B------:R-:W2:Y:S04]  /*3edb0*/  LDL.LU R33, [R1+0x1b18] ;  /* 0x001b180001217983 */ /* 0x000ea80000300800 */
[----:B------:R-:W2:Y:S04]  /*3edc0*/  LDL.LU R34, [R1+0x1b3c] ;  /* 0x001b3c0001227983 */ /* 0x000ea80000300800 */
[----:B------:R-:W2:Y:S04]  /*3edd0*/  LDL.LU R35, [R1+0x1b10] ;  /* 0x001b100001237983 */ /* 0x000ea80000300800 */
[----:B-1----:R-:W2:Y:S04]  /*3ede0*/  LDL.LU R36, [R1+0x1b34] ;  /* 0x001b340001247983 */ /* 0x002ea80000300800 */
[----:B---3--:R-:W3:Y:S04]  /*3edf0*/  LDL.LU R37, [R1+0x1b08] ;  /* 0x001b080001257983 */ /* 0x008ee80000300800 */
[----:B----4-:R-:W4:Y:S04]  /*3ee00*/  LDL.LU R42, [R1+0x1b2c] ;  /* 0x001b2c00012a7983 */ /* 0x010f280000300800 */
        /* <DEDUP_REMOVED lines=17> */
[----:B--2---:R-:W2:Y:S04]  /*3ef20*/  LDL.LU R45, [R1+0x1ae4] ;  /* 0x001ae400012d7983 */ /* 0x004ea80000300800 */
[----:B------:R-:W2:Y:S04]  /*3ef30*/  LDL.LU R44, [R1+0x1ab8] ;  /* 0x001ab800012c7983 */ /* 0x000ea80000300800 */
[----:B------:R-:W2:Y:S04]  /*3ef40*/  LDL.LU R43, [R1+0x1adc] ;  /* 0x001adc00012b7983 */ /* 0x000ea80000300800 */
[----:B------:R-:W2:Y:S04]  /*3ef50*/  LDL.LU R61, [R1+0x1ab0] ;  /* 0x001ab000013d7983 */ /* 0x000ea80000300800 */
[----:B------:R-:W2:Y:S01]  /*3ef60*/  LDL.LU R60, [R1+0x1ad4] ;  /* 0x001ad400013c7983 */ /* 0x000ea20000300800 */
[----:B------:R-:W-:-:S02]  /*3ef70*/  IADD3.X R26, PT, PT, R26, UR48, RZ, P1, !PT ;  /* 0x000000301a1a7c10 */ /* 0x000fc40008ffe4ff */
[----:B------:R-:W-:Y:S02]  /*3ef80*/  IADD3 R27, P1, PT, R27, UR21, RZ ;  /* 0x000000151b1b7c10 */ /* 0x000fe4000ff3e0ff */
[----:B------:R-:W-:Y:S02]  /*3ef90*/  IADD3.X R32, PT, PT, R32, UR48, RZ, P2, !PT ;  /* 0x0000003020207c10 */ /* 0x000fe400097fe4ff */
[----:B------:R-:W-:Y:S02]  /*3efa0*/  IADD3 R33, P2, PT, R33, UR21, RZ ;  /* 0x0000001521217c10 */ /* 0x000fe4000ff5e0ff */
[----:B------:R-:W-:Y:S01]  /*3efb0*/  IADD3.X R34, PT, PT, R34, UR48, RZ, P3, !PT ;  /* 0x0000003022227c10 */ /* 0x000fe20009ffe4ff */
[----:B------:R0:W-:Y:S01]  /*3efc0*/  STL [R1+0x1b4c], R26 ;  /* 0x001b4c1a01007387 */ /* 0x0001e20000100800 */
[----:B------:R-:W-:-:S03]  /*3efd0*/  IADD3 R35, P3, PT, R35, UR21, RZ ;  /* 0x0000001523237c10 */ /* 0x000fc6000ff7e0ff */
[----:B------:R1:W-:Y:S01]  /*3efe0*/  STL [R1+0x1b20], R27 ;  /* 0x001b201b01007387 */ /* 0x0003e20000100800 */
[----:B------:R-:W-:-:S03]  /*3eff0*/  IADD3.X R36, PT, PT, R36, UR48, RZ, P4, !PT ;  /* 0x0000003024247c10 */ /* 0x000fc6000a7fe4ff */
[----:B------:R0:W-:Y:S01]  /*3f000*/  STL [R1+0x1b44], R32 ;  /* 0x001b442001007387 */ /* 0x0001e20000100800 */
[----:B---3--:R-:W-:-:S03]  /*3f010*/  IADD3 R37, P4, PT, R37, UR21, RZ ;  /* 0x0000001525257c10 */ /* 0x008fc6000ff9e0ff */
[----:B------:R3:W-:Y:S01]  /*3f020*/  STL [R1+0x1b18], R33 ;  /* 0x001b182101007387 */ /* 0x0007e20000100800 */
[----:B----4-:R-:W-:-:S03]  /*3f030*/  IADD3.X R42, PT, PT, R42, UR48, RZ, P5, !PT ;  /* 0x000000302a2a7c10 */ /* 0x010fc6000affe4ff */
        /* <DEDUP_REMOVED lines=35> */
[----:B--2---:R-:W-:-:S03]  /*3f270*/  IADD3.X R45, PT, PT, R45, UR48, RZ, P2, !PT ;  /* 0x000000302d2d7c10 */ /* 0x004fc600097fe4ff */
[----:B------:R2:W-:Y:S01]  /*3f280*/  STL [R1+0x1af4], R49 ;  /* 0x001af43101007387 */ /* 0x0005e20000100800 */
[----:B------:R-:W-:-:S03]  /*3f290*/  IADD3 R44, P2, PT, R44, UR21, RZ ;  /* 0x000000152c2c7c10 */ /* 0x000fc6000ff5e0ff */
[----:B------:R0:W-:Y:S04]  /*3f2a0*/  STL [R1+0x1ac8], R48 ;  /* 0x001ac83001007387 */ /* 0x0001e80000100800 */
[----:B------:R0:W-:Y:S01]  /*3f2b0*/  STL [R1+0x1aec], R47 ;  /* 0x001aec2f01007387 */ /* 0x0001e20000100800 */
[----:B------:R-:W-:-:S03]  /*3f2c0*/  IADD3.X R43, PT, PT, R43, UR48, RZ, P3, !PT ;  /* 0x000000302b2b7c10 */ /* 0x000fc60009ffe4ff */
[----:B------:R0:W-:Y:S01]  /*3f2d0*/  STL [R1+0x1ac0], R46 ;  /* 0x001ac02e01007387 */ /* 0x0001e20000100800 */
[----:B------:R-:W-:-:S03]  /*3f2e0*/  IADD3 R61, P3, PT, R61, UR21, RZ ;  /* 0x000000153d3d7c10 */ /* 0x000fc6000ff7e0ff */
[----:B------:R1:W-:Y:S04]  /*3f2f0*/  STL [R1+0x1ae4], R45 ;  /* 0x001ae42d01007387 */ /* 0x0003e80000100800 */
[----:B------:R1:W-:Y:S01]  /*3f300*/  STL [R1+0x1ab8], R44 ;  /* 0x001ab82c01007387 */ /* 0x0003e20000100800 */
[----:B------:R-:W-:-:S03]  /*3f310*/  IADD3.X R60, PT, PT, R60, UR48, RZ, P4, !PT ;  /* 0x000000303c3c7c10 */ /* 0x000fc6000a7fe4ff */
[----:B0-----:R-:W2:Y:S04]  /*3f320*/  LDL.LU R26, [R1+0x1aa8] ;  /* 0x001aa800011a7983 */ /* 0x001ea80000300800 */
[----:B------:R0:W-:Y:S04]  /*3f330*/  STL [R1+0x1adc], R43 ;  /* 0x001adc2b01007387 */ /* 0x0001e80000100800 */
[----:B-1----:R-:W2:Y:S04]  /*3f340*/  LDL.LU R27, [R1+0x1acc] ;  /* 0x001acc00011b7983 */ /* 0x002ea80000300800 */
[----:B------:R1:W-:Y:S04]  /*3f350*/  STL [R1+0x1ab0], R61 ;  /* 0x001ab03d01007387 */ /* 0x0003e80000100800 */
[----:B------:R-:W2:Y:S04]  /*3f360*/  LDL.LU R32, [R1+0x1aa0] ;  /* 0x001aa00001207983 */ /* 0x000ea80000300800 */
[----:B------:R0:W-:Y:S04]  /*3f370*/  STL [R1+0x1ad4], R60 ;  /* 0x001ad43c01007387 */ /* 0x0001e80000100800 */
        /* <DEDUP_REMOVED lines=23> */
[----:B------:R-:W2:Y:S04]  /*3f4f0*/  LDL.LU R45, [R1+0x1a40] ;  /* 0x001a4000012d7983 */ /* 0x000ea80000300800 */
[----:B------:R-:W2:Y:S04]  /*3f500*/  LDL.LU R44, [R1+0x1a64] ;  /* 0x001a6400012c7983 */ /* 0x000ea80000300800 */
[----:B0-----:R-:W2:Y:S04]  /*3f510*/  LDL.LU R43, [R1+0x1a38] ;  /* 0x001a3800012b7983 */ /* 0x001ea80000300800 */
[----:B-1----:R-:W2:Y:S04]  /*3f520*/  LDL.LU R61, [R1+0x1a5c] ;  /* 0x001a5c00013d7983 */ /* 0x002ea80000300800 */
[----:B------:R-:W2:Y:S01]  /*3f530*/  LDL.LU R60, [R1+0x1a30] ;  /* 0x001a3000013c7983 */ /* 0x000ea20000300800 */
[----:B------:R-:W-:-:S02]  /*3f540*/  IADD3 R26, P4, PT, R26, UR21, RZ ;  /* 0x000000151a1a7c10 */ /* 0x000fc4000ff9e0ff */
[----:B------:R-:W-:Y:S02]  /*3f550*/  IADD3.X R27, PT, PT, R27, UR48, RZ, P5, !PT ;  /* 0x000000301b1b7c10 */ /* 0x000fe4000affe4ff */
[----:B------:R-:W-:Y:S02]  /*3f560*/  IADD3 R32, P5, PT, R32, UR21, RZ ;  /* 0x0000001520207c10 */ /* 0x000fe4000ffbe0ff */
[----:B---3--:R-:W-:Y:S02]  /*3f570*/  IADD3.X R33, PT, PT, R33, UR48, RZ, P6, !PT ;  /* 0x0000003021217c10 */ /* 0x008fe4000b7fe4ff */
[----:B----4-:R-:W-:Y:S01]  /*3f580*/  IADD3 R34, P6, PT, R34, UR21, RZ ;  /* 0x0000001522227c10 */ /* 0x010fe2000ffde0ff */
        /* <DEDUP_REMOVED lines=35> */
[----:B--2---:R-:W-:-:S03]  /*3f7c0*/  IADD3 R49, P3, PT, R49, UR21, RZ ;  /* 0x0000001531317c10 */ /* 0x004fc6000ff7e0ff */
        /* <DEDUP_REMOVED lines=14> */
[----:B------:R-:W-:-:S03]  /*3f8b0*/  IADD3.X R61, PT, PT, R61, UR48, RZ, P1, !PT ;  /* 0x000000303d3d7c10 */ /* 0x000fc60008ffe4ff */
[----:B------:R1:W-:Y:S04]  /*3f8c0*/  STL [R1+0x1a40], R45 ;  /* 0x001a402d01007387 */ /* 0x0003e80000100800 */
[----:B------:R1:W-:Y:S01]  /*3f8d0*/  STL [R1+0x1a64], R44 ;  /* 0x001a642c01007387 */ /* 0x0003e20000100800 */
[----:B------:R-:W-:-:S03]  /*3f8e0*/  IADD3 R60, P1, PT, R60, UR21, RZ ;  /* 0x000000153c3c7c10 */ /* 0x000fc6000ff3e0ff */
[----:B0-----:R-:W2:Y:S04]  /*3f8f0*/  LDL.LU R26, [R1+0x1a54] ;  /* 0x001a5400011a7983 */ /* 0x001ea80000300800 */
[----:B------:R0:W-:Y:S04]  /*3f900*/  STL [R1+0x1a38], R43 ;  /* 0x001a382b01007387 */ /* 0x0001e80000100800 */
[----:B-1----:R-:W2:Y:S04]  /*3f910*/  LDL.LU R27, [R1+0x1a28] ;  /* 0x001a2800011b7983 */ /* 0x002ea80000300800 */
[----:B------:R1:W-:Y:S04]  /*3f920*/  STL [R1+0x1a5c], R61 ;  /* 0x001a5c3d01007387 */ /* 0x0003e80000100800 */
[----:B---3--:R-:W3:Y:S04]  /*3f930*/  LDL.LU R32, [R1+0x1a4c] ;  /* 0x001a4c0001207983 */ /* 0x008ee80000300800 */
[----:B------:R0:W-:Y:S04]  /*3f940*/  STL [R1+0x1a30], R60 ;  /* 0x001a303c01007387 */ /* 0x0001e80000100800 */
        /* <DEDUP_REMOVED lines=28> */
[----:B------:R-:W-:-:S02]  /*3fb10*/  IADD3.X R26, PT, PT, R26, UR48, RZ, P2, !PT ;  /* 0x000000301a1a7c10 */ /* 0x000fc400097fe4ff */
[----:B------:R-:W-:Y:S02]  /*3fb20*/  IADD3 R27, P2, PT, R27, UR21, RZ ;  /* 0x000000151b1b7c10 */ /* 0x000fe4000ff5e0ff */
[----:B---3--:R-:W-:Y:S02]  /*3fb30*/  IADD3.X R32, PT, PT, R32, UR48, RZ, P3, !PT ;  /* 0x0000003020207c10 */ /* 0x008fe40009ffe4ff */
[----:B----4-:R-:W-:Y:S02]  /*3fb40*/  IADD3 R33, P3, PT, R33, UR21, RZ ;  /* 0x0000001521217c10 */ /* 0x010fe4000ff7e0ff */
[----:B------:R-:W-:Y:S01]  /*3fb50*/  IADD3.X R34, PT, PT, R34, UR48, RZ, P4, !PT ;  /* 0x0000003022227c10 */ /* 0x000fe2000a7fe4ff */
        /* <DEDUP_REMOVED lines=90> */
[----:B---3--:R-:W-:Y:S02]  /*40100*/  IADD3 R32, P6, PT, R32, UR21, RZ ;  /* 0x0000001520207c10 */ /* 0x008fe4000ffde0ff */
[----:B----4-:R-:W-:Y:S02]  /*40110*/  IADD3.X R33, PT, PT, R33, UR48, RZ, P1, !PT ;  /* 0x0000003021217c10 */ /* 0x010fe40008ffe4ff */
        /* <DEDUP_REMOVED lines=241> */
[----:B0-----:R-:W4:Y:S04]  /*41030*/  LDL.LU R26, [R1+0x1864] ;  /* 0x00186400011a7983 */ /* 0x001f280000300800 */
[----:B------:R0:W-:Y:S04]  /*41040*/  STL [R1+0x1848], R43 ;  /* 0x0018482b01007387 */ /* 0x0001e80000100800 */
[----:B-1----:R-:W4:Y:S04]  /*41050*/  LDL.LU R27, [R1+0x1838] ;  /* 0x00183800011b7983 */ /* 0x002f280000300800 */
[----:B------:R1:W-:Y:S04]  /*41060*/  STL [R1+0x186c], R61 ;  /* 0x00186c3d01007387 */ /* 0x0003e80000100800 */
[----:B--2---:R-:W2:Y:S04]  /*41070*/  LDL.LU R32, [R1+0x185c] ;  /* 0x00185c0001207983 */ /* 0x004ea80000300800 */
        /* <DEDUP_REMOVED lines=26> */
[----:B0-----:R-:W4:Y:S04]  /*41220*/  LDL.LU R43, [R1+0x17f4] ;  /* 0x0017f400012b7983 */ /* 0x001f280000300800 */
[----:B-1----:R-:W4:Y:S04]  /*41230*/  LDL.LU R61, [R1+0x17c8] ;  /* 0x0017c800013d7983 */ /* 0x002f280000300800 */
[----:B------:R-:W4:Y:S01]  /*41240*/  LDL.LU R60, [R1+0x17ec] ;  /* 0x0017ec00013c7983 */ /* 0x000f220000300800 */
[----:B------:R-:W-:-:S02]  /*41250*/  IADD3.X R26, PT, PT, R26, UR48, RZ, P4, !PT ;  /* 0x000000301a1a7c10 */ /* 0x000fc4000a7fe4ff */
[----:B------:R-:W-:Y:S02]  /*41260*/  IADD3 R27, P4, PT, R27, UR21, RZ ;  /* 0x000000151b1b7c10 */ /* 0x000fe4000ff9e0ff */
[----:B--2---:R-:W-:Y:S02]  /*41270*/  IADD3.X R32, PT, PT, R32, UR48, RZ, P5, !PT ;  /* 0x0000003020207c10 */ /* 0x004fe4000affe4ff */
[----:B---3--:R-:W-:Y:S02]  /*41280*/  IADD3 R33, P5, PT, R33, UR21, RZ ;  /* 0x0000001521217c10 */ /* 0x008fe4000ffbe0ff */
[----:B----4-:R-:W-:Y:S01]  /*41290*/  IADD3.X R34, PT, PT, R34, UR48, RZ, P6, !PT ;  /* 0x0000003022227c10 */ /* 0x010fe2000b7fe4ff */
        /* <DEDUP_REMOVED lines=88> */
[----:B------:R-:W-:-:S02]  /*41820*/  IADD3 R26, P1, PT, R26, UR21, RZ ;  /* 0x000000151a1a7c10 */ /* 0x000fc4000ff3e0ff */
[----:B------:R-:W-:Y:S02]  /*41830*/  IADD3.X R27, PT, PT, R27, UR48, RZ, P2, !PT ;  /* 0x000000301b1b7c10 */ /* 0x000fe400097fe4ff */
[----:B--2---:R-:W-:Y:S02]  /*41840*/  IADD3 R32, P2, PT, R32, UR21, RZ ;  /* 0x0000001520207c10 */ /* 0x004fe4000ff5e0ff */
        /* <DEDUP_REMOVED lines=1485> */
[----:B------:R-:W0:Y:S02]  /*47520*/  S2R R38, SR_TID.X ;  /* 0x0000000000267919 */ /* 0x000e240000002100 */
[----:B0-----:R-:W-:-:S04]  /*47530*/  LOP3.LUT R38, R38, 0x1f, RZ, 0xc0, !PT ;  /* 0x0000001f26267812 */ /* 0x001fc800078ec0ff */
[----:B------:R-:W-:Y:S02]  /*47540*/  LOP3.LUT R38, R38, 0x10, RZ, 0x3c, !PT ;  /* 0x0000001026267812 */ /* 0x000fe400078e3cff */
[----:B------:R-:W-:Y:S02]  /*47550*/  IADD3 R26, P3, PT, R26, UR4, RZ ;  /* 0x000000041a1a7c10 */ /* 0x000fe4000ff7e0ff */
        /* <DEDUP_REMOVED lines=56> */
[----:B------:R0:W-:Y:S04]  /*478e0*/  STL [R1+0x1f14], R45 ;  /* 0x001f142d01007387 */ /* 0x0001e80000100800 */
[----:B------:R0:W-:Y:S04]  /*478f0*/  STL [R1+0x1f1c], R44 ;  /* 0x001f1c2c01007387 */ /* 0x0001e80000100800 */
[----:B------:R0:W-:Y:S04]  /*47900*/  STL [R1+0x1f34], R60 ;  /* 0x001f343c01007387 */ /* 0x0001e80000100800 */
[----:B------:R0:W-:Y:S04]  /*47910*/  STL [R1+0x1f24], R43 ;  /* 0x001f242b01007387 */ /* 0x0001e80000100800 */
[----:B------:R0:W-:Y:S01]  /*47920*/  STL [R1+0x1f2c], R61 ;  /* 0x001f2c3d01007387 */ /* 0x0001e20000100800 */
[----:B------:R-:W-:Y:S05]  /*47930*/  @P0 BRA `(.L_x_1) ;  /* 0xfffffd2800e00947 */ /* 0x000fea000383ffff */
.L_x_0:
[----:B------:R-:W2:Y:S01]  /*47940*/  LDL.LU R25, [R1+0x58] ;  /* 0x0000580001197983 */ /* 0x000ea20000300800 */
[----:B------:R-:W3:Y:S03]  /*47950*/  LDCU UR36, c[0x0][0x3b4] ;  /* 0x00007680ff2477ac */ /* 0x000ee60008000800 */
[----:B------:R-:W2:Y:S01]  /*47960*/  LDL.LU R24, [R1+0x5c] ;  /* 0x00005c0001187983 */ /* 0x000ea20000300800 */
[----:B------:R-:W4:Y:S03]  /*47970*/  LDCU.64 UR40, c[0x0][0x390] ;  /* 0x00007200ff2877ac */ /* 0x000f260008000a00 */
[----:B------:R-:W3:Y:S01]  /*47980*/  LDL.LU R23, [R1+0x70] ;  /* 0x0000700001177983 */ /* 0x000ee20000300800 */
[----:B------:R-:W0:Y:S03]  /*47990*/  LDCU.64 UR42, c[0x0][0x390] ;  /* 0x00007200ff2a77ac */ /* 0x000e260008000a00 */
[----:B------:R-:W3:Y:S01]  /*479a0*/  LDL.LU R22, [R1+0x74] ;  /* 0x0000740001167983 */ /* 0x000ee20000300800 */
[----:B------:R-:W1:Y:S03]  /*479b0*/  LDCU.64 UR44, c[0x0][0x390] ;  /* 0x00007200ff2c77ac */ /* 0x000e660008000a00 */
[----:B------:R-:W4:Y:S01]  /*479c0*/  LDL.LU R21, [R1+0x78] ;  /* 0x0000780001157983 */ /* 0x000f220000300800 */
[----:B------:R-:W0:Y:S03]  /*479d0*/  LDCU.64 UR38, c[0x0][0x390] ;  /* 0x00007200ff2677ac */ /* 0x000e260008000a00 */
[----:B------:R-:W4:Y:S01]  /*479e0*/  LDL.LU R20, [R1+0x7c] ;  /* 0x00007c0001147983 */ /* 0x000f220000300800 */
[----:B------:R-:W0:Y:S03]  /*479f0*/  LDCU UR61, c[0x0][0x3b8] ;  /* 0x00007700ff3d77ac */ /* 0x000e260008000800 */
[----:B------:R-:W4:Y:S01]  /*47a00*/  LDL.LU R16, [R1+0x90] ;  /* 0x0000900001107983 */ /* 0x000f220000300800 */
[----:B------:R-:W0:Y:S03]  /*47a10*/  LDCU UR63, c[0x0][0x3b8] ;  /* 0x00007700ff3f77ac */ /* 0x000e260008000800 */
[----:B-1----:R-:W4:Y:S01]  /*47a20*/  LDL.LU R15, [R1+0x94] ;  /* 0x00009400010f7983 */ /* 0x002f220000300800 */
[----:B------:R-:W1:Y:S03]  /*47a30*/  LDCU UR62, c[0x0][0x3b8] ;  /* 0x00007700ff3e77ac */ /* 0x000e660008000800 */
[----:B------:R-:W4:Y:S01]  /*47a40*/  LDL.LU R14, [R1+0x98] ;  /* 0x00009800010e7983 */ /* 0x000f220000300800 */
[----:B------:R-:W0:Y:S03]  /*47a50*/  LDCU UR46, c[0x0][0x3b8] ;  /* 0x00007700ff2e77ac */ /* 0x000e260008000800 */
[----:B------:R-:W4:Y:S01]  /*47a60*/  LDL.LU R13, [R1+0x9c] ;  /* 0x00009c00010d7983 */ /* 0x000f220000300800 */
[----:B------:R-:W0:Y:S03]  /*47a70*/  LDCU UR47, c[0x0][0x3b8] ;  /* 0x00007700ff2f77ac */ /* 0x000e260008000800 */
[----:B------:R-:W4:Y:S01]  /*47a80*/  LDL R10, [R1+0xb0] ;  /* 0x0000b000010a7983 */ /* 0x000f220000100800 */
[----:B------:R-:W0:Y:S03]  /*47a90*/  LDCU UR77, c[0x0][0x3b8] ;  /* 0x00007700ff4d77ac */ /* 0x000e260008000800 */
[----:B------:R-:W4:Y:S01]  /*47aa0*/  LDL.LU R8, [R1+0xb4] ;  /* 0x0000b40001087983 */ /* 0x000f220000300800 */
        /* <DEDUP_REMOVED lines=21> */
[----:B------:R4:W-:Y:S01]  /*47c00*/  STL [R1+0x2a00], R2 ;  /* 0x002a000201007387 */ /* 0x0009e20000100800 */
[----:B------:R-:W0:Y:S01]  /*47c10*/  LDCU UR64, c[0x0][0x3b8] ;  /* 0x00007700ff4077ac */ /* 0x000e220008000800 */
        /* <DEDUP_REMOVED lines=44> */
[----:B--2---:R-:W-:-:S05]  /*47ee0*/  F2FP.SATFINITE.E5M2.F32.PACK_AB_MERGE_C R24, R24, R25, RZ ;  /* 0x000000191818723e */ /* 0x004fca00048060ff */
[----:B------:R-:W-:Y:S01]  /*47ef0*/  STL [R1+0x8], R24 ;  /* 0x0000081801007387 */ /* 0x000fe20000100800 */
[----:B---3--:R-:W-:-:S05]  /*47f00*/  F2FP.SATFINITE.E5M2.F32.PACK_AB_MERGE_C R22, R22, R23, RZ ;  /* 0x000000171616723e */ /* 0x008fca00048060ff */
[----:B------:R-:W-:Y:S01]  /*47f10*/  STL [R1+0x2568], R22 ;  /* 0x0025681601007387 */ /* 0x000fe20000100800 */
[----:B----4-:R-:W-:-:S05]  /*47f20*/  F2FP.SATFINITE.E5M2.F32.PACK_AB_MERGE_C R2, R20, R21, RZ ;  /* 0x000000151402723e */ /* 0x010fca00048060ff */
[----:B------:R2:W-:Y:S01]  /*47f30*/  STL [R1+0x258c], R2 ;  /* 0x00258c0201007387 */ /* 0x0005e20000100800 */
[----:B------:R-:W-:-:S05]  /*47f40*/  F2FP.SATFINITE.E5M2.F32.PACK_AB_MERGE_C R15, R15, R16, RZ ;  /* 0x000000100f0f723e */ /* 0x000fca00048060ff */
[----:B------:R3:W-:Y:S01]  /*47f50*/  STL [R1+0x24f8], R15 ;  /* 0x0024f80f01007387 */ /* 0x0007e20000100800 */
[----:B------:R-:W-:-:S03]  /*47f60*/  F2FP.SATFINITE.E5M2.F32.PACK_AB_MERGE_C R13, R13, R14, RZ ;  /* 0x0000000e0d0d723e */ /* 0x000fc600048060ff */
[----:B------:R-:W4:Y:S04]  /*47f70*/  LDL.LU R16, [R1+0x110] ;  /* 0x0001100001107983 */ /* 0x000f280000300800 */
[----:B------:R0:W-:Y:S01]  /*47f80*/  STL [R1+0x250c], R13 ;  /* 0x00250c0d01007387 */ /* 0x0001e20000100800 */
[----:B--2---:R-:W-:-:S03]  /*47f90*/  F2FP.SATFINITE.E5M2.F32.PACK_AB_MERGE_C R2, R8, R10, RZ ;  /* 0x0000000a0802723e */ /* 0x004fc600048060ff */
[----:B---3--:R-:W4:Y:S04]  /*47fa0*/  LDL.LU R15, [R1+0x114] ;  /* 0x00011400010f7983 */ /* 0x008f280000300800 */
[----:B------:R2:W-:Y:S01]  /*47fb0*/  STL [R1+0x24e8], R2 ;  /* 0x0024e80201007387 */ /* 0x0005e20000100800 */
[----:B------:R-:W-:-:S03]  /*47fc0*/  F2FP.SATFINITE.E5M2.F32.PACK_AB_MERGE_C R18, R18, R19, RZ ;  /* 0x000000131212723e */ /* 0x000fc600048060ff */
[----:B------:R-:W3:Y:S04]  /*47fd0*/  LDL.LU R14, [R1+0x118] ;  /* 0x00011800010e7983 */ /* 0x000ee80000300800 */
[----:B0-----:R-:W3:Y:S01]  /*47fe0*/  LDL.LU R13, [R1+0x11c] ;  /* 0x00011c00010d7983 */ /* 0x001ee20000300800 */
[----:B------:R-:W-:-:S03]  /*47ff0*/  F2FP.SATFINITE.E5M2.F32.PACK_AB_MERGE_C R12, R12, R17, RZ ;  /* 0x000000110c0c723e */ /* 0x000fc600048060ff */
[----:B------:R-:W3:Y:S04]  /*48000*/  LDL.LU R10, [R1+0x130] ;  /* 0x00013000010a7983 */ /* 0x000ee80000300800 */
[----:B------:R-:W3:Y:S01]  /*48010*/  LDL.LU R8, [R1+0x134] ;  /* 0x0001340001087983 */ /* 0x000ee20000300800 */
[----:B--2---:R-:W-:-:S03]  /*48020*/  F2FP.SATFINITE.E5M2.F32.PACK_AB_MERGE_C R2, R4, R5, RZ ;  /* 0x000000050402723e */ /* 0x004fc600048060ff */
[----:B------:R-:W-:Y:S04]  /*48030*/  STL [R1+0x24ec], R18 ;  /* 0x0024ec1201007387 */ /* 0x000fe80000100800 */
[----:B------:R-:W2:Y:S01]  /*48040*/  LDL.LU R5, [R1+0x138] ;  /* 0x0001380001057983 */ /* 0x000ea20000300800 */
[----:B------:R-:W-:-:S03]  /*48050*/  F2FP.SATFINITE.E5M2.F32.PACK_AB_MERGE_C R9, R9, R11, RZ ;  /* 0x0000000b0909723e */ /* 0x000fc600048060ff */
[----:B------:R-:W-:Y:S04]  /*48060*/  STL [R1+0x24d0], R12 ;  /* 0x0024d00c01007387 */ /* 0x000fe80000100800 */
[----:B------:R-:W2:Y:S04]  /*48070*/  LDL.LU R4, [R1+0x13c] ;  /* 0x00013c0001047983 */ /* 0x000ea80000300800 */
[----:B------:R0:W-:Y:S04]  /*48080*/  STL [R1+0x24d4], R2 ;  /* 0x0024d40201007387 */ /* 0x0001e80000100800 */
[----:B------:R-:W2:Y:S01]  /*48090*/  LDL.LU R35, [R1+0x150] ;  /* 0x0001500001237983 */ /* 0x000ea20000300800 */
[----:B0-----:R-:W-:-:S03]  /*480a0*/  F2FP.SATFINITE.E5M2.F32.PACK_AB_MERGE_C R2, R6, R7, RZ ;  /* 0x000000070602723e */ /* 0x001fc600048060ff */
[----:B------:R0:W-:Y:S04]  /*480b0*/  STL [R1+0x24c4], R9 ;  /* 0x0024c40901007387 */ /* 0x0001e80000100800 */
[----:B------:R-:W2:Y:S04]  /*480c0*/  LDL.LU R34, [R1+0x154] ;  /* 0x0001540001227983 */ /* 0x000ea80000300800 */
        /* <DEDUP_REMOVED lines=16> */
[----:B------:R-:W2:Y:S01]  /*481d0*/  LDL.LU R6, [R1+0x1d4] ;  /* 0x0001d40001067983 */ /* 0x000ea20000300800 */
[----:B----4-:R-:W-:-:S05]  /*481e0*/  F2FP.SATFINITE.E5M2.F32.PACK_AB_MERGE_C R2, R15, R16, RZ ;  /* 0x000000100f02723e */ /* 0x010fca00048060ff */
[----:B------:R0:W-:Y:S04]  /*481f0*/  STL [R1+0x24b8], R2 ;  /* 0x0024b80201007387 */ /* 0x0001e80000100800 */
[----:B------:R-:W4:Y:S01]  /*48200*/  LDL.LU R23, [R1+0x1d8] ;  /* 0x0001d80001177983 */ /* 0x000f220000300800 */
[----:B---3--:R-:W-:-:S05]  /*48210*/  F2FP.SATFINITE.E5M2.F32.PACK_AB_MERGE_C R13, R13, R14, RZ ;  /* 0x0000000e0d0d723e */ /* 0x008fca00048060ff */
[----:B------:R-:W-:Y:S01]  /*48220*/  STL [R1+0x24bc], R13 ;  /* 0x0024bc0d01007387 */ /* 0x000fe20000100800 */
[----:B0-----:R-:W-:-:S03]  /*48230*/  F2FP.SATFINITE.E5M2.F32.PACK_AB_MERGE_C R2, R8, R10, RZ ;  /* 0x0000000a0802723e */ /* 0x001fc600048060ff */
[----:B------:R-:W4:Y:S04]  /*48240*/  LDL.LU R22, [R1+0x1dc] ;  /* 0x0001dc0001167983 */ /* 0x000f280000300800 */
[----:B------:R2:W-:Y:S04]  /*48250*/  STL [R1+0x24a8], R2 ;  /* 0x0024a80201007387 */ /* 0x0005e80000100800 */
[----:B------:R-:W3:Y:S04]  /*48260*/  LDL.LU R17, [R1+0x1e0] ;  /* 0x0001e00001117983 */ /* 0x000ee80000300800 */
[----:B------:R-:W3:Y:S01]  /*48270*/  LDL.LU R16, [R1+0x1e4] ;  /* 0x0001e40001107983 */ /* 0x000ee20000300800 */
[----:B--2---:R-:W-:-:S03]  /*48280*/  F2FP.SATFINITE.E5M2.F32.PACK_AB_MERGE_C R2, R4, R5, RZ ;  /* 0x000000050402723e */ /* 0x004fc600048060ff */
[----:B------:R-:W2:Y:S04]  /*48290*/  LDL.LU R10, [R1+0x1e8] ;  /* 0x0001e800010a7983 */ /* 0x000ea80000300800 */
[----:B------:R-:W2:Y:S04]  /*482a0*/  LDL.LU R8, [R1+0x1ec] ;  /* 0x0001ec0001087983 */ /* 0x000ea80000300800 */
[----:B------:R-:W2:Y:S04]  /*482b0*/  LDL.LU R21, [R1+0x210] ;  /* 0x0002100001157983 */ /* 0x000ea80000300800 */
[----:B------:R-:W2:Y:S04]  /*482c0*/  LDL.LU R20, [R1+0x214] ;  /* 0x0002140001147983 */ /* 0x000ea80000300800 */
[----:B------:R0:W-:Y:S01]  /*482d0*/  STL [R1+0x24ac], R2 ;  /* 0x0024ac0201007387 */ /* 0x0001e20000100800 */
[----:B------:R-:W-:-:S03]  /*482e0*/  F2FP.SATFINITE.E5M2.F32.PACK_AB_MERGE_C R34, R34, R35, RZ ;  /* 0x000000232222723e */ /* 0x000fc600048060ff */
[----:B------:R-:W2:Y:S04]  /*482f0*/  LDL.LU R18, [R1+0x218] ;  /* 0x0002180001127983 */ /* 0x000ea80000300800 */
[----:B------:R-:W2:Y:S04]  /*48300*/  LDL.LU R15, [R1+0x21c] ;  /* 0x00021c00010f7983 */ /* 0x000ea80000300800 */
[----:B------:R-:W2:Y:S01]  /*48310*/  LDL.LU R14, [R1+0x200] ;  /* 0x00020000010e7983 */ /* 0x000ea20000300800 */
[----:B------:R-:W-:-:S03]  /*48320*/  F2FP.SATFINITE.E5M2.F32.PACK_AB_MERGE_C R32, R32, R33, RZ ;  /* 0x000000212020723e */ /* 0x000fc600048060ff */
[----:B------:R-:W2:Y:S04]  /*48330*/  LDL.LU R13, [R1+0x204] ;  /* 0x00020400010d7983 */ /* 0x000ea80000300800 */
[----:B------:R-:W2:Y:S01]  /*48340*/  LDL.LU R5, [R1+0x208] ;  /* 0x0002080001057983 */ /* 0x000ea20000300800 */
[----:B0-----:R-:W-:-:S03]  /*48350*/  F2FP.SATFINITE.E5M2.F32.PACK_AB_MERGE_C R2, R30, R31, RZ ;  /* 0x0000001f1e02723e */ /* 0x001fc600048060ff */
[----:B------:R-:W2:Y:S04]  /*48360*/  LDL.LU R4, [R1+0x20c] ;  /* 0x00020c0001047983 */ /* 0x000ea80000300800 */
[----:B------:R-:W-:Y:S01]  /*48370*/  STL [R1+0x2768], R34 ;  /* 0x0027682201007387 */ /* 0x000fe20000100800 */
[----:B------:R-:W-:-:S03]  /*48380*/  F2FP.SATFINITE.E5M2.F32.PACK_AB_MERGE_C R28, R28, R29, RZ ;  /* 0x0000001d1c1c723e */ /* 0x000fc600048060ff */
[----:B------:R-:W-:Y:S04]  /*48390*/  STL [R1+0x276c], R32 ;  /* 0x00276c2001007387 */ /* 0x000fe80000100800 */
[----:B------:R0:W-:Y:S01]  /*483a0*/  STL [R1+0x28f0], R2 ;  /* 0x0028f00201007387 */ /* 0x0001e20000100800 */
[----:B------:R-:W-:-:S03]  /*483b0*/  F2FP.SATFINITE.E5M2.F32.PACK_AB_MERGE_C R26, R26, R27, RZ ;  /* 0x0000001b1a1a723e */ /* 0x000fc600048060ff */
[----:B------:R-:W-:Y:S01]  /*483c0*/  STL [R1+0x28fc], R28 ;  /* 0x0028fc1c01007387 */ /* 0x000fe20000100800 */
[----:B0-----:R-:W-:-:S03]  /*483d0*/  F2FP.SATFINITE.E5M2.F32.PACK_AB_MERGE_C R2, R24, R25, RZ ;  /* 0x000000191802723e */ /* 0x001fc600048060ff */
[----:B------:R-:W-:Y:S04]  /*483e0*/  STL [R1+0x28b8], R26 ;  /* 0x0028b81a01007387 */ /* 0x000fe80000100800 */
[----:B------:R0:W-:Y:S01]  /*483f0*/  STL [R1+0x28bc], R2 ;  /* 0x0028bc0201007387 */ /* 0x0001e20000100800 */
[----:B------:R-:W-:-:S05]  /*48400*/  F2FP.SATFINITE.E5M2.F32.PACK_AB_MERGE_C R12, R12, R19, RZ ;  /* 0x000000130c0c723e */ /* 0x000fca00048060ff */
[----:B------:R0:W-:Y:S01]  /*48410*/  STL [R1+0x2864], R12 ;  /* 0x0028640c01007387 */ /* 0x0001e20000100800 */
[----:B------:R-:W-:-:S03]  /*48420*/  F2FP.SATFINITE.E5M2.F32.PACK_AB_MERGE_C R9, R9, R11, RZ ;  /* 0x0000000b0909723e */ /* 0x000fc600048060ff */
[----:B------:R-:W2:Y:S04]  /*48430*/  LDL.LU R19, [R1+0x3f0] ;  /* 0x0003f00001137983 */ /* 0x000ea80000300800 */
[----:B------:R1:W-:Y:S01]  /*48440*/  STL [R1+0x2874], R9 ;  /* 0x0028740901007387 */ /* 0x0003e20000100800 */
[----:B0-----:R-:W-:-:S03]  /*48450*/  F2FP.SATFINITE.E5M2.F32.PACK_AB_MERGE_C R2, R6, R7, RZ ;  /* 0x000000070602723e */ /* 0x001fc600048060ff */
[----:B------:R-:W2:Y:S04]  /*48460*/  LDL.LU R12, [R1+0x3f4] ;  /* 0x0003f400010c7983 */ /* 0x000ea80000300800 */
[----:B------:R2:W-:Y:S04]  /*48470*/  STL [R1+0x2820], R2 ;  /* 0x0028200201007387 */ /* 0x0005e80000100800 */
[----:B------:R-:W2:Y:S04]  /*48480*/  LDL.LU R11, [R1+0x3f8] ;  /* 0x0003f800010b7983 */ /* 0x000ea80000300800 */
[----:B-1----:R-:W2:Y:S04]  /*48490*/  LDL.LU R9, [R1+0x3fc] ;  /* 0x0003fc0001097983 */ /* 0x002ea80000300800 */
[----:B------:R-:W2:Y:S04]  /*484a0*/  LDL.LU R7, [R1+0x3e0] ;  /* 0x0003e00001077983 */ /* 0x000ea80000300800 */
[----:B------:R-:W2:Y:S01]  /*484b0*/  LDL.LU R6, [R1+0x3e4] ;  /* 0x0003e40001067983 */ /* 0x000ea20000300800 */
[----:B----4-:R-:W-:-:S05]  /*484c0*/  F2FP.SATFINITE.E5M2.F32.PACK_AB_MERGE_C R22, R22, R23, RZ ;  /* 0x000000171616723e */ /* 0x010fca00048060ff */
[----:B------:R-:W-:Y:S01]  /*484d0*/  STL [R1+0x2830], R22 ;  /* 0x0028301601007387 */ /* 0x000fe20000100800 */
[----:B---3--:R-:W-:-:S03]  /*484e0*/  F2FP.SATFINITE.E5M2.F32.PACK_AB_MERGE_C R16, R16, R17, RZ ;  /* 0x000000111010723e */ /* 0x008fc600048060ff */
[----:B------:R-:W3:Y:S01]  /*484f0*/  LDL.LU R17, [R1+0x3e8] ;  /* 0x0003e80001117983 */ /* 0x000ee20000300800 */
[----:B--2---:R-:W-:-:S03]  /*48500*/  F2FP.SATFINITE.E5M2.F32.PACK_AB_MERGE_C R2, R8, R10, RZ ;  /* 0x0000000a0802723e */ /* 0x004fc600048060ff */
[----:B------:R0:W-:Y:S01]  /*48510*/  STL [R1+0x2420], R16 ;  /* 0x0024201001007387 */ /* 0x0001e20000100800 */
[----:B------:R-:W-:-:S03]  /*48520*/  F2FP.SATFINITE.E5M2.F32.PACK_AB_MERGE_C R20, R20, R21, RZ ;  /* 0x000000151414723e */ /* 0x000fc600048060ff */
[----:B0-----:R-:W3:Y:S04]  /*48530*/  LDL.LU R16, [R1+0x3ec] ;  /* 0x0003ec0001107983 */ /* 0x001ee80000300800 */
[----:B------:R0:W-:Y:S04]  /*48540*/  STL [R1+0x27d0], R2 ;  /* 0x0027d00201007387 */ /* 0x0001e80000100800 */
[----:B------:R-:W2:Y:S04]  /*48550*/  LDL.LU R10, [R1+0x3d0] ;  /* 0x0003d000010a7983 */ /* 0x000ea80000300800 */
[----:B------:R-:W2:Y:S01]  /*48560*/  LDL.LU R8, [R1+0x3d4] ;  /* 0x0003d40001087983 */ /* 0x000ea20000300800 */
[----:B0-----:R-:W-:-:S03]  /*48570*/  F2FP.SATFINITE.E5M2.F32.PACK_AB_MERGE_C R2, R15, R18, RZ ;  /* 0x000000120f02723e */ /* 0x001fc600048060ff */
[----:B------:R-:W-:Y:S01]  /*48580*/  STL [R1+0x11ac], R20 ;  /* 0x0011ac1401007387 */ /* 0x000fe20000100800 */
[----:B------:R-:W-:-:S03]  /*48590*/  F2FP.SATFINITE.E5M2.F32.PACK_AB_MERGE_C R13, R13, R14, RZ ;  /* 0x0000000e0d0d723e */ /* 0x000fc600048060ff */
[----:B------:R0:W-:Y:S04]  /*485a0*/  STL [R1+0x11a4], R2 ;  /* 0x0011a40201007387 */ /* 0x0001e80000100800 */
[----:B------:R-:W-:Y:S01]  /*485b0*/  STL [R1+0x10f8], R13 ;  /* 0x0010f80d01007387 */ /* 0x000fe20000100800 */
[----:B0-----:R-:W-:-:S03]  /*485c0*/  F2FP.SATFINITE.E5M2.F32.PACK_AB_MERGE_C R2, R4, R5, RZ ;  /* 0x000000050402723e */ /* 0x001fc600048060ff */
[----:B------:R-:W4:Y:S04]  /*485d0*/  LDL.LU R5, [R1+0x3d8] ;  /* 0x0003d80001057983 */ /* 0x000f280000300800 */
[----:B------:R-:W4:Y:S04]  /*485e0*/  LDL.LU R4, [R1+0x3dc] ;  /* 0x0003dc0001047983 */ /* 0x000f280000300800 */
[----:B------:R0:W-:Y:S04]  /*485f0*/  STL [R1+0x1188], R2 ;  /* 0x0011880201007387 */ /* 0x0001e80000100800 */
        /* <DEDUP_REMOVED lines=10> */
[----:B------:R-:W-:-:S03]  /*486a0*/  F2FP.SATFINITE.E5M2.F32.PACK_AB_MERGE_C R9, R9, R11, RZ ;  /* 0x0000000b0909723e */ /* 0x000fc600048060ff */
[----:B------:R-:W4:Y:S01]  /*486b0*/  LDL.LU R14, [R1+0x3a8] ;  /* 0x0003a800010e7983 */ /* 0x000f220000300800 */
[----:B0-----:R-:W-:-:S03]  /*486c0*/  F2FP.SATFINITE.E5M2.F32.PACK_AB_MERGE_C R2, R12, R19, RZ ;  /* 0x000000130c02723e */ /* 0x001fc600048060ff */
[----:B------:R-:W4:Y:S01]  /*486d0*/  LDL.LU R13, [R1+0x3ac] ;  /* 0x0003ac00010d7983 */ /* 0x000f220000300800 */
[----:B------:R-:W-:-:S03]  /*486e0*/  F2FP.SATFINITE.E5M2.F32.PACK_AB_MERGE_C R6, R6, R7, RZ ;  /* 0x000000070606723e */ /* 0x000fc600048060ff */
[----:B------:R0:W-:Y:S04]  /*486f0*/  STL [R1], R9 ;  /* 0x0000000901007387 */ /* 0x0001e80000100800 */
[----:B------:R-:W4:Y:S04]  /*48700*/  LDL.LU R12, [R1+0x390] ;  /* 0x00039000010c7983 */ /* 0x000f280000300800 */
[----:B------:R-:W4:Y:S04]  /*48710*/  LDL.LU R11, [R1+0x394] ;  /* 0x00039400010b7983 */ /* 0x000f280000300800 */
[----:B------:R1:W-:Y:S04]  /*48720*/  STL [R1+0x254c], R6 ;  /* 0x00254c0601007387 */ /* 0x0003e80000100800 */
[----:B------:R-:W4:Y:S04]  /*48730*/  LDL.LU R22, [R1+0x398] ;  /* 0x0003980001167983 */ /* 0x000f280000300800 */
[----:B0-----:R-:W4:Y:S04]  /*48740*/  LDL.LU R9, [R1+0x39c] ;  /* 0x00039c0001097983 */ /* 0x001f280000300800 */
[----:B------:R-:W4:Y:S04]  /*48750*/  LDL.LU R7, [R1+0x380] ;  /* 0x0003800001077983 */ /* 0x000f280000300800 */
[----:B-1----:R-:W4:Y:S04]  /*48760*/  LDL.LU R6, [R1+0x384] ;  /* 0x0003840001067983 */ /* 0x002f280000300800 */
[----:B------:R-:W4:Y:S01]  /*48770*/  LDL.LU R21, [R1+0x388] ;  /* 0x0003880001157983 */ /* 0x000f220000300800 */
[----:B---3--:R-:W-:-:S05]  /*48780*/  F2FP.SATFINITE.E5M2.F32.PACK_AB_MERGE_C R16, R16, R17, RZ ;  /* 0x000000111010723e */ /* 0x008fca00048060ff */
[----:B------:R-:W-:Y:S04]  /*48790*/  STL [R1+0x2564], R16 ;  /* 0x0025641001007387 */ /* 0x000fe80000100800 */
[----:B------:R-:W3:Y:S01]  /*487a0*/  LDL.LU R20, [R1+0x38c] ;  /* 0x00038c0001147983 */ /* 0x000ee20000300800 */
[----:B--2---:R-:W-:-:S05]  /*487b0*/  F2FP.SATFINITE.E5M2.F32.PACK_AB_MERGE_C R8, R8, R10, RZ ;  /* 0x0000000a0808723e */ /* 0x004fca00048060ff */
[----:B------:R0:W-:Y:S04]  /*487c0*/  STL [R1+0x24f0], R8 ;  /* 0x0024f00801007387 */ /* 0x0001e80000100800 */
[----:B------:R-:W2:Y:S04]  /*487d0*/  LDL.LU R19, [R1+0x370] ;  /* 0x0003700001137983 */ /* 0x000ea80000300800 */
[----:B0-----:R-:W2:Y:S04]  /*487e0*/  LDL.LU R8, [R1+0x374] ;  /* 0x0003740001087983 */ /* 0x001ea80000300800 */
[----:B------:R-:W2:Y:S04]  /*487f0*/  LDL.LU R16, [R1+0x378] ;  /* 0x0003780001107983 */ /* 0x000ea80000300800 */
[----:B------:R-:W2:Y:S01]  /*48800*/  LDL.LU R10, [R1+0x37c] ;  /* 0x00037c00010a7983 */ /* 0x000ea20000300800 */
[----:B----4-:R-:W-:-:S03]  /*48810*/  F2FP.SATFINITE.E5M2.F32.PACK_AB_MERGE_C R4, R4, R5, RZ ;  /* 0x000000050404723e */ /* 0x010fc600048060ff */
[----:B------:R-:W4:Y:S04]  /*48820*/  LDL R17, [R1+0x10fc] ;  /* 0x0010fc0001117983 */ /* 0x000f280000100800 */
[----:B------:R-:W4:Y:S01]  /*48830*/  LDL.LU R5, [R1+0x360] ;  /* 0x0003600001057983 */ /* 0x000f220000300800 */
[----:B------:R-:W-:-:S03]  /*48840*/  F2FP.SATFINITE.E5M2.F32.PACK_AB_MERGE_C R29, R29, R30, RZ ;  /* 0x0000001e1d1d723e */ /* 0x000fc600048060ff */
[----:B------:R0:W-:Y:S01]  /*48850*/  STL [R1+0x24f4], R4 ;  /* 0x0024f40401007387 */ /* 0x0001e20000100800 */
[----:B------:R-:W-:-:S03]  /*48860*/  F2FP.SATFINITE.E5M2.F32.PACK_AB_MERGE_C R27, R27, R28, RZ ;  /* 0x0000001c1b1b723e */ /* 0x000fc600048060ff */
[----:B0-----:R-:W4:Y:S01]  /*48870*/  LDL.LU R4, [R1+0x364] ;  /* 0x0003640001047983 */ /* 0x001f220000300800 */
[----:B------:R-:W-:-:S03]  /*48880*/  F2FP.SATFINITE.E5M2.F32.PACK_AB_MERGE_C R26, R18, R26, RZ ;  /* 0x0000001a121a723e */ /* 0x000fc600048060ff */
[----:B------:R-:W-:Y:S01]  /*48890*/  STL [R1+0x24e0], R29 ;  /* 0x0024e01d01007387 */ /* 0x000fe20000100800 */
[----:B------:R-:W0:Y:S03]  /*488a0*/  LDC R18, c[0x0][0x3b4] ;  /* 0x0000ed00ff127b82 */ /* 0x000e260000000800 */
[----:B------:R-:W-:Y:S01]  /*488b0*/  STL [R1+0x24e4], R27 ;  /* 0x0024e41b01007387 */ /* 0x000fe20000100800 */
[----:B------:R-:W-:-:S03]  /*488c0*/  F2FP.SATFINITE.E5M2.F32.PACK_AB_MERGE_C R24, R24, R25, RZ ;  /* 0x000000191818723e */ /* 0x000fc600048060ff */
[----:B------:R-:W-:Y:S04]  /*488d0*/  STL [R1+0x24cc], R26 ;  /* 0x0024cc1a01007387 */ /* 0x000fe80000100800 */
[----:B------:R-:W-:Y:S01]  /*488e0*/  STL [R1+0x25e4], R24 ;  /* 0x0025e41801007387 */ /* 0x000fe20000100800 */
[----:B------:R-:W-:-:S03]  /*488f0*/  F2FP.SATFINITE.E5M2.F32.PACK_AB_MERGE_C R23, R15, R23, RZ ;  /* 0x000000170f17723e */ /* 0x000fc600048060ff */
[----:B------:R-:W4:Y:S04]  /*48900*/  LDL.LU R15, [R1+0x368] ;  /* 0x00036800010f7983 */ /* 0x000f280000300800 */
[----:B------:R1:W-:Y:S01]  /*48910*/  STL [R1+0x24c0], R23 ;  /* 0x0024c01701007387 */ /* 0x0003e20000100800 */
[----:B------:R-:W-:-:S03]  /*48920*/  F2FP.SATFINITE.E5M2.F32.PACK_AB_MERGE_C R13, R13, R14, RZ ;  /* 0x0000000e0d0d723e */ /* 0x000fc600048060ff */
[----:B------:R-:W4:Y:S04]  /*48930*/  LDL.LU R14, [R1+0x36c] ;  /* 0x00036c00010e7983 */ /* 0x000f280000300800 */
[----:B------:R1:W-:Y:S02]  /*48940*/  STL [R1+0x25e8], R13 ;  /* 0x0025e80d01007387 */ /* 0x0003e40000100800 */
[----:B-1----:R-:W-:Y:S02]  /*48950*/  F2FP.SATFINITE.E5M2.F32.PACK_AB_MERGE_C R23, R11, R12, RZ ;  /* 0x0000000c0b17723e */ /* 0x002fe400048060ff */
[----:B------:R-:W4:Y:S01]  /*48960*/  LDL.LU R12, [R1+0x350] ;  /* 0x00035000010c7983 */ /* 0x000f220000300800 */
[----:B------:R-:W1:Y:S03]  /*48970*/  LDC R13, c[0x0][0x3b4] ;  /* 0x0000ed00ff0d7b82 */ /* 0x000e660000000800 */
[----:B------:R-:W4:Y:S01]  /*48980*/  LDL.LU R11, [R1+0x354] ;  /* 0x00035400010b7983 */ /* 0x000f220000300800 */
[----:B------:R-:W-:-:S03]  /*48990*/  F2FP.SATFINITE.E5M2.F32.PACK_AB_MERGE_C R22, R9, R22, RZ ;  /* 0x000000160916723e */ /* 0x000fc600048060ff */
[----:B------:R-:W-:Y:S04]  /*489a0*/  STL [R1+0x24b0], R23 ;  /* 0x0024b01701007387 */ /* 0x000fe80000100800 */
[----:B------:R-:W4:Y:S01]  /*489b0*/  LDL.LU R9, [R1+0x358] ;  /* 0x0003580001097983 */ /* 0x000f220000300800 */
[----:B------:R-:W-:-:S03]  /*489c0*/  F2FP.SATFINITE.E5M2.F32.PACK_AB_MERGE_C R7, R6, R7, RZ ;  /* 0x000000070607723e */ /* 0x000fc600048060ff */
[----:B------:R-:W-:Y:S04]  /*489d0*/  STL [R1+0x24b4], R22 ;  /* 0x0024b41601007387 */ /* 0x000fe80000100800 */
[----:B------:R-:W4:Y:S04]  /*489e0*/  LDL.LU R6, [R1+0x35c] ;  /* 0x00035c0001067983 */ /* 0x000f280000300800 */
[----:B------:R0:W-:Y:S02]  /*489f0*/  STL [R1+0x2424], R7 ;  /* 0x0024240701007387 */ /* 0x0001e40000100800 */
[----:B0-----:R-:W0:Y:S01]  /*48a00*/  LDC R7, c[0x0][0x3b4] ;  /* 0x0000ed00ff077b82 */ /* 0x001e220000000800 */
[----:B---3--:R-:W-:-:S05]  /*48a10*/  F2FP.SATFINITE.E5M2.F32.PACK_AB_MERGE_C R20, R20, R21, RZ ;  /* 0x000000151414723e */ /* 0x008fca00048060ff */
[----:B------:R-:W-:Y:S01]  /*48a20*/  STL [R1+0x247c], R20 ;  /* 0x00247c1401007387 */ /* 0x000fe20000100800 */
[----:B--2---:R-:W-:Y:S02]  /*48a30*/  F2FP.SATFINITE.E5M2.F32.PACK_AB_MERGE_C R19, R8, R19, RZ ;  /* 0x000000130813723e */ /* 0x004fe400048060ff */
[----:B------:R-:W2:Y:S01]  /*48a40*/  LDC R8, c[0x0][0x3b4] ;  /* 0x0000ed00ff087b82 */ /* 0x000ea20000000800 */
[----:B------:R-:W-:Y:S02]  /*48a50*/  F2FP.SATFINITE.E5M2.F32.PACK_AB_MERGE_C R16, R10, R16, RZ ;  /* 0x000000100a10723e */ /* 0x000fe400048060ff */
[----:B------:R3:W-:Y:S05]  /*48a60*/  STL [R1+0x2748], R19 ;  /* 0x0027481301007387 */ /* 0x0007ea0000100800 */
[----:B------:R-:W0:Y:S01]  /*48a70*/  LDC R10, c[0x0][0x3b4] ;  /* 0x0000ed00ff0a7b82 */ /* 0x000e220000000800 */
[----:B------:R-:W-:Y:S01]  /*48a80*/  STL [R1+0x274c], R16 ;  /* 0x00274c1001007387 */ /* 0x000fe20000100800 */
[----:B----4-:R-:W-:-:S02]  /*48a90*/  F2FP.SATFINITE.E5M2.F32.PACK_AB_MERGE_C R4, R4, R5, RZ ;  /* 0x000000050404723e */ /* 0x010fc400048060ff */
[----:B------:R-:W-:-:S03]  /*48aa0*/  F2FP.SATFINITE.E5M2.F32.PACK_AB_MERGE_C R14, R14, R15, RZ ;  /* 0x0000000f0e0e723e */ /* 0x000fc600048060ff */
[----:B------:R4:W-:Y:S01]  /*48ab0*/  STL [R1+0x28d8], R4 ;  /* 0x0028d80401007387 */ /* 0x0009e20000100800 */
[----:B------:R-:W-:-:S03]  /*48ac0*/  F2FP.SATFINITE.E5M2.F32.PACK_AB_MERGE_C R11, R11, R12, RZ ;  /* 0x0000000c0b0b723e */ /* 0x000fc600048060ff */
[----:B------:R-:W-:Y:S01]  /*48ad0*/  STL [R1+0x28e0], R14 ;  /* 0x0028e00e01007387 */ /* 0x000fe20000100800 */
[----:B------:R-:W-:-:S03]  /*48ae0*/  F2FP.SATFINITE.E5M2.F32.PACK_AB_MERGE_C R9, R6, R9, RZ ;  /* 0x000000090609723e */ /* 0x000fc600048060ff */
[----:B------:R-:W-:Y:S01]  /*48af0*/  STL [R1+0x28a0], R11 ;  /* 0x0028a00b01007387 */ /* 0x000fe20000100800 */
[----:B---3--:R-:W-:Y:S01]  /*48b00*/  IMAD R19, R17, UR36, RZ ;  /* 0x0000002411137c24 */ /* 0x008fe2000f8e02ff */
[----:B------:R-:W3:Y:S01]  /*48b10*/  LDCU.64 UR36, c[0x0][0x390] ;  /* 0x00007200ff2477ac */ /* 0x000ee20008000a00 */
[----:B------:R-:W0:Y:S01]  /*48b20*/  LDC R5, c[0x0][0x3b4] ;  /* 0x0000ed00ff057b82 */ /* 0x000e220000000800 */
[----:B------:R-:W2:Y:S04]  /*48b30*/  LDL.LU R27, [R1+0x340] ;  /* 0x00034000011b7983 */ /* 0x000ea80000300800 */
[----:B------:R-:W2:Y:S03]  /*48b40*/  LDL.LU R6, [R1+0x344] ;  /* 0x0003440001067983 */ /* 0x000ea60000300800 */
[----:B----4-:R-:W4:Y:S01]  /*48b50*/  LDC R4, c[0x0][0x3b4] ;  /* 0x0000ed00ff047b82 */ /* 0x010f220000000800 */
[----:B------:R-:W-:Y:S04]  /*48b60*/  STL [R1+0x28a4], R9 ;  /* 0x0028a40901007387 */ /* 0x000fe80000100800 */
[----:B------:R-:W3:Y:S04]  /*48b70*/  LDL.LU R22, [R1+0x348] ;  /* 0x0003480001167983 */ /* 0x000ee80000300800 */
[----:B------:R-:W3:Y:S04]  /*48b80*/  LDL.LU R21, [R1+0x34c] ;  /* 0x00034c0001157983 */ /* 0x000ee80000300800 */
[----:B------:R-:W3:Y:S04]  /*48b90*/  LDL R20, [R1+0x1030] ;  /* 0x0010300001147983 */ /* 0x000ee80000100800 */
        /* <DEDUP_REMOVED lines=8> */
[----:B------:R-:W4:Y:S04]  /*48c20*/  LDL R35, [R1+0x310] ;  /* 0x0003100001237983 */ /* 0x000f280000100800 */
[----:B------:R-:W4:Y:S04]  /*48c30*/  LDL R34, [R1+0x314] ;  /* 0x0003140001227983 */ /* 0x000f280000100800 */
[----:B------:R-:W4:Y:S04]  /*48c40*/  LDL.LU R33, [R1+0x2158] ;  /* 0x0021580001217983 */ /* 0x000f280000300800 */
[----:B------:R-:W4:Y:S04]  /*48c50*/  LDL R32, [R1+0x318] ;  /* 0x0003180001207983 */ /* 0x000f280000100800 */
[----:B------:R-:W4:Y:S04]  /*48c60*/  LDL.LU R31, [R1+0x31c] ;  /* 0x00031c00011f7983 */ /* 0x000f280000300800 */
[----:B------:R-:W4:Y:S04]  /*48c70*/  LDL R30, [R1+0x300] ;  /* 0x00030000011e7983 */ /* 0x000f280000100800 */
[----:B------:R-:W4:Y:S04]  /*48c80*/  LDL R28, [R1+0x304] ;  /* 0x00030400011c7983 */ /* 0x000f280000100800 */
[----:B------:R-:W4:Y:S04]  /*48c90*/  LDL R26, [R1+0x308] ;  /* 0x00030800011a7983 */ /* 0x000f280000100800 */
[----:B------:R-:W4:Y:S04]  /*48ca0*/  LDL R25, [R1+0x30c] ;  /* 0x00030c0001197983 */ /* 0x000f280000100800 */
[----:B------:R-:W4:Y:S04]  /*48cb0*/  LDL.LU R24, [R1+0x1020] ;  /* 0x0010200001187983 */ /* 0x000f280000300800 */
[----:B------:R-:W4:Y:S01]  /*48cc0*/  LDL.LU R23, [R1+0x1024] ;  /* 0x0010240001177983 */ /* 0x000f220000300800 */
[----:B--2---:R-:W-:-:S05]  /*48cd0*/  F2FP.SATFINITE.E5M2.F32.PACK_AB_MERGE_C R27, R6, R27, RZ ;  /* 0x0000001b061b723e */ /* 0x004fca00048060ff */
[----:B------:R2:W-:Y:S04]  /*48ce0*/  STL [R1+0x2844], R27 ;  /* 0x0028441b01007387 */ /* 0x0005e80000100800 */
[----:B--2---:R-:W2:Y:S01]  /*48cf0*/  LDL.LU R27, [R1+0x215c] ;  /* 0x00215c00011b7983 */ /* 0x004ea20000300800 */
[----:B---3--:R-:W-:-:S03]  /*48d00*/  F2FP.SATFINITE.E5M2.F32.PACK_AB_MERGE_C R21, R21, R22, RZ ;  /* 0x000000161515723e */ /* 0x008fc600048060ff */
[----:B------:R-:W3:Y:S04]  /*48d10*/  LDL.LU R22, [R1+0x2160] ;  /* 0x0021600001167983 */ /* 0x000ee80000300800 */
[----:B------:R0:W-:Y:S04]  /*48d20*/  STL [R1+0x2854], R21 ;  /* 0x0028541501007387 */ /* 0x0001e80000100800 */
[----:B0-----:R-:W3:Y:S01]  /*48d30*/  LDL.LU R21, [R1+0x2164] ;  /* 0x0021640001157983 */ /* 0x001ee20000300800 */
[----:B------:R-:W-:Y:S01]  /*48d40*/  IADD3 R16, P0, PT, R19, UR40, RZ ;  /* 0x0000002813107c10 */ /* 0x000fe2000ff1e0ff */
[----:B------:R-:W-:-:S03]  /*48d50*/  IMAD R18, R18, 0x20, R19 ;  /* 0x0000002012127824 */ /* 0x000fc600078e0213 */
[----:B------:R-:W-:Y:S01]  /*48d60*/  LEA.HI.X.SX32 R19, R19, UR41, 0x1, P0 ;  /* 0x0000002913137c11 */ /* 0x000fe200080f0eff */
[----:B-1----:R-:W-:Y:S01]  /*48d70*/  IMAD R13, R13, 0x20, R18 ;  /* 0x000000200d0d7824 */ /* 0x002fe200078e0212 */
[C---:B------:R-:W-:Y:S01]  /*48d80*/  IADD3 R17, P0, PT, R18.reuse, UR42, RZ ;  /* 0x0000002a12117c10 */ /* 0x040fe2000ff1e0ff */
[----:B------:R-:W0:Y:S02]  /*48d90*/  LDCU.64 UR40, c[0x0][0x390] ;  /* 0x00007200ff2877ac */ /* 0x000e240008000a00 */
[----:B------:R-:W-:Y:S01]  /*48da0*/  IMAD R7, R7, 0x20, R13 ;  /* 0x0000002007077824 */ /* 0x000fe200078e020d */
[----:B------:R-:W-:Y:S01]  /*48db0*/  LEA.HI.X.SX32 R18, R18, UR43, 0x1, P0 ;  /* 0x0000002b12127c11 */ /* 0x000fe200080f0eff */
[----:B------:R-:W1:Y:S01]  /*48dc0*/  LDCU.64 UR42, c[0x0][0x390] ;  /* 0x00007200ff2a77ac */ /* 0x000e620008000a00 */
[----:B------:R-:W-:-:S04]  /*48dd0*/  IADD3 R15, P0, PT, R13, UR44, RZ ;  /* 0x0000002c0d0f7c10 */ /* 0x000fc8000ff1e0ff */
[----:B------:R-:W-:Y:S01]  /*48de0*/  LEA.HI.X.SX32 R13, R13, UR45, 0x1, P0 ;  /* 0x0000002d0d0d7c11 */ /* 0x000fe200080f0eff */
[----:B------:R-:W-:Y:S01]  /*48df0*/  IMAD R8, R8, 0x20, R7 ;  /* 0x0000002008087824 */ /* 0x000fe200078e0207 */
[C---:B------:R-:W-:Y:S01]  /*48e00*/  IADD3 R14, P0, PT, R7.reuse, UR36, RZ ;  /* 0x00000024070e7c10 */ /* 0x040fe2000ff1e0ff */
[----:B------:R-:W1:Y:S03]  /*48e10*/  LDCU.64 UR44, c[0x0][0x390] ;  /* 0x00007200ff2c77ac */ /* 0x000e660008000a00 */
[----:B------:R-:W-:Y:S01]  /*48e20*/  LEA.HI.X.SX32 R7, R7, UR37, 0x1, P0 ;  /* 0x0000002507077c11 */ /* 0x000fe200080f0eff */
[----:B------:R-:W4:Y:S01]  /*48e30*/  LDCU.64 UR36, c[0x0][0x398] ;  /* 0x00007300ff2477ac */ /* 0x000f220008000a00 */
[----:B------:R-:W-:Y:S01]  /*48e40*/  IMAD R10, R10, 0x20, R8 ;  /* 0x000000200a0a7824 */ /* 0x000fe200078e0208 */
[----:B------:R-:W-:-:S04]  /*48e50*/  IADD3 R9, P0, PT, R8, UR38, RZ ;  /* 0x0000002608097c10 */ /* 0x000fc8000ff1e0ff */
[----:B0-----:R-:W-:Y:S02]  /*48e60*/  IADD3 R11, P1, PT, R10, UR40, RZ ;  /* 0x000000280a0b7c10 */ /* 0x001fe4000ff3e0ff */
[----:B------:R-:W-:Y:S01]  /*48e70*/  LEA.HI.X.SX32 R8, R8, UR39, 0x1, P0 ;  /* 0x0000002708087c11 */ /* 0x000fe200080f0eff */
[----:B------:R-:W2:Y:S01]  /*48e80*/  LDCU.64 UR38, c[0x0][0x398] ;  /* 0x00007300ff2677ac */ /* 0x000ea20008000a00 */
[----:B------:R-:W-:Y:S01]  /*48e90*/  IMAD R5, R5, 0x20, R10 ;  /* 0x0000002005057824 */ /* 0x000fe200078e020a */
[----:B------:R-:W-:Y:S01]  /*48ea0*/  LEA.HI.X.SX32 R10, R10, UR41, 0x1, P1 ;  /* 0x000000290a0a7c11 */ /* 0x000fe200088f0eff */
[----:B------:R-:W3:Y:S01]  /*48eb0*/  LDCU.64 UR40, c[0x0][0x398] ;  /* 0x00007300ff2877ac */ /* 0x000ee20008000a00 */
[----:B----4-:R-:W-:Y:S01]  /*48ec0*/  ISETP.GE.AND P1, PT, R33, UR37, PT ;  /* 0x0000002521007c0c */ /* 0x010fe2000bf26270 */
[----:B------:R-:W-:Y:S01]  /*48ed0*/  IMAD R4, R4, 0x20, R5 ;  /* 0x0000002004047824 */ /* 0x000fe200078e0205 */
[C---:B-1----:R-:W-:Y:S02]  /*48ee0*/  IADD3 R12, P0, PT, R5.reuse, UR42, RZ ;  /* 0x0000002a050c7c10 */ /* 0x042fe4000ff1e0ff */
[----:B-----5:R-:W-:Y:S01]  /*48ef0*/  LOP3.LUT R0, R0, 0xfdffffff, RZ, 0xc0, !PT ;  /* 0xfdffffff00007812 */ /* 0x020fe200078ec0ff */
[----:B------:R-:W-:Y:S01]  /*48f00*/  IMAD R20, R20, UR61, RZ ;  /* 0x0000003d14147c24 */ /* 0x000fe2000f8e02ff */
[----:B------:R-:W-:Y:S01]  /*48f10*/  LEA.HI.X.SX32 R5, R5, UR43, 0x1, P0 ;  /* 0x0000002b05057c11 */ /* 0x000fe200080f0eff */
[----:B------:R-:W0:Y:S01]  /*48f20*/  LDCU.64 UR42, c[0x0][0x398] ;  /* 0x00007300ff2a77ac */ /* 0x000e220008000a00 */
[----:B------:R-:W-:-:S02]  /*48f30*/  F2FP.SATFINITE.E5M2.F32.PACK_AB_MERGE_C R38, R42, R43, RZ ;  /* 0x0000002b2a26723e */ /* 0x000fc400048060ff */
[----:B------:R-:W-:Y:S01]  /*48f40*/  F2FP.SATFINITE.E5M2.F32.PACK_AB_MERGE_C R40, R40, R41, RZ ;  /* 0x000000292828723e */ /* 0x000fe200048060ff */
[----:B------:R-:W1:Y:S02]  /*48f50*/  LDCU UR61, c[0x0][0x3b8] ;  /* 0x00007700ff3d77ac */ /* 0x000e640008000800 */
[----:B------:R-:W-:Y:S02]  /*48f60*/  @P1 LOP3.LUT R0, R0, 0x2000000, RZ, 0xfc, !PT ;  /* 0x0200000000001812 */ /* 0x000fe400078efcff */
[----:B------:R-:W-:Y:S01]  /*48f70*/  F2FP.SATFINITE.E5M2.F32.PACK_AB_MERGE_C R36, R36, R37, RZ ;  /* 0x000000252424723e */ /* 0x000fe200048060ff */
[----:B------:R-:W4:Y:S01]  /*48f80*/  LDCU UR37, c[0x0][0x3b8] ;  /* 0x00007700ff2577ac */ /* 0x000f220008000800 */
[----:B------:R-:W-:Y:S01]  /*48f90*/  LOP3.LUT R0, R0, 0xfeffffff, RZ, 0xc0, !PT ;  /* 0xfeffffff00007812 */ /* 0x000fe200078ec0ff */
[----:B------:R0:W-:Y:S01]  /*48fa0*/  STL [R1+0x280c], R38 ;  /* 0x00280c2601007387 */ /* 0x0001e20000100800 */
[----:B------:R-:W-:Y:S02]  /*48fb0*/  F2FP.SATFINITE.E5M2.F32.PACK_AB_MERGE_C R34, R34, R35, RZ ;  /* 0x000000232222723e */ /* 0x000fe400048060ff */
[----:B------:R-:W-:Y:S01]  /*48fc0*/  F2FP.SATFINITE.E5M2.F32.PACK_AB_MERGE_C R31, R31, R32, RZ ;  /* 0x000000201f1f723e */ /* 0x000fe200048060ff */
[----:B------:R-:W-:Y:S01]  /*48fd0*/  STL [R1+0x2904], R40 ;  /* 0x0029042801007387 */ /* 0x000fe20000100800 */
[----:B------:R-:W-:-:S02]  /*48fe0*/  IADD3 R6, P0, PT, R4, UR44, RZ ;  /* 0x0000002c04067c10 */ /* 0x000fc4000ff1e0ff */
[----:B0-----:R-:W-:Y:S01]  /*48ff0*/  F2FP.SATFINITE.E5M2.F32.PACK_AB_MERGE_C R38, R29, R39, RZ ;  /* 0x000000271d26723e */ /* 0x001fe200048060ff */
[----:B------:R-:W-:Y:S01]  /*49000*/  VIADD R29, R20, UR63 ;  /* 0x0000003f141d7c36 */ /* 0x000fe20008000000 */
[----:B------:R-:W-:Y:S01]  /*49010*/  LEA.HI.X.SX32 R4, R4, UR45, 0x1, P0 ;  /* 0x0000002d04047c11 */ /* 0x000fe200080f0eff */
[----:B------:R-:W0:Y:S02]  /*49020*/  LDCU UR63, c[0x0][0x3b8] ;  /* 0x00007700ff3f77ac */ /* 0x000e240008000800 */
[----:B------:R-:W-:Y:S01]  /*49030*/  STL [R1+0x2718], R38 ;  /* 0x0027182601007387 */ /* 0x000fe20000100800 */
[----:B------:R-:W-:Y:S01]  /*49040*/  F2FP.SATFINITE.E5M2.F32.PACK_AB_MERGE_C R28, R28, R30, RZ ;  /* 0x0000001e1c1c723e */ /* 0x000fe200048060ff */
[----:B------:R-:W0:Y:S02]  /*49050*/  LDCU.64 UR44, c[0x0][0x398] ;  /* 0x00007300ff2c77ac */ /* 0x000e240008000a00 */
[----:B------:R-:W-:Y:S04]  /*49060*/  STL [R1+0x2908], R36 ;  /* 0x0029082401007387 */ /* 0x000fe80000100800 */
[----:B------:R1:W-:Y:S04]  /*49070*/  STL [R1+0x3ec], R34 ;  /* 0x0003ec2201007387 */ /* 0x0003e80000100800 */
[----:B------:R0:W-:Y:S01]  /*49080*/  STL [R1+0x3f0], R31 ;  /* 0x0003f01f01007387 */ /* 0x0001e20000100800 */
[----:B------:R-:W-:-:S02]  /*49090*/  F2FP.SATFINITE.E5M2.F32.PACK_AB_MERGE_C R25, R25, R26, RZ ;  /* 0x0000001a1919723e */ /* 0x000fc400048060ff */
[----:B-1----:R-:W-:Y:S02]  /*490a0*/  IADD3 R34, P0, PT, R20, R16, RZ ;  /* 0x0000001014227210 */ /* 0x002fe40007f1e0ff */
[----:B0-----:R-:W-:Y:S02]  /*490b0*/  SHF.R.S32.HI R31, RZ, 0x1f, R20 ;  /* 0x0000001fff1f7819 */ /* 0x001fe40000011414 */
[----:B------:R-:W-:Y:S02]  /*490c0*/  F2FP.SATFINITE.E5M2.F32.PACK_AB_MERGE_C R49, R23, R24, RZ ;  /* 0x000000181731723e */ /* 0x000fe400048060ff */
[----:B------:R-:W-:Y:S01]  /*490d0*/  SHF.R.S32.HI R30, RZ, 0x1f, R29 ;  /* 0x0000001fff1e7819 */ /* 0x000fe2000001141d */
[----:B------:R-:W-:Y:S01]  /*490e0*/  IMAD.X R35, R31, 0x1, R19, P0 ;  /* 0x000000011f237824 */ /* 0x000fe200000e0613 */
[----:B------:R-:W-:Y:S01]  /*490f0*/  STL [R1+0x3b0], R28 ;  /* 0x0003b01c01007387 */ /* 0x000fe20000100800 */
[----:B------:R-:W-:-:S03]  /*49100*/  IADD3 R36, P0, PT, R29, R17, RZ ;  /* 0x000000111d247210 */ /* 0x000fc60007f1e0ff */
[----:B------:R0:W-:Y:S04]  /*49110*/  STL [R1+0x3b4], R25 ;  /* 0x0003b41901007387 */ /* 0x0001e80000100800 */
[----:B------:R1:W-:Y:S01]  /*49120*/  STL.64 [R1+0x1f70], R34 ;  /* 0x001f702201007387 */ /* 0x0003e20000100a00 */
[----:B------:R-:W-:Y:S01]  /*49130*/  IMAD.X R37, R30, 0x1, R18, P0 ;  /* 0x000000011e257824 */ /* 0x000fe200000e0612 */
[----:B--2---:R-:W-:Y:S01]  /*49140*/  ISETP.GE.AND P1, PT, R27, UR39, PT ;  /* 0x000000271b007c0c */ /* 0x004fe2000bf26270 */
[----:B------:R-:W2:Y:S01]  /*49150*/  LDCU UR39, c[0x0][0x3b8] ;  /* 0x00007700ff2777ac */ /* 0x000ea20008000800 */
[----:B---3--:R-:W-:-:S11]  /*49160*/  ISETP.GE.AND P2, PT, R22, UR41, PT ;  /* 0x0000002916007c0c */ /* 0x008fd6000bf46270 */
[----:B------:R-:W-:Y:S01]  /*49170*/  @P1 LOP3.LUT R0, R0, 0x1000000, RZ, 0xfc, !PT ;  /* 0x0100000000001812 */ /* 0x000fe200078efcff */
[----:B------:R-:W-:Y:S01]  /*49180*/  VIADD R22, R29, UR62 ;  /* 0x0000003e1d167c36 */ /* 0x000fe20008000000 */
[----:B------:R-:W3:Y:S02]  /*49190*/  LDCU UR41, c[0x0][0x3b8] ;  /* 0x00007700ff2977ac */ /* 0x000ee40008000800 */
[----:B------:R-:W-:Y:S02]  /*491a0*/  LOP3.LUT R0, R0, 0xff7fffff, RZ, 0xc0, !PT ;  /* 0xff7fffff00007812 */ /* 0x000fe400078ec0ff */
[----:B------:R-:W-:Y:S01]  /*491b0*/  ISETP.GE.AND P1, PT, R21, UR43, PT ;  /* 0x0000002b15007c0c */ /* 0x000fe2000bf26270 */
[----:B------:R-:W-:Y:S01]  /*491c0*/  VIADD R27, R22, UR46 ;  /* 0x0000002e161b7c36 */ /* 0x000fe20008000000 */
[----:B------:R-:W-:Y:S01]  /*491d0*/  @P2 LOP3.LUT R0, R0, 0x800000, RZ, 0xfc, !PT ;  /* 0x0080000000002812 */ /* 0x000fe200078efcff */
[----:B------:R-:W1:Y:S03]  /*491e0*/  LDCU UR43, c[0x0][0x3b8] ;  /* 0x00007700ff2b77ac */ /* 0x000e660008000800 */
[----:B------:R-:W-:-:S02]  /*491f0*/  LOP3.LUT R0, R0, 0xffbfffff, RZ, 0xc0, !PT ;  /* 0xffbfffff00007812 */ /* 0x000fc400078ec0ff */
[----:B------:R-:W-:-:S05]  /*49200*/  IADD3 R32, P2, PT, R29, R16, RZ ;  /* 0x000000101d207210 */ /* 0x000fca0007f5e0ff */
[----:B------:R-:W-:Y:S02]  /*49210*/  @P1 LOP3.LUT R0, R0, 0x400000, RZ, 0xfc, !PT ;  /* 0x0040000000001812 */ /* 0x000fe400078efcff */
[----:B------:R-:W-:Y:S01]  /*49220*/  IADD3 R24, P1, PT, R20, R17, RZ ;  /* 0x0000001114187210 */ /* 0x000fe20007f3e0ff */
[----:B------:R-:W-:-:S04]  /*49230*/  IMAD.X R33, R30, 0x1, R19, P2 ;  /* 0x000000011e217824 */ /* 0x000fc800010e0613 */
[C---:B0-----:R-:W-:Y:S01]  /*49240*/  IMAD.X R25, R31.reuse, 0x1, R18, P1 ;  /* 0x000000011f197824 */ /* 0x041fe200008e0612 */
[C---:B-1----:R-:W-:Y:S01]  /*49250*/  IADD3 R34, P1, PT, R20.reuse, R15, RZ ;  /* 0x0000000f14227210 */ /* 0x042fe20007f3e0ff */
[----:B------:R0:W-:Y:S04]  /*49260*/  STL.64 [R1+0x1f38], R32 ;  /* 0x001f382001007387 */ /* 0x0001e80000100a00 */
[----:B------:R-:W-:Y:S01]  /*49270*/  IMAD.X R35, R31, 0x1, R13, P1 ;  /* 0x000000011f237824 */ /* 0x000fe200008e060d */
[----:B------:R-:W-:Y:S01]  /*49280*/  STL.64 [R1+0x1f68], R24 ;  /* 0x001f681801007387 */ /* 0x000fe20000100a00 */
[----:B0-----:R-:W-:-:S03]  /*49290*/  IADD3 R32, P2, PT, R20, R14, RZ ;  /* 0x0000000e14207210 */ /* 0x001fc60007f5e0ff */
[----:B------:R0:W-:Y:S02]  /*492a0*/  STL.64 [R1+0x1f30], R36 ;  /* 0x001f302401007387 */ /* 0x0001e40000100a00 */
[----:B------:R-:W-:Y:S02]  /*492b0*/  IMAD.X R33, R31, 0x1, R7, P2 ;  /* 0x000000011f217824 */ /* 0x000fe400010e0607 */
[----:B------:R1:W-:Y:S01]  /*492c0*/  STL.64 [R1+0x1f60], R34 ;  /* 0x001f602201007387 */ /* 0x0003e20000100a00 */
[----:B0-----:R-:W-:-:S03]  /*492d0*/  IADD3 R36, P1, PT, R29, R15, RZ ;  /* 0x0000000f1d247210 */ /* 0x001fc60007f3e0ff */
[----:B------:R0:W-:Y:S01]  /*492e0*/  STL.64 [R1+0x1f58], R32 ;  /* 0x001f582001007387 */ /* 0x0001e20000100a00 */
[----:B-1----:R-:W-:Y:S01]  /*492f0*/  IADD3 R34, P0, PT, R29, R14, RZ ;  /* 0x0000000e1d227210 */ /* 0x002fe20007f1e0ff */
[----:B------:R-:W-:-:S04]  /*49300*/  IMAD.X R37, R30, 0x1, R13, P1 ;  /* 0x000000011e257824 */ /* 0x000fc800008e060d */
[----:B------:R-:W-:Y:S01]  /*49310*/  IMAD.X R35, R30, 0x1, R7, P0 ;  /* 0x000000011e237824 */ /* 0x000fe200000e0607 */
[----:B0-----:R-:W-:Y:S01]  /*49320*/  IADD3 R32, P2, PT, R20, R9, RZ ;  /* 0x0000000914207210 */ /* 0x001fe20007f5e0ff */
[----:B------:R0:W-:Y:S01]  /*49330*/  STL.64 [R1+0x1f28], R36 ;  /* 0x001f282401007387 */ /* 0x0001e20000100a00 */
[----:B------:R-:W-:-:S03]  /*49340*/  SHF.R.S32.HI R25, RZ, 0x1f, R22 ;  /* 0x0000001fff197819 */ /* 0x000fc60000011416 */
[----:B------:R-:W-:Y:S01]  /*49350*/  IMAD.X R33, R31, 0x1, R8, P2 ;  /* 0x000000011f217824 */ /* 0x000fe200010e0608 */
[----:B------:R1:W-:Y:S01]  /*49360*/  STL.64 [R1+0x1f20], R34 ;  /* 0x001f202201007387 */ /* 0x0003e20000100a00 */
[----:B0-----:R-:W-:Y:S02]  /*49370*/  IADD3 R36, P1, PT, R22, R16, RZ ;  /* 0x0000001016247210 */ /* 0x001fe40007f3e0ff */
[----:B-1----:R-:W-:-:S03]  /*49380*/  IADD3 R34, P2, PT, R29, R9, RZ ;  /* 0x000000091d227210 */ /* 0x002fc60007f5e0ff */
[----:B------:R-:W-:Y:S01]  /*49390*/  IMAD.X R37, R25, 0x1, R19, P1 ;  /* 0x0000000119257824 */ /* 0x000fe200008e0613 */
[----:B------:R0:W-:Y:S01]  /*493a0*/  STL.64 [R1+0x1f50], R32 ;  /* 0x001f502001007387 */ /* 0x0001e20000100a00 */
[----:B------:R-:W-:-:S03]  /*493b0*/  IMAD.X R35, R30, 0x1, R8, P2 ;  /* 0x000000011e237824 */ /* 0x000fc600010e0608 */
[----:B------:R-:W-:Y:S04]  /*493c0*/  STL.64 [R1+0x1f00], R36 ;  /* 0x001f002401007387 */ /* 0x000fe80000100a00 */
[----:B------:R1:W-:Y:S01]  /*493d0*/  STL.64 [R1+0x1f18], R34 ;  /* 0x001f182201007387 */ /* 0x0003e20000100a00 */
[----:B0-----:R-:W-:-:S05]  /*493e0*/  IADD3 R32, P0, PT, R22, R17, RZ ;  /* 0x0000001116207210 */ /* 0x001fca0007f1e0ff */
[----:B------:R-:W-:Y:S01]  /*493f0*/  IMAD.X R33, R25, 0x1, R18, P0 ;  /* 0x0000000119217824 */ /* 0x000fe200000e0612 */
[----:B-1----:R-:W-:Y:S02]  /*49400*/  IADD3 R34, P2, PT, R20, R11, RZ ;  /* 0x0000000b14227210 */ /* 0x002fe40007f5e0ff */
[----:B------:R-:W-:-:S03]  /*49410*/  IADD3 R36, P1, PT, R22, R15, RZ ;  /* 0x0000000f16247210 */ /* 0x000fc60007f3e0ff */
[----:B------:R-:W-:Y:S01]  /*49420*/  IMAD.X R35, R31, 0x1, R10, P2 ;  /* 0x000000011f237824 */ /* 0x000fe200010e060a */
[----:B------:R0:W-:Y:S01]  /*49430*/  STL.64 [R1+0x1ef8], R32 ;  /* 0x001ef82001007387 */ /* 0x0001e20000100a00 */
[----:B------:R-:W-:-:S03]  /*49440*/  IMAD.X R37, R25, 0x1, R13, P1 ;  /* 0x0000000119257824 */ /* 0x000fc600008e060d */
[----:B------:R1:W-:Y:S01]  /*49450*/  STL.64 [R1+0x1f48], R34 ;  /* 0x001f482201007387 */ /* 0x0003e20000100a00 */
[----:B0-----:R-:W-:Y:S02]  /*49460*/  IADD3 R32, P0, PT, R29, R11, RZ ;  /* 0x0000000b1d207210 */ /* 0x001fe40007f1e0ff */
[----:B-1----:R-:W-:-:S03]  /*49470*/  IADD3 R34, P1, PT, R22, R14, RZ ;  /* 0x0000000e16227210 */ /* 0x002fc60007f3e0ff */
[----:B------:R-:W-:Y:S01]  /*49480*/  IMAD.X R33, R30, 0x1, R10, P0 ;  /* 0x000000011e217824 */ /* 0x000fe200000e060a */
[----:B------:R0:W-:Y:S01]  /*49490*/  STL.64 [R1+0x1ef0], R36 ;  /* 0x001ef02401007387 */ /* 0x0001e20000100a00 */
[----:B------:R-:W-:-:S03]  /*494a0*/  IMAD.X R35, R25, 0x1, R7, P1 ;  /* 0x0000000119237824 */ /* 0x000fc600008e0607 */
[----:B------:R1:W-:Y:S01]  /*494b0*/  STL.64 [R1+0x1f10], R32 ;  /* 0x001f102001007387 */ /* 0x0003e20000100a00 */
[----:B------:R-:W-:-:S03]  /*494c0*/  SHF.R.S32.HI R28, RZ, 0x1f, R27 ;  /* 0x0000001fff1c7819 */ /* 0x000fc6000001141b */
[----:B------:R2:W-:Y:S01]  /*494d0*/  STL.64 [R1+0x1ee8], R34 ;  /* 0x001ee82201007387 */ /* 0x0005e20000100a00 */
[----:B0-----:R-:W-:Y:S02]  /*494e0*/  IADD3 R36, P0, PT, R22, R9, RZ ;  /* 0x0000000916247210 */ /* 0x001fe40007f1e0ff */
[----:B-1----:R-:W-:-:S03]  /*494f0*/  IADD3 R32, P2, PT, R27, R16, RZ ;  /* 0x000000101b207210 */ /* 0x002fc60007f5e0ff */
[----:B------:R-:W-:Y:S01]  /*49500*/  IMAD.X R37, R25, 0x1, R8, P0 ;  /* 0x0000000119257824 */ /* 0x000fe200000e0608 */
[----:B--2---:R-:W-:Y:S01]  /*49510*/  IADD3 R34, P1, PT, R27, R17, RZ ;  /* 0x000000111b227210 */ /* 0x004fe20007f3e0ff */
[----:B------:R-:W-:-:S03]  /*49520*/  IMAD.X R33, R28, 0x1, R19, P2 ;  /* 0x000000011c217824 */ /* 0x000fc600010e0613 */
[----:B------:R0:W-:Y:S01]  /*49530*/  STL.64 [R1+0x1ee0], R36 ;  /* 0x001ee02401007387 */ /* 0x0001e20000100a00 */
[----:B------:R-:W-:-:S03]  /*49540*/  IMAD.X R35, R28, 0x1, R18, P1 ;  /* 0x000000011c237824 */ /* 0x000fc600008e0612 */
[----:B------:R1:W-:Y:S04]  /*49550*/  STL.64 [R1+0x1ec8], R32 ;  /* 0x001ec82001007387 */ /* 0x0003e80000100a00 */
[----:B------:R2:W-:Y:S01]  /*49560*/  STL.64 [R1+0x1ec0], R34 ;  /* 0x001ec02201007387 */ /* 0x0005e20000100a00 */
[----:B0-----:R-:W-:Y:S02]  /*49570*/  IADD3 R36, P0, PT, R27, R15, RZ ;  /* 0x0000000f1b247210 */ /* 0x001fe40007f1e0ff */
[----:B-1----:R-:W-:Y:S02]  /*49580*/  IADD3 R32, P2, PT, R22, R11, RZ ;  /* 0x0000000b16207210 */ /* 0x002fe40007f5e0ff */
[----:B--2---:R-:W-:-:S03]  /*49590*/  IADD3 R34, P1, PT, R20, R12, RZ ;  /* 0x0000000c14227210 */ /* 0x004fc60007f3e0ff */
[----:B------:R-:W-:Y:S02]  /*495a0*/  IMAD.X R33, R25, 0x1, R10, P2 ;  /* 0x0000000119217824 */ /* 0x000fe400010e060a */
[----:B------:R-:W-:Y:S02]  /*495b0*/  IMAD.X R37, R28, 0x1, R13, P0 ;  /* 0x000000011c257824 */ /* 0x000fe400000e060d */
[----:B------:R-:W-:Y:S01]  /*495c0*/  IMAD.X R35, R31, 0x1, R5, P1 ;  /* 0x000000011f237824 */ /* 0x000fe200008e0605 */
[----:B------:R0:W-:Y:S04]  /*495d0*/  STL.64 [R1+0x1ed8], R32 ;  /* 0x001ed82001007387 */ /* 0x0001e80000100a00 */
[----:B------:R-:W-:Y:S04]  /*495e0*/  STL.64 [R1+0x1eb8], R36 ;  /* 0x001eb82401007387 */ /* 0x000fe80000100a00 */
[----:B------:R1:W-:Y:S01]  /*495f0*/  STL.64 [R1+0x1f40], R34 ;  /* 0x001f402201007387 */ /* 0x0003e20000100a00 */
[----:B0-----:R-:W-:-:S02]  /*49600*/  IADD3 R32, P0, PT, R27, R14, RZ ;  /* 0x0000000e1b207210 */ /* 0x001fc40007f1e0ff */
[----:B-1----:R-:W-:-:S03]  /*49610*/  IADD3 R34, P2, PT, R29, R12, RZ ;  /* 0x0000000c1d227210 */ /* 0x002fc60007f5e0ff */
[----:B------:R-:W-:Y:S01]  /*49620*/  IMAD.X R33, R28, 0x1, R7, P0 ;  /* 0x000000011c217824 */ /* 0x000fe200000e0607 */
[----:B------:R-:W-:Y:S01]  /*49630*/  IADD3 R36, P1, PT, R27, R9, RZ ;  /* 0x000000091b247210 */ /* 0x000fe20007f3e0ff */
[----:B------:R-:W-:-:S03]  /*49640*/  IMAD.X R35, R30, 0x1, R5, P2 ;  /* 0x000000011e237824 */ /* 0x000fc600010e0605 */
[----:B------:R0:W-:Y:S01]  /*49650*/  STL.64 [R1+0x1eb0], R32 ;  /* 0x001eb02001007387 */ /* 0x0001e20000100a00 */
[----:B------:R-:W-:-:S03]  /*49660*/  IMAD.X R37, R28, 0x1, R8, P1 ;  /* 0x000000011c257824 */ /* 0x000fc600008e0608 */
[----:B------:R1:W-:Y:S01]  /*49670*/  STL.64 [R1+0x1f08], R34 ;  /* 0x001f082201007387 */ /* 0x0003e20000100a00 */
[C---:B------:R-:W-:Y:S01]  /*49680*/  VIADD R23, R27.reuse, UR47 ;  /* 0x0000002f1b177c36 */ /* 0x040fe20008000000 */
[----:B------:R-:W2:Y:S01]  /*49690*/  LDCU.64 UR46, c[0x0][0x398] ;  /* 0x00007300ff2e77ac */ /* 0x000ea20008000a00 */
        /* <DEDUP_REMOVED lines=15> */
[----:B------:R-:W-:Y:S04]  /*49790*/  STL.64 [R1+0x1e90], R32 ;  /* 0x001e902001007387 */ /* 0x000fe80000100a00 */
[----:B------:R1:W-:Y:S01]  /*497a0*/  STL.64 [R1+0x1e88], R34 ;  /* 0x001e882201007387 */ /* 0x0003e20000100a00 */
[----:B0-----:R-:W-:Y:S02]  /*497b0*/  IADD3 R36, P2, PT, R23, R15, RZ ;  /* 0x0000000f17247210 */ /* 0x001fe40007f5e0ff */
[----:B-1----:R-:W-:-:S03]  /*497c0*/  IADD3 R34, P1, PT, R20, R6, RZ ;  /* 0x0000000614227210 */ /* 0x002fc60007f3e0ff */
[----:B------:R-:W-:Y:S01]  /*497d0*/  IMAD.X R37, R26, 0x1, R13, P2 ;  /* 0x000000011a257824 */ /* 0x000fe200010e060d */
[----:B------:R-:W-:Y:S01]  /*497e0*/  IADD3 R32, P0, PT, R23, R14, RZ ;  /* 0x0000000e17207210 */ /* 0x000fe20007f1e0ff */
[----:B------:R-:W-:-:S03]  /*497f0*/  IMAD.X R35, R31, 0x1, R4, P1 ;  /* 0x000000011f237824 */ /* 0x000fc600008e0604 */
[----:B------:R-:W-:Y:S01]  /*49800*/  STL.64 [R1+0x1e80], R36 ;  /* 0x001e802401007387 */ /* 0x000fe20000100a00 */
[----:B------:R-:W-:-:S03]  /*49810*/  IMAD.X R33, R26, 0x1, R7, P0 ;  /* 0x000000011a217824 */ /* 0x000fc600000e0607 */
[----:B------:R0:W-:Y:S04]  /*49820*/  STL.64 [R1+0x1e60], R34 ;  /* 0x001e602201007387 */ /* 0x0001e80000100a00 */
[----:B------:R1:W-:Y:S01]  /*49830*/  STL.64 [R1+0x1e78], R32 ;  /* 0x001e782001007387 */ /* 0x0003e20000100a00 */
[----:B0-----:R-:W-:Y:S02]  /*49840*/  IADD3 R34, P2, PT, R29, R6, RZ ;  /* 0x000000061d227210 */ /* 0x001fe40007f5e0ff */
[----:B------:R-:W-:-:S03]  /*49850*/  IADD3 R36, P1, PT, R23, R9, RZ ;  /* 0x0000000917247210 */ /* 0x000fc60007f3e0ff */
[----:B------:R-:W-:Y:S01]  /*49860*/  IMAD.X R35, R30, 0x1, R4, P2 ;  /* 0x000000011e237824 */ /* 0x000fe200010e0604 */
[----:B-1----:R-:W-:Y:S01]  /*49870*/  IADD3 R32, P0, PT, R22, R6, RZ ;  /* 0x0000000616207210 */ /* 0x002fe20007f1e0ff */
[C---:B------:R-:W-:Y:S01]  /*49880*/  IMAD.X R37, R26.reuse, 0x1, R8, P1 ;  /* 0x000000011a257824 */ /* 0x040fe200008e0608 */
[----:B------:R-:W-:Y:S02]  /*49890*/  IADD3 R30, P2, PT, R23, R12, RZ ;  /* 0x0000000c171e7210 */ /* 0x000fe40007f5e0ff */
[----:B------:R0:W-:Y:S01]  /*498a0*/  STL.64 [R1+0x1e38], R34 ;  /* 0x001e382201007387 */ /* 0x0001e20000100a00 */
[----:B------:R-:W-:Y:S02]  /*498b0*/  IMAD.X R33, R25, 0x1, R4, P0 ;  /* 0x0000000119217824 */ /* 0x000fe400000e0604 */
[C---:B------:R-:W-:Y:S01]  /*498c0*/  VIADD R21, R23.reuse, UR43 ;  /* 0x0000002b17157c36 */ /* 0x040fe20008000000 */
[----:B------:R-:W-:Y:S01]  /*498d0*/  STL.64 [R1+0x1e50], R36 ;  /* 0x001e502401007387 */ /* 0x000fe20000100a00 */
[----:B------:R-:W-:Y:S01]  /*498e0*/  IMAD.X R31, R26, 0x1, R5, P2 ;  /* 0x000000011a1f7824 */ /* 0x000fe200010e0605 */
[----:B------:R-:W-:Y:S01]  /*498f0*/  LOP3.LUT R0, R0, 0xffdfffff, RZ, 0xc0, !PT ;  /* 0xffdfffff00007812 */ /* 0x000fe200078ec0ff */
[----:B------:R-:W1:Y:S01]  /*49900*/  LDCU UR43, c[0x0][0x398] ;  /* 0x00007300ff2b77ac */ /* 0x000e620008000800 */
[----:B0-----:R-:W-:Y:S01]  /*49910*/  IADD3 R34, P1, PT, R23, R11, RZ ;  /* 0x0000000b17227210 */ /* 0x001fe20007f3e0ff */
[----:B------:R0:W-:Y:S01]  /*49920*/  STL.64 [R1+0x1e28], R32 ;  /* 0x001e282001007387 */ /* 0x0001e20000100a00 */
[----:B------:R-:W-:-:S03]  /*49930*/  SHF.R.S32.HI R24, RZ, 0x1f, R21 ;  /* 0x0000001fff187819 */ /* 0x000fc60000011415 */
[----:B------:R-:W-:-:S05]  /*49940*/  IMAD.X R35, R26, 0x1, R10, P1 ;  /* 0x000000011a237824 */ /* 0x000fca00008e060a */
[----:B------:R2:W-:Y:S01]  /*49950*/  STL.64 [R1+0x1e18], R34 ;  /* 0x001e182201007387 */ /* 0x0005e20000100a00 */
[----:B0-----:R-:W-:-:S03]  /*49960*/  IADD3 R32, P0, PT, R21, R16, RZ ;  /* 0x0000001015207210 */ /* 0x001fc60007f1e0ff */
[----:B------:R0:W-:Y:S02]  /*49970*/  STL.64 [R1+0x1e08], R30 ;  /* 0x001e081e01007387 */ /* 0x0001e40000100a00 */
[----:B------:R-:W-:Y:S01]  /*49980*/  IMAD.X R33, R24, 0x1, R19, P0 ;  /* 0x0000000118217824 */ /* 0x000fe200000e0613 */
[C---:B--2---:R-:W-:Y:S02]  /*49990*/  IADD3 R34, P1, PT, R21.reuse, R17, RZ ;  /* 0x0000001115227210 */ /* 0x044fe40007f3e0ff */
[----:B0-----:R-:W-:-:S03]  /*499a0*/  IADD3 R30, P2, PT, R21, R15, RZ ;  /* 0x0000000f151e7210 */ /* 0x001fc60007f5e0ff */
[C---:B------:R-:W-:Y:S01]  /*499b0*/  IMAD.X R35, R24.reuse, 0x1, R18, P1 ;  /* 0x0000000118237824 */ /* 0x040fe200008e0612 */
[----:B------:R0:W-:Y:S01]  /*499c0*/  STL.64 [R1+0x1e00], R32 ;  /* 0x001e002001007387 */ /* 0x0001e20000100a00 */
[----:B------:R-:W-:-:S03]  /*499d0*/  IMAD.X R31, R24, 0x1, R13, P2 ;  /* 0x00000001181f7824 */ /* 0x000fc600010e060d */
[----:B------:R-:W-:Y:S04]  /*499e0*/  STL.64 [R1+0x1df8], R34 ;  /* 0x001df82201007387 */ /* 0x000fe80000100a00 */
[----:B------:R2:W-:Y:S01]  /*499f0*/  STL.64 [R1+0x1df0], R30 ;  /* 0x001df01e01007387 */ /* 0x0005e20000100a00 */
[----:B0-----:R-:W-:-:S05]  /*49a00*/  IADD3 R32, P0, PT, R21, R14, RZ ;  /* 0x0000000e15207210 */ /* 0x001fca0007f1e0ff */
[----:B------:R-:W-:Y:S01]  /*49a10*/  IMAD.X R33, R24, 0x1, R7, P0 ;  /* 0x0000000118217824 */ /* 0x000fe200000e0607 */
[-C--:B--2---:R-:W-:Y:S02]  /*49a20*/  IADD3 R30, P2, PT, R27, R6.reuse, RZ ;  /* 0x000000061b1e7210 */ /* 0x084fe40007f5e0ff */
[C---:B------:R-:W-:Y:S02]  /*49a30*/  IADD3 R34, P1, PT, R21.reuse, R9, RZ ;  /* 0x0000000915227210 */ /* 0x040fe40007f3e0ff */
[----:B------:R0:W-:Y:S01]  /*49a40*/  STL.64 [R1+0x1de8], R32 ;  /* 0x001de82001007387 */ /* 0x0001e20000100a00 */
[----:B------:R-:W-:Y:S02]  /*49a50*/  IMAD.X R31, R28, 0x1, R4, P2 ;  /* 0x000000011c1f7824 */ /* 0x000fe400010e0604 */
[----:B------:R-:W-:Y:S01]  /*49a60*/  VIADD R20, R21, UR77 ;  /* 0x0000004d15147c36 */ /* 0x000fe20008000000 */
[----:B------:R-:W-:Y:S01]  /*49a70*/  LOP3.LUT R59, R59, 0xfdffffff, RZ, 0xc0, !PT ;  /* 0xfdffffff3b3b7812 */ /* 0x000fe200078ec0ff */
[----:B------:R-:W-:Y:S01]  /*49a80*/  IMAD.X R35, R24, 0x1, R8, P1 ;  /* 0x0000000118237824 */ /* 0x000fe200008e0608 */
[----:B------:R2:W-:Y:S01]  /*49a90*/  STL.64 [R1+0x1dc8], R30 ;  /* 0x001dc81e01007387 */ /* 0x0005e20000100a00 */
[----:B------:R-:W1:Y:S01]  /*49aa0*/  LDCU UR77, c[0x0][0x398] ;  /* 0x00007300ff4d77ac */ /* 0x000e620008000800 */
[----:B0-----:R-:W-:-:S02]  /*49ab0*/  IADD3 R32, P0, PT, R23, R6, RZ ;  /* 0x0000000617207210 */ /* 0x001fc40007f1e0ff */
[----:B------:R-:W-:-:S03]  /*49ac0*/  SHF.R.S32.HI R25, RZ, 0x1f, R20 ;  /* 0x0000001fff197819 */ /* 0x000fc60000011414 */
[----:B------:R-:W-:Y:S01]  /*49ad0*/  IMAD.X R33, R26, 0x1, R4, P0 ;  /* 0x000000011a217824 */ /* 0x000fe200000e0604 */
[----:B--2---:R-:W-:Y:S02]  /*49ae0*/  IADD3 R30, P2, PT, R21, R11, RZ ;  /* 0x0000000b151e7210 */ /* 0x004fe40007f5e0ff */
[----:B------:R-:W-:Y:S01]  /*49af0*/  IADD3 R28, P1, PT, R20, R16, RZ ;  /* 0x00000010141c7210 */ /* 0x000fe20007f3e0ff */
[----:B------:R-:W-:Y:S02]  /*49b00*/  STL.64 [R1+0x1de0], R34 ;  /* 0x001de02201007387 */ /* 0x000fe40000100a00 */
[----:B------:R-:W-:Y:S02]  /*49b10*/  IMAD.X R31, R24, 0x1, R10, P2 ;  /* 0x00000001181f7824 */ /* 0x000fe400010e060a */
[----:B------:R0:W-:Y:S01]  /*49b20*/  STL.64 [R1+0x1db8], R32 ;  /* 0x001db82001007387 */ /* 0x0001e20000100a00 */
[----:B------:R-:W-:-:S03]  /*49b30*/  IMAD.X R29, R25, 0x1, R19, P1 ;  /* 0x00000001191d7824 */ /* 0x000fc600008e0613 */
[----:B------:R2:W-:Y:S01]  /*49b40*/  STL.64 [R1+0x1da0], R30 ;  /* 0x001da01e01007387 */ /* 0x0005e20000100a00 */
[----:B0-----:R-:W-:-:S03]  /*49b50*/  IADD3 R32, P0, PT, R21, R12, RZ ;  /* 0x0000000c15207210 */ /* 0x001fc60007f1e0ff */
[----:B------:R0:W-:Y:S01]  /*49b60*/  STL.64 [R1+0x1d88], R28 ;  /* 0x001d881c01007387 */ /* 0x0001e20000100a00 */
[----:B--2---:R-:W-:Y:S01]  /*49b70*/  IADD3 R30, P2, PT, R20, R17, RZ ;  /* 0x00000011141e7210 */ /* 0x004fe20007f5e0ff */
[----:B------:R-:W-:Y:S01]  /*49b80*/  IMAD.X R33, R24, 0x1, R5, P0 ;  /* 0x0000000118217824 */ /* 0x000fe200000e0605 */
[----:B------:R-:W-:-:S03]  /*49b90*/  IADD3 R26, P0, PT, R20, R15, RZ ;  /* 0x0000000f141a7210 */ /* 0x000fc60007f1e0ff */
[C---:B------:R-:W-:Y:S01]  /*49ba0*/  IMAD.X R31, R25.reuse, 0x1, R18, P2 ;  /* 0x00000001191f7824 */ /* 0x040fe200010e0612 */
[C---:B0-----:R-:W-:Y:S01]  /*49bb0*/  IADD3 R28, P1, PT, R20.reuse, R14, RZ ;  /* 0x0000000e141c7210 */ /* 0x041fe20007f3e0ff */
[C---:B------:R-:W-:Y:S01]  /*49bc0*/  IMAD.X R27, R25.reuse, 0x1, R13, P0 ;  /* 0x00000001191b7824 */ /* 0x040fe200000e060d */
[----:B------:R-:W-:Y:S03]  /*49bd0*/  STL.64 [R1+0x1d90], R32 ;  /* 0x001d902001007387 */ /* 0x000fe60000100a00 */
[----:B------:R-:W-:Y:S01]  /*49be0*/  IMAD.X R29, R25, 0x1, R7, P1 ;  /* 0x00000001191d7824 */ /* 0x000fe200008e0607 */
[----:B------:R0:W-:Y:S04]  /*49bf0*/  STL.64 [R1+0x1d80], R30 ;  /* 0x001d801e01007387 */ /* 0x0001e80000100a00 */
[----:B------:R2:W-:Y:S04]  /*49c00*/  STL.64 [R1+0x1d78], R26 ;  /* 0x001d781a01007387 */ /* 0x0005e80000100a00 */
[----:B------:R1:W-:Y:S01]  /*49c10*/  STL.64 [R1+0x1d70], R28 ;  /* 0x001d701c01007387 */ /* 0x0003e20000100a00 */
[----:B0-----:R-:W-:-:S02]  /*49c20*/  IADD3 R30, P2, PT, R20, R9, RZ ;  /* 0x00000009141e7210 */ /* 0x001fc40007f5e0ff */
[C---:B--2---:R-:W-:Y:S02]  /*49c30*/  IADD3 R26, P0, PT, R20.reuse, R11, RZ ;  /* 0x0000000b141a7210 */ /* 0x044fe40007f1e0ff */
[----:B-1----:R-:W-:Y:S01]  /*49c40*/  IADD3 R28, P1, PT, R21, R6, RZ ;  /* 0x00000006151c7210 */ /* 0x002fe20007f3e0ff */
[C---:B------:R-:W-:Y:S02]  /*49c50*/  IMAD.X R31, R25.reuse, 0x1, R8, P2 ;  /* 0x00000001191f7824 */ /* 0x040fe400010e0608 */
[----:B------:R-:W-:Y:S01]  /*49c60*/  VIADD R22, R20, UR76 ;  /* 0x0000004c14167c36 */ /* 0x000fe20008000000 */
[----:B------:R-:W0:Y:S01]  /*49c70*/  LDCU UR76, c[0x0][0x398] ;  /* 0x00007300ff4c77ac */ /* 0x000e220008000800 */
[----:B------:R-:W-:Y:S02]  /*49c80*/  IMAD.X R29, R24, 0x1, R4, P1 ;  /* 0x00000001181d7824 */ /* 0x000fe400008e0604 */
[----:B------:R-:W-:Y:S01]  /*49c90*/  IMAD.X R27, R25, 0x1, R10, P0 ;  /* 0x00000001191b7824 */ /* 0x000fe200000e060a */
[----:B------:R-:W-:-:S02]  /*49ca0*/  SHF.R.S32.HI R23, RZ, 0x1f, R22 ;  /* 0x0000001fff177819 */ /* 0x000fc40000011416 */
[----:B------:R1:W-:Y:S04]  /*49cb0*/  STL.64 [R1+0x1d50], R28 ;  /* 0x001d501c01007387 */ /* 0x0003e80000100a00 */
[----:B------:R2:W-:Y:S04]  /*49cc0*/  STL.64 [R1+0x1d68], R30 ;  /* 0x001d681e01007387 */ /* 0x0005e80000100a00 */
[----:B------:R0:W-:Y:S01]  /*49cd0*/  STL.64 [R1+0x1d60], R26 ;  /* 0x001d601a01007387 */ /* 0x0001e20000100a00 */
[----:B-1----:R-:W-:Y:S02]  /*49ce0*/  IADD3 R28, P2, PT, R20, R12, RZ ;  /* 0x0000000c141c7210 */ /* 0x002fe40007f5e0ff */
[----:B--2---:R-:W-:-:S03]  /*49cf0*/  IADD3 R30, P1, PT, R22, R16, RZ ;  /* 0x00000010161e7210 */ /* 0x004fc60007f3e0ff */
[----:B------:R-:W-:Y:S01]  /*49d00*/  IMAD.X R29, R25, 0x1, R5, P2 ;  /* 0x00000001191d7824 */ /* 0x000fe200010e0605 */
[----:B0-----:R-:W-:Y:S01]  /*49d10*/  IADD3 R26, P0, PT, R22, R17, RZ ;  /* 0x00000011161a7210 */ /* 0x001fe20007f1e0ff */
[----:B------:R-:W-:-:S03]  /*49d20*/  IMAD.X R31, R23, 0x1, R19, P1 ;  /* 0x00000001171f7824 */ /* 0x000fc600008e0613 */
[----:B------:R0:W-:Y:S01]  /*49d30*/  STL.64 [R1+0x1d40], R28 ;  /* 0x001d401c01007387 */ /* 0x0001e20000100a00 */
[----:B------:R-:W-:-:S03]  /*49d40*/  IMAD.X R27, R23, 0x1, R18, P0 ;  /* 0x00000001171b7824 */ /* 0x000fc600000e0612 */
[----:B------:R1:W-:Y:S04]  /*49d50*/  STL.64 [R1+0x1d38], R30 ;  /* 0x001d381e01007387 */ /* 0x0003e80000100a00 */
[----:B------:R2:W-:Y:S01]  /*49d60*/  STL.64 [R1+0x1d30], R26 ;  /* 0x001d301a01007387 */ /* 0x0005e20000100a00 */
[C---:B0-----:R-:W-:Y:S02]  /*49d70*/  IADD3 R28, P2, PT, R22.reuse, R15, RZ ;  /* 0x0000000f161c7210 */ /* 0x041fe40007f5e0ff */
[----:B-1----:R-:W-:-:S03]  /*49d80*/  IADD3 R30, P1, PT, R22, R14, RZ ;  /* 0x0000000e161e7210 */ /* 0x002fc60007f3e0ff */
[C---:B------:R-:W-:Y:S01]  /*49d90*/  IMAD.X R29, R23.reuse, 0x1, R13, P2 ;  /* 0x00000001171d7824 */ /* 0x040fe200010e060d */
[----:B--2---:R-:W-:Y:S01]  /*49da0*/  IADD3 R26, P0, PT, R22, R9, RZ ;  /* 0x00000009161a7210 */ /* 0x004fe20007f1e0ff */
[----:B------:R-:W-:-:S03]  /*49db0*/  IMAD.X R31, R23, 0x1, R7, P1 ;  /* 0x00000001171f7824 */ /* 0x000fc600008e0607 */
[----:B------:R0:W-:Y:S01]  /*49dc0*/  STL.64 [R1+0x1d28], R28 ;  /* 0x001d281c01007387 */ /* 0x0001e20000100a00 */
[----:B------:R-:W-:-:S03]  /*49dd0*/  IMAD.X R27, R23, 0x1, R8, P0 ;  /* 0x00000001171b7824 */ /* 0x000fc600000e0608 */
[----:B------:R-:W-:Y:S04]  /*49de0*/  STL.64 [R1+0x1d20], R30 ;  /* 0x001d201e01007387 */ /* 0x000fe80000100a00 */
[----:B------:R1:W-:Y:S01]  /*49df0*/  STL.64 [R1+0x1d18], R26 ;  /* 0x001d181a01007387 */ /* 0x0003e20000100a00 */
[C---:B0-----:R-:W-:Y:S01]  /*49e00*/  IADD3 R28, P2, PT, R22.reuse, R11, RZ ;  /* 0x0000000b161c7210 */ /* 0x041fe20007f5e0ff */
[----:B------:R-:W-:Y:S01]  /*49e10*/  VIADD R21, R22, UR75 ;  /* 0x0000004b16157c36 */ /* 0x000fe20008000000 */
[----:B------:R-:W0:Y:S01]  /*49e20*/  LDCU UR75, c[0x0][0x398] ;  /* 0x00007300ff4b77ac */ /* 0x000e220008000800 */
[----:B-1----:R-:W-:Y:S02]  /*49e30*/  IADD3 R26, P0, PT, R20, R6, RZ ;  /* 0x00000006141a7210 */ /* 0x002fe40007f1e0ff */
[----:B------:R-:W-:Y:S01]  /*49e40*/  IMAD.X R29, R23, 0x1, R10, P2 ;  /* 0x00000001171d7824 */ /* 0x000fe200010e060a */
[----:B------:R-:W-:-:S02]  /*49e50*/  IADD3 R30, P1, PT, R22, R12, RZ ;  /* 0x0000000c161e7210 */ /* 0x000fc40007f3e0ff */
[----:B------:R-:W-:Y:S02]  /*49e60*/  IMAD.X R27, R25, 0x1, R4, P0 ;  /* 0x00000001191b7824 */ /* 0x000fe400000e0604 */
[----:B------:R1:W-:Y:S01]  /*49e70*/  STL.64 [R1+0x1d10], R28 ;  /* 0x001d101c01007387 */ /* 0x0003e20000100a00 */
[----:B------:R-:W-:-:S03]  /*49e80*/  SHF.R.S32.HI R24, RZ, 0x1f, R21 ;  /* 0x0000001fff187819 */ /* 0x000fc60000011415 */
[----:B------:R2:W-:Y:S01]  /*49e90*/  STL.64 [R1+0x1cf0], R26 ;  /* 0x001cf01a01007387 */ /* 0x0005e20000100a00 */
[----:B------:R-:W-:Y:S01]  /*49ea0*/  IMAD.X R31, R23, 0x1, R5, P1 ;  /* 0x00000001171f7824 */ /* 0x000fe200008e0605 */
[----:B-1----:R-:W-:Y:S02]  /*49eb0*/  IADD3 R28, P0, PT, R22, R6, RZ ;  /* 0x00000006161c7210 */ /* 0x002fe40007f1e0ff */
[----:B--2---:R-:W-:-:S03]  /*49ec0*/  IADD3 R26, P2, PT, R21, R16, RZ ;  /* 0x00000010151a7210 */ /* 0x004fc60007f5e0ff */
[----:B------:R-:W-:Y:S01]  /*49ed0*/  IMAD.X R29, R23, 0x1, R4, P0 ;  /* 0x00000001171d7824 */ /* 0x000fe200000e0604 */
[----:B------:R1:W-:Y:S01]  /*49ee0*/  STL.64 [R1+0x1d08], R30 ;  /* 0x001d081e01007387 */ /* 0x0003e20000100a00 */
[----:B------:R-:W-:-:S03]  /*49ef0*/  IMAD.X R27, R24, 0x1, R19, P2 ;  /* 0x00000001181b7824 */ /* 0x000fc600010e0613 */
[----:B------:R2:W-:Y:S04]  /*49f00*/  STL.64 [R1+0x1cd0], R28 ;  /* 0x001cd01c01007387 */ /* 0x0005e80000100a00 */
[----:B------:R0:W-:Y:S01]  /*49f10*/  STL.64 [R1+0x1cc8], R26 ;  /* 0x001cc81a01007387 */ /* 0x0001e20000100a00 */
[C---:B-1----:R-:W-:Y:S02]  /*49f20*/  IADD3 R30, P1, PT, R21.reuse, R17, RZ ;  /* 0x00000011151e7210 */ /* 0x042fe40007f3e0ff */
[----:B--2---:R-:W-:-:S03]  /*49f30*/  IADD3 R28, P0, PT, R21, R15, RZ ;  /* 0x0000000f151c7210 */ /* 0x004fc60007f1e0ff */
[C---:B------:R-:W-:Y:S01]  /*49f40*/  IMAD.X R31, R24.reuse, 0x1, R18, P1 ;  /* 0x00000001181f7824 */ /* 0x040fe200008e0612 */
[C---:B0-----:R-:W-:Y:S01]  /*49f50*/  IADD3 R26, P2, PT, R21.reuse, R14, RZ ;  /* 0x0000000e151a7210 */ /* 0x041fe20007f5e0ff */
[C---:B------:R-:W-:Y:S01]  /*49f60*/  IMAD.X R29, R24.reuse, 0x1, R13, P0 ;  /* 0x00000001181d7824 */ /* 0x040fe200000e060d */
[----:B------:R-:W-:Y:S02]  /*49f70*/  IADD3 R22, P1, PT, R21, R9, RZ ;  /* 0x0000000915167210 */ /* 0x000fe40007f3e0ff */
[----:B------:R0:W-:Y:S01]  /*49f80*/  STL.64 [R1+0x1cc0], R30 ;  /* 0x001cc01e01007387 */ /* 0x0001e20000100a00 */
[C---:B------:R-:W-:Y:S02]  /*49f90*/  IMAD.X R27, R24.reuse, 0x1, R7, P2 ;  /* 0x00000001181b7824 */ /* 0x040fe400010e0607 */
[----:B------:R-:W-:-:S03]  /*49fa0*/  IMAD.X R23, R24, 0x1, R8, P1 ;  /* 0x0000000118177824 */ /* 0x000fc600008e0608 */
[----:B------:R1:W-:Y:S01]  /*49fb0*/  STL.64 [R1+0x1ca8], R26 ;  /* 0x001ca81a01007387 */ /* 0x0003e20000100a00 */
[----:B0-----:R-:W-:-:S03]  /*49fc0*/  IADD3 R30, P0, PT, R21, R11, RZ ;  /* 0x0000000b151e7210 */ /* 0x001fc60007f1e0ff */
[----:B------:R0:W-:Y:S01]  /*49fd0*/  STL.64 [R1+0x1cb0], R28 ;  /* 0x001cb01c01007387 */ /* 0x0001e20000100a00 */
[C---:B------:R-:W-:Y:S01]  /*49fe0*/  VIADD R20, R21.reuse, UR74 ;  /* 0x0000004a15147c36 */ /* 0x040fe20008000000 */
[----:B------:R-:W2:Y:S01]  /*49ff0*/  LDCU UR74, c[0x0][0x398] ;  /* 0x00007300ff4a77ac */ /* 0x000ea20008000800 */
[----:B------:R-:W-:Y:S01]  /*4a000*/  IMAD.X R31, R24, 0x1, R10, P0 ;  /* 0x00000001181f7824 */ /* 0x000fe200000e060a */
[C---:B-1----:R-:W-:Y:S01]  /*4a010*/  IADD3 R26, P2, PT, R21.reuse, R12, RZ ;  /* 0x0000000c151a7210 */ /* 0x042fe20007f5e0ff */
[----:B------:R1:W-:Y:S01]  /*4a020*/  STL.64 [R1+0x1ca0], R22 ;  /* 0x001ca01601007387 */ /* 0x0003e20000100a00 */
[----:B0-----:R-:W-:-:S03]  /*4a030*/  IADD3 R28, P1, PT, R21, R6, RZ ;  /* 0x00000006151c7210 */ /* 0x001fc60007f3e0ff */
[C---:B------:R-:W-:Y:S01]  /*4a040*/  IMAD.X R27, R24.reuse, 0x1, R5, P2 ;  /* 0x00000001181b7824 */ /* 0x040fe200010e0605 */
[----:B------:R0:W-:Y:S01]  /*4a050*/  STL.64 [R1+0x1c98], R30 ;  /* 0x001c981e01007387 */ /* 0x0001e20000100a00 */
[----:B------:R-:W-:Y:S01]  /*4a060*/  IMAD.X R29, R24, 0x1, R4, P1 ;  /* 0x00000001181d7824 */ /* 0x000fe200008e0604 */
[----:B-1----:R-:W-:Y:S02]  /*4a070*/  SHF.R.S32.HI R22, RZ, 0x1f, R20 ;  /* 0x0000001fff167819 */ /* 0x002fe40000011414 */
[----:B------:R1:W-:Y:S01]  /*4a080*/  STL.64 [R1+0x1c90], R26 ;  /* 0x001c901a01007387 */ /* 0x0003e20000100a00 */
[----:B0-----:R-:W-:-:S03]  /*4a090*/  IADD3 R30, P0, PT, R20, R16, RZ ;  /* 0x00000010141e7210 */ /* 0x001fc60007f1e0ff */
[----:B------:R0:W-:Y:S01]  /*4a0a0*/  STL.64 [R1+0x1c80], R28 ;  /* 0x001c801c01007387 */ /* 0x0001e20000100a00 */
[----:B-1----:R-:W-:Y:S01]  /*4a0b0*/  IADD3 R26, P2, PT, R20, R17, RZ ;  /* 0x00000011141a7210 */ /* 0x002fe20007f5e0ff */
[----:B------:R-:W-:Y:S01]  /*4a0c0*/  IMAD.X R31, R22, 0x1, R19, P0 ;  /* 0x00000001161f7824 */ /* 0x000fe200000e0613 */
[C---:B------:R-:W-:Y:S02]  /*4a0d0*/  IADD3 R24, P0, PT, R20.reuse, R14, RZ ;  /* 0x0000000e14187210 */ /* 0x040fe40007f1e0ff */
[----:B0-----:R-:W-:Y:S01]  /*4a0e0*/  IADD3 R28, P1, PT, R20, R15, RZ ;  /* 0x0000000f141c7210 */ /* 0x001fe20007f3e0ff */
[C---:B------:R-:W-:Y:S02]  /*4a0f0*/  IMAD.X R27, R22.reuse, 0x1, R18, P2 ;  /* 0x00000001161b7824 */ /* 0x040fe400010e0612 */
[C---:B------:R-:W-:Y:S02]  /*4a100*/  IMAD.X R25, R22.reuse, 0x1, R7, P0 ;  /* 0x0000000116197824 */ /* 0x040fe400000e0607 */
[----:B------:R-:W-:Y:S01]  /*4a110*/  IMAD.X R29, R22, 0x1, R13, P1 ;  /* 0x00000001161d7824 */ /* 0x000fe200008e060d */
[----:B------:R0:W-:Y:S04]  /*4a120*/  STL.64 [R1+0x1c70], R26 ;  /* 0x001c701a01007387 */ /* 0x0001e80000100a00 */
[----:B------:R-:W-:Y:S04]  /*4a130*/  STL.64 [R1+0x1c78], R30 ;  /* 0x001c781e01007387 */ /* 0x000fe80000100a00 */
[----:B------:R1:W-:Y:S01]  /*4a140*/  STL.64 [R1+0x1c60], R28 ;  /* 0x001c601c01007387 */ /* 0x0003e20000100a00 */
[----:B0-----:R-:W-:-:S03]  /*4a150*/  IADD3 R26, P2, PT, R20, R9, RZ ;  /* 0x00000009141a7210 */ /* 0x001fc60007f5e0ff */
[----:B------:R0:W-:Y:S01]  /*4a160*/  STL.64 [R1+0x1c58], R24 ;  /* 0x001c581801007387 */ /* 0x0001e20000100a00 */
[----:B------:R-:W-:Y:S01]  /*4a170*/  VIADD R21, R20, UR73 ;  /* 0x0000004914157c36 */ /* 0x000fe20008000000 */
[----:B------:R-:W2:Y:S01]  /*4a180*/  LDCU UR73, c[0x0][0x398] ;  /* 0x00007300ff4977ac */ /* 0x000ea20008000800 */
[----:B------:R-:W-:Y:S01]  /*4a190*/  IMAD.X R27, R22, 0x1, R8, P2 ;  /* 0x00000001161b7824 */ /* 0x000fe200010e0608 */
[C---:B-1----:R-:W-:Y:S02]  /*4a1a0*/  IADD3 R28, P1, PT, R20.reuse, R11, RZ ;  /* 0x0000000b141c7210 */ /* 0x042fe40007f3e0ff */
[----:B0-----:R-:W-:-:S03]  /*4a1b0*/  IADD3 R24, P0, PT, R20, R12, RZ ;  /* 0x0000000c14187210 */ /* 0x001fc60007f1e0ff */
[C---:B------:R-:W-:Y:S01]  /*4a1c0*/  IMAD.X R29, R22.reuse, 0x1, R10, P1 ;  /* 0x00000001161d7824 */ /* 0x040fe200008e060a */
        /* <DEDUP_REMOVED lines=14> */
[C---:B0-----:R-:W-:Y:S02]  /*4a2b0*/  IADD3 R26, P2, PT, R21.reuse, R15, RZ ;  /* 0x0000000f151a7210 */ /* 0x041fe40007f5e0ff */
        /* <DEDUP_REMOVED lines=11> */
[C---:B--2---:R-:W-:Y:S01]  /*4a370*/  IADD3 R24, P0, PT, R21.reuse, R6, RZ ;  /* 0x0000000615187210 */ /* 0x044fe20007f1e0ff */
[----:B------:R-:W-:Y:S02]  /*4a380*/  VIADD R20, R21, UR72 ;  /* 0x0000004815147c36 */ /* 0x000fe40008000000 */
[C---:B------:R-:W-:Y:S01]  /*4a390*/  IMAD.X R29, R23.reuse, 0x1, R5, P1 ;  /* 0x00000001171d7824 */ /* 0x040fe200008e0605 */
[----:B------:R0:W-:Y:S01]  /*4a3a0*/  STL.64 [R1+0x1bf0], R26 ;  /* 0x001bf01a01007387 */ /* 0x0001e20000100a00 */
[----:B------:R-:W-:Y:S01]  /*4a3b0*/  IMAD.X R25, R23, 0x1, R4, P0 ;  /* 0x0000000117197824 */ /* 0x000fe200000e0604 */
[----:B------:R-:W-:Y:S01]  /*4a3c0*/  SHF.R.S32.HI R22, RZ, 0x1f, R20 ;  /* 0x0000001fff167819 */ /* 0x000fe20000011414 */
[----:B------:R-:W1:Y:S01]  /*4a3d0*/  LDCU UR72, c[0x0][0x398] ;  /* 0x00007300ff4877ac */ /* 0x000e620008000800 */
[----:B------:R2:W-:Y:S04]  /*4a3e0*/  STL.64 [R1+0x1be8], R28 ;  /* 0x001be81c01007387 */ /* 0x0005e80000100a00 */
[----:B------:R3:W-:Y:S01]  /*4a3f0*/  STL.64 [R1+0x1bd0], R24 ;  /* 0x001bd01801007387 */ /* 0x0007e20000100a00 */
[----:B0-----:R-:W-:-:S02]  /*4a400*/  IADD3 R26, P2, PT, R20, R16, RZ ;  /* 0x00000010141a7210 */ /* 0x001fc40007f5e0ff */
[----:B--2---:R-:W-:-:S03]  /*4a410*/  IADD3 R28, P1, PT, R20, R17, RZ ;  /* 0x00000011141c7210 */ /* 0x004fc60007f3e0ff */
[----:B------:R-:W-:Y:S01]  /*4a420*/  IMAD.X R27, R22, 0x1, R19, P2 ;  /* 0x00000001161b7824 */ /* 0x000fe200010e0613 */
[----:B---3--:R-:W-:Y:S01]  /*4a430*/  IADD3 R24, P0, PT, R20, R15, RZ ;  /* 0x0000000f14187210 */ /* 0x008fe20007f1e0ff */
[----:B------:R-:W-:-:S03]  /*4a440*/  IMAD.X R29, R22, 0x1, R18, P1 ;  /* 0x00000001161d7824 */ /* 0x000fc600008e0612 */
[----:B------:R0:W-:Y:S01]  /*4a450*/  STL.64 [R1+0x1bc8], R26 ;  /* 0x001bc81a01007387 */ /* 0x0001e20000100a00 */
[----:B------:R-:W-:-:S03]  /*4a460*/  IMAD.X R25, R22, 0x1, R13, P0 ;  /* 0x0000000116197824 */ /* 0x000fc600000e060d */
[----:B------:R2:W-:Y:S04]  /*4a470*/  STL.64 [R1+0x1bc0], R28 ;  /* 0x001bc01c01007387 */ /* 0x0005e80000100a00 */
[----:B------:R3:W-:Y:S01]  /*4a480*/  STL.64 [R1+0x1bb0], R24 ;  /* 0x001bb01801007387 */ /* 0x0007e20000100a00 */
[C---:B0-----:R-:W-:Y:S02]  /*4a490*/  IADD3 R26, P2, PT, R20.reuse, R14, RZ ;  /* 0x0000000e141a7210 */ /* 0x041fe40007f5e0ff */
[----:B--2---:R-:W-:-:S03]  /*4a4a0*/  IADD3 R28, P1, PT, R20, R9, RZ ;  /* 0x00000009141c7210 */ /* 0x004fc60007f3e0ff */
[----:B------:R-:W-:Y:S01]  /*4a4b0*/  IMAD.X R27, R22, 0x1, R7, P2 ;  /* 0x00000001161b7824 */ /* 0x000fe200010e0607 */
[----:B---3--:R-:W-:Y:S01]  /*4a4c0*/  IADD3 R24, P0, PT, R20, R11, RZ ;  /* 0x0000000b14187210 */ /* 0x008fe20007f1e0ff */
[----:B------:R-:W-:-:S03]  /*4a4d0*/  IMAD.X R29, R22, 0x1, R8, P1 ;  /* 0x00000001161d7824 */ /* 0x000fc600008e0608 */
[----:B------:R0:W-:Y:S01]  /*4a4e0*/  STL.64 [R1+0x1ba8], R26 ;  /* 0x001ba81a01007387 */ /* 0x0001e20000100a00 */
[----:B------:R-:W-:Y:S02]  /*4a4f0*/  VIADD R21, R20, UR71 ;  /* 0x0000004714157c36 */ /* 0x000fe40008000000 */
[----:B------:R-:W-:Y:S01]  /*4a500*/  IMAD.X R25, R22, 0x1, R10, P0 ;  /* 0x0000000116197824 */ /* 0x000fe200000e060a */
[----:B------:R2:W-:Y:S02]  /*4a510*/  STL.64 [R1+0x1ba0], R28 ;  /* 0x001ba01c01007387 */ /* 0x0005e40000100a00 */
[----:B------:R-:W-:Y:S02]  /*4a520*/  SHF.R.S32.HI R23, RZ, 0x1f, R21 ;  /* 0x0000001fff177819 */ /* 0x000fe40000011415 */
[----:B------:R3:W-:Y:S01]  /*4a530*/  STL.64 [R1+0x1b98], R24 ;  /* 0x001b981801007387 */ /* 0x0007e20000100a00 */
[C---:B0-----:R-:W-:Y:S02]  /*4a540*/  IADD3 R26, P2, PT, R20.reuse, R12, RZ ;  /* 0x0000000c141a7210 */ /* 0x041fe40007f5e0ff */
[----:B--2---:R-:W-:-:S03]  /*4a550*/  IADD3 R28, P1, PT, R20, R6, RZ ;  /* 0x00000006141c7210 */ /* 0x004fc60007f3e0ff */
[C---:B------:R-:W-:Y:S01]  /*4a560*/  IMAD.X R27, R22.reuse, 0x1, R5, P2 ;  /* 0x00000001161b7824 */ /* 0x040fe200010e0605 */
        /* <DEDUP_REMOVED lines=19> */
[----:B------:R-:W-:Y:S02]  /*4a6a0*/  IMAD.X R29, R23, 0x1, R10, P1 ;  /* 0x00000001171d7824 */ /* 0x000fe400008e060a */
[----:B------:R-:W-:Y:S01]  /*4a6b0*/  VIADD R20, R21, UR70 ;  /* 0x0000004615147c36 */ /* 0x000fe20008000000 */
[----:B------:R0:W-:Y:S01]  /*4a6c0*/  STL.64 [R1+0x1b50], R26 ;  /* 0x001b501a01007387 */ /* 0x0001e20000100a00 */
[----:B------:R-:W-:Y:S01]  /*4a6d0*/  IMAD.X R25, R23, 0x1, R5, P0 ;  /* 0x0000000117197824 */ /* 0x000fe200000e0605 */
[----:B------:R-:W2:Y:S02]  /*4a6e0*/  LDCU.64 UR70, c[0x0][0x398] ;  /* 0x00007300ff4677ac */ /* 0x000ea40008000a00 */
[----:B------:R3:W-:Y:S01]  /*4a6f0*/  STL.64 [R1+0x1b48], R28 ;  /* 0x001b481c01007387 */ /* 0x0007e20000100a00 */
[----:B------:R-:W-:-:S03]  /*4a700*/  SHF.R.S32.HI R22, RZ, 0x1f, R20 ;  /* 0x0000001fff167819 */ /* 0x000fc60000011414 */
[----:B------:R1:W-:Y:S01]  /*4a710*/  STL.64 [R1+0x1b40], R24 ;  /* 0x001b401801007387 */ /* 0x0003e20000100a00 */
[----:B0-----:R-:W-:Y:S02]  /*4a720*/  IADD3 R26, P2, PT, R21, R6, RZ ;  /* 0x00000006151a7210 */ /* 0x001fe40007f5e0ff */
[----:B---3--:R-:W-:-:S03]  /*4a730*/  IADD3 R28, P1, PT, R20, R16, RZ ;  /* 0x00000010141c7210 */ /* 0x008fc60007f3e0ff */
[----:B------:R-:W-:Y:S01]  /*4a740*/  IMAD.X R27, R23, 0x1, R4, P2 ;  /* 0x00000001171b7824 */ /* 0x000fe200010e0604 */
[----:B-1----:R-:W-:Y:S01]  /*4a750*/  IADD3 R24, P0, PT, R20, R17, RZ ;  /* 0x0000001114187210 */ /* 0x002fe20007f1e0ff */
        /* <DEDUP_REMOVED lines=17> */
[C---:B---3--:R-:W-:Y:S01]  /*4a870*/  IADD3 R24, P0, PT, R20.reuse, R6, RZ ;  /* 0x0000000614187210 */ /* 0x048fe20007f1e0ff */
[----:B------:R-:W-:Y:S02]  /*4a880*/  VIADD R21, R20, UR69 ;  /* 0x0000004514157c36 */ /* 0x000fe40008000000 */
[C---:B------:R-:W-:Y:S02]  /*4a890*/  IMAD.X R29, R22.reuse, 0x1, R5, P1 ;  /* 0x00000001161d7824 */ /* 0x040fe400008e0605 */
[----:B------:R-:W-:Y:S01]  /*4a8a0*/  IMAD.X R25, R22, 0x1, R4, P0 ;  /* 0x0000000116197824 */ /* 0x000fe200000e0604 */
[----:B------:R0:W-:Y:S01]  /*4a8b0*/  STL.64 [R1+0x1af0], R26 ;  /* 0x001af01a01007387 */ /* 0x0001e20000100a00 */
[----:B------:R-:W-:-:S03]  /*4a8c0*/  SHF.R.S32.HI R23, RZ, 0x1f, R21 ;  /* 0x0000001fff177819 */ /* 0x000fc60000011415 */
        /* <DEDUP_REMOVED lines=17> */
[----:B------:R-:W-:Y:S01]  /*4a9e0*/  VIADD R20, R21, UR68 ;  /* 0x0000004415147c36 */ /* 0x000fe20008000000 */
[----:B------:R-:W1:Y:S01]  /*4a9f0*/  LDCU.64 UR68, c[0x0][0x398] ;  /* 0x00007300ff4477ac */ /* 0x000e620008000a00 */
[----:B------:R-:W-:Y:S01]  /*4aa00*/  IMAD.X R25, R23, 0x1, R10, P0 ;  /* 0x0000000117197824 */ /* 0x000fe200000e060a */
[----:B------:R3:W-:Y:S02]  /*4aa10*/  STL.64 [R1+0x1aa0], R28 ;  /* 0x001aa01c01007387 */ /* 0x0007e40000100a00 */
[----:B------:R-:W-:Y:S02]  /*4aa20*/  SHF.R.S32.HI R22, RZ, 0x1f, R20 ;  /* 0x0000001fff167819 */ /* 0x000fe40000011414 */
[----:B------:R1:W-:Y:S01]  /*4aa30*/  STL.64 [R1+0x1a98], R24 ;  /* 0x001a981801007387 */ /* 0x0003e20000100a00 */
[C---:B0-----:R-:W-:Y:S02]  /*4aa40*/  IADD3 R26, P2, PT, R21.reuse, R12, RZ ;  /* 0x0000000c151a7210 */ /* 0x041fe40007f5e0ff */
[----:B---3--:R-:W-:-:S03]  /*4aa50*/  IADD3 R28, P1, PT, R21, R6, RZ ;  /* 0x00000006151c7210 */ /* 0x008fc60007f3e0ff */
[C---:B------:R-:W-:Y:S01]  /*4aa60*/  IMAD.X R27, R23.reuse, 0x1, R5, P2 ;  /* 0x00000001171b7824 */ /* 0x040fe200010e0605 */
        /* <DEDUP_REMOVED lines=19> */
[----:B------:R-:W-:Y:S02]  /*4aba0*/  IMAD.X R29, R22, 0x1, R10, P1 ;  /* 0x00000001161d7824 */ /* 0x000fe400008e060a */
[----:B------:R-:W-:Y:S02]  /*4abb0*/  VIADD R21, R20, UR67 ;  /* 0x0000004314157c36 */ /* 0x000fe40008000000 */
[----:B------:R-:W-:Y:S01]  /*4abc0*/  IMAD.X R25, R22, 0x1, R5, P0 ;  /* 0x0000000116197824 */ /* 0x000fe200000e0605 */
[----:B------:R0:W-:Y:S02]  /*4abd0*/  STL.64 [R1+0x1a50], R26 ;  /* 0x001a501a01007387 */ /* 0x0001e40000100a00 */
[----:B------:R-:W-:Y:S02]  /*4abe0*/  SHF.R.S32.HI R23, RZ, 0x1f, R21 ;  /* 0x0000001fff177819 */ /* 0x000fe40000011415 */
[----:B------:R1:W-:Y:S04]  /*4abf0*/  STL.64 [R1+0x1a48], R28 ;  /* 0x001a481c01007387 */ /* 0x0003e80000100a00 */
[----:B------:R3:W-:Y:S01]  /*4ac00*/  STL.64 [R1+0x1a40], R24 ;  /* 0x001a401801007387 */ /* 0x0007e20000100a00 */
[----:B0-----:R-:W-:-:S02]  /*4ac10*/  IADD3 R26, P2, PT, R20, R6, RZ ;  /* 0x00000006141a7210 */ /* 0x001fc40007f5e0ff */
        /* <DEDUP_REMOVED lines=101> */
[C---:B------:R-:W-:Y:S01]  /*4b270*/  IMAD.X R29, R22.reuse, 0x1, R5, P1 ;  /* 0x00000001161d7824 */ /* 0x040fe200008e0605 */
[----:B------:R0:W-:Y:S01]  /*4b280*/  STL.64 [R1+0x18f8], R26 ;  /* 0x0018f81a01007387 */ /* 0x0001e20000100a00 */
[----:B------:R-:W-:Y:S01]  /*4b290*/  IMAD.X R25, R22, 0x1, R4, P0 ;  /* 0x0000000116197824 */ /* 0x000fe200000e0604 */
[----:B------:R-:W-:Y:S01]  /*4b2a0*/  SHF.R.S32.HI R23, RZ, 0x1f, R21 ;  /* 0x0000001fff177819 */ /* 0x000fe20000011415 */
[----:B------:R-:W1:Y:S01]  /*4b2b0*/  LDCU.64 UR58, c[0x0][0x398] ;  /* 0x00007300ff3a77ac */ /* 0x000e620008000a00 */
[----:B------:R3:W-:Y:S04]  /*4b2c0*/  STL.64 [R1+0x18f0], R28 ;  /* 0x0018f01c01007387 */ /* 0x0007e80000100a00 */
[----:B------:R2:W-:Y:S01]  /*4b2d0*/  STL.64 [R1+0x18e0], R24 ;  /* 0x0018e01801007387 */ /* 0x0005e20000100a00 */
[----:B0-----:R-:W-:-:S02]  /*4b2e0*/  IADD3 R26, P2, PT, R21, R16, RZ ;  /* 0x00000010151a7210 */ /* 0x001fc40007f5e0ff */
[----:B---3--:R-:W-:-:S03]  /*4b2f0*/  IADD3 R28, P1, PT, R21, R17, RZ ;  /* 0x00000011151c7210 */ /* 0x008fc60007f3e0ff */
        /* <DEDUP_REMOVED lines=1047> */
[----:B------:R-:W1:Y:S01]  /*4f470*/  LDCU UR4, c[0x0][0x3b8] ;  /* 0x00007700ff0477ac */ /* 0x000e620008000800 */
        /* <DEDUP_REMOVED lines=78> */
[----:B------:R-:W-:Y:S01]  /*4f960*/  VIADD R20, R21, UR61 ;  /* 0x0000003d15147c36 */ /* 0x000fe20008000000 */
[----:B------:R-:W2:Y:S01]  /*4f970*/  LDCU.64 UR60, c[0x0][0x398] ;  /* 0x00007300ff3c77ac */ /* 0x000ea20008000a00 */
        /* <DEDUP_REMOVED lines=27> */
[----:B------:R-:W-:Y:S01]  /*4fb30*/  VIADD R21, R20, UR63 ;  /* 0x0000003f14157c36 */ /* 0x000fe20008000000 */
[----:B------:R0:W-:Y:S01]  /*4fb40*/  STL.64 [R1+0x2040], R26 ;  /* 0x0020401a01007387 */ /* 0x0001e20000100a00 */
[----:B------:R-:W-:Y:S01]  /*4fb50*/  IMAD.X R25, R22, 0x1, R5, P0 ;  /* 0x0000000116197824 */ /* 0x000fe200000e0605 */
[----:B------:R-:W1:Y:S02]  /*4fb60*/  LDCU.64 UR62, c[0x0][0x398] ;  /* 0x00007300ff3e77ac */ /* 0x000e640008000a00 */
        /* <DEDUP_REMOVED lines=25> */
[----:B----4-:R-:W-:Y:S02]  /*4fd00*/  VIADD R20, R21, UR37 ;  /* 0x0000002515147c36 */ /* 0x010fe40008000000 */
[C---:B------:R-:W-:Y:S01]  /*4fd10*/  IMAD.X R29, R23.reuse, 0x1, R5, P1 ;  /* 0x00000001171d7824 */ /* 0x040fe200008e0605 */
[----:B------:R0:W-:Y:S01]  /*4fd20*/  STL.64 [R1+0x2088], R26 ;  /* 0x0020881a01007387 */ /* 0x0001e20000100a00 */
[----:B------:R-:W-:Y:S01]  /*4fd30*/  IMAD.X R25, R23, 0x1, R4, P0 ;  /* 0x0000000117197824 */ /* 0x000fe200000e0604 */
[----:B------:R-:W-:Y:S01]  /*4fd40*/  SHF.R.S32.HI R22, RZ, 0x1f, R20 ;  /* 0x0000001fff167819 */ /* 0x000fe20000011414 */
[----:B------:R-:W1:Y:S01]  /*4fd50*/  LDCU UR37, c[0x0][0x398] ;  /* 0x00007300ff2577ac */ /* 0x000e620008000800 */
[----:B------:R-:W-:Y:S01]  /*4fd60*/  IADD3 R30, P2, PT, R20, R16, RZ ;  /* 0x00000010141e7210 */ /* 0x000fe20007f5e0ff */
[----:B0-----:R-:W3:Y:S04]  /*4fd70*/  LDL.LU R27, [R1+0x2168] ;  /* 0x00216800011b7983 */ /* 0x001ee80000300800 */
[----:B------:R0:W-:Y:S04]  /*4fd80*/  STL.64 [R1+0x2098], R28 ;  /* 0x0020981c01007387 */ /* 0x0001e80000100a00 */
[----:B------:R4:W-:Y:S01]  /*4fd90*/  STL.64 [R1+0x2090], R24 ;  /* 0x0020901801007387 */ /* 0x0009e20000100a00 */
[----:B------:R-:W-:Y:S01]  /*4fda0*/  IMAD.X R31, R22, 0x1, R19, P2 ;  /* 0x00000001161f7824 */ /* 0x000fe200010e0613 */
[----:B0-----:R-:W-:-:S02]  /*4fdb0*/  IADD3 R28, P1, PT, R20, R17, RZ ;  /* 0x00000011141c7210 */ /* 0x001fc40007f3e0ff */
[----:B----4-:R-:W-:-:S03]  /*4fdc0*/  IADD3 R24, P0, PT, R20, R15, RZ ;  /* 0x0000000f14187210 */ /* 0x010fc60007f1e0ff */
[C---:B------:R-:W-:Y:S01]  /*4fdd0*/  IMAD.X R29, R22.reuse, 0x1, R18, P1 ;  /* 0x00000001161d7824 */ /* 0x040fe200008e0612 */
[----:B------:R0:W-:Y:S01]  /*4fde0*/  STL.64 [R1+0x20a0], R30 ;  /* 0x0020a01e01007387 */ /* 0x0001e20000100a00 */
[----:B------:R-:W-:-:S03]  /*4fdf0*/  IMAD.X R25, R22, 0x1, R13, P0 ;  /* 0x0000000116197824 */ /* 0x000fc600000e060d */
[----:B------:R4:W-:Y:S04]  /*4fe00*/  STL.64 [R1+0x20b0], R28 ;  /* 0x0020b01c01007387 */ /* 0x0009e80000100a00 */
[----:B------:R1:W-:Y:S01]  /*4fe10*/  STL.64 [R1+0x20a8], R24 ;  /* 0x0020a81801007387 */ /* 0x0003e20000100a00 */
[C---:B0-----:R-:W-:Y:S01]  /*4fe20*/  IADD3 R30, P2, PT, R20.reuse, R14, RZ ;  /* 0x0000000e141e7210 */ /* 0x041fe20007f5e0ff */
[C---:B------:R-:W-:Y:S02]  /*4fe30*/  VIADD R21, R20.reuse, UR39 ;  /* 0x0000002714157c36 */ /* 0x040fe40008000000 */
[----:B------:R-:W2:Y:S01]  /*4fe40*/  LDL.LU R26, [R1+0x216c] ;  /* 0x00216c00011a7983 */ /* 0x000ea20000300800 */
[----:B------:R-:W0:Y:S01]  /*4fe50*/  LDCU UR39, c[0x0][0x398] ;  /* 0x00007300ff2777ac */ /* 0x000e220008000800 */
[----:B----4-:R-:W-:Y:S01]  /*4fe60*/  IADD3 R28, P1, PT, R20, R9, RZ ;  /* 0x00000009141c7210 */ /* 0x010fe20007f3e0ff */
[----:B------:R-:W-:Y:S01]  /*4fe70*/  IMAD.X R31, R22, 0x1, R7, P2 ;  /* 0x00000001161f7824 */ /* 0x000fe200010e0607 */
[----:B-1----:R-:W-:-:S03]  /*4fe80*/  IADD3 R24, P0, PT, R20, R11, RZ ;  /* 0x0000000b14187210 */ /* 0x002fc60007f1e0ff */
[C---:B------:R-:W-:Y:S01]  /*4fe90*/  IMAD.X R29, R22.reuse, 0x1, R8, P1 ;  /* 0x00000001161d7824 */ /* 0x040fe200008e0608 */
[----:B------:R1:W-:Y:S01]  /*4fea0*/  STL.64 [R1+0x20b8], R30 ;  /* 0x0020b81e01007387 */ /* 0x0003e20000100a00 */
[----:B------:R-:W-:-:S03]  /*4feb0*/  IMAD.X R25, R22, 0x1, R10, P0 ;  /* 0x0000000116197824 */ /* 0x000fc600000e060a */
[----:B------:R4:W-:Y:S01]  /*4fec0*/  STL.64 [R1+0x20c0], R28 ;  /* 0x0020c01c01007387 */ /* 0x0009e20000100a00 */
[----:B------:R-:W-:-:S03]  /*4fed0*/  SHF.R.S32.HI R23, RZ, 0x1f, R21 ;  /* 0x0000001fff177819 */ /* 0x000fc60000011415 */
[----:B------:R0:W-:Y:S01]  /*4fee0*/  STL.64 [R1+0x20c8], R24 ;  /* 0x0020c81801007387 */ /* 0x0001e20000100a00 */
[C---:B-1----:R-:W-:Y:S02]  /*4fef0*/  IADD3 R30, P2, PT, R20.reuse, R12, RZ ;  /* 0x0000000c141e7210 */ /* 0x042fe40007f5e0ff */
[----:B----4-:R-:W-:-:S03]  /*4ff00*/  IADD3 R28, P1, PT, R20, R6, RZ ;  /* 0x00000006141c7210 */ /* 0x010fc60007f3e0ff */
[C---:B------:R-:W-:Y:S01]  /*4ff10*/  IMAD.X R31, R22.reuse, 0x1, R5, P2 ;  /* 0x00000001161f7824 */ /* 0x040fe200010e0605 */
        /* <DEDUP_REMOVED lines=9> */
[----:B----4-:R-:W-:Y:S01]  /*4ffb0*/  IADD3 R24, P0, PT, R21, R14, RZ ;  /* 0x0000000e15187210 */ /* 0x010fe20007f1e0ff */
[----:B------:R-:W-:-:S03]  /*4ffc0*/  IMAD.X R29, R23, 0x1, R13, P1 ;  /* 0x00000001171d7824 */ /* 0x000fc600008e060d */
[----:B------:R0:W-:Y:S01]  /*4ffd0*/  STL.64 [R1+0x20f0], R30 ;  /* 0x0020f01e01007387 */ /* 0x0001e20000100a00 */
[----:B------:R-:W-:-:S03]  /*4ffe0*/  IMAD.X R25, R23, 0x1, R7, P0 ;  /* 0x0000000117197824 */ /* 0x000fc600000e0607 */
[----:B------:R-:W-:Y:S04]  /*4fff0*/  STL.64 [R1+0x20e8], R28 ;  /* 0x0020e81c01007387 */ /* 0x000fe80000100a00 */
[----:B------:R1:W-:Y:S01]  /*50000*/  STL.64 [R1+0x20f8], R24 ;  /* 0x0020f81801007387 */ /* 0x0003e20000100a00 */
[C---:B0-----:R-:W-:Y:S02]  /*50010*/  IADD3 R30, P1, PT, R21.reuse, R9, RZ ;  /* 0x00000009151e7210 */ /* 0x041fe40007f3e0ff */
[----:B-1----:R-:W-:-:S03]  /*50020*/  IADD3 R24, P0, PT, R21, R11, RZ ;  /* 0x0000000b15187210 */ /* 0x002fc60007f1e0ff */
[C---:B------:R-:W-:Y:S02]  /*50030*/  IMAD.X R31, R23.reuse, 0x1, R8, P1 ;  /* 0x00000001171f7824 */ /* 0x040fe400008e0608 */
[----:B------:R-:W-:-:S03]  /*50040*/  IMAD.X R25, R23, 0x1, R10, P0 ;  /* 0x0000000117197824 */ /* 0x000fc600000e060a */
[----:B------:R0:W-:Y:S04]  /*50050*/  STL.64 [R1+0x2100], R30 ;  /* 0x0021001e01007387 */ /* 0x0001e80000100a00 */
[----:B------:R1:W-:Y:S01]  /*50060*/  STL.64 [R1+0x2108], R24 ;  /* 0x0021081801007387 */ /* 0x0003e20000100a00 */
[C---:B------:R-:W-:Y:S01]  /*50070*/  VIADD R29, R21.reuse, UR41 ;  /* 0x00000029151d7c36 */ /* 0x040fe20008000000 */
[----:B------:R-:W4:Y:S01]  /*50080*/  LDCU UR41, c[0x0][0x398] ;  /* 0x00007300ff2977ac */ /* 0x000f220008000800 */
[C---:B0-----:R-:W-:Y:S02]  /*50090*/  IADD3 R30, P1, PT, R21.reuse, R12, RZ ;  /* 0x0000000c151e7210 */ /* 0x041fe40007f3e0ff */
[----:B-1----:R-:W-:-:S03]  /*500a0*/  IADD3 R24, P0, PT, R21, R6, RZ ;  /* 0x0000000615187210 */ /* 0x002fc60007f1e0ff */
[C---:B------:R-:W-:Y:S02]  /*500b0*/  IMAD.X R31, R23.reuse, 0x1, R5, P1 ;  /* 0x00000001171f7824 */ /* 0x040fe400008e0605 */
[----:B------:R-:W-:-:S03]  /*500c0*/  IMAD.X R25, R23, 0x1, R4, P0 ;  /* 0x0000000117197824 */ /* 0x000fc600000e0604 */
[----:B------:R0:W-:Y:S01]  /*500d0*/  STL.64 [R1+0x2118], R30 ;  /* 0x0021181e01007387 */ /* 0x0001e20000100a00 */
[----:B------:R-:W-:-:S03]  /*500e0*/  SHF.R.S32.HI R20, RZ, 0x1f, R29 ;  /* 0x0000001fff147819 */ /* 0x000fc6000001141d */
[----:B------:R1:W-:Y:S01]  /*500f0*/  STL.64 [R1+0x2110], R24 ;  /* 0x0021101801007387 */ /* 0x0003e20000100a00 */
[C---:B0-----:R-:W-:Y:S02]  /*50100*/  IADD3 R30, P1, PT, R29.reuse, R16, RZ ;  /* 0x000000101d1e7210 */ /* 0x041fe40007f3e0ff */
[----:B-1----:R-:W-:-:S03]  /*50110*/  IADD3 R24, P0, PT, R29, R17, RZ ;  /* 0x000000111d187210 */ /* 0x002fc60007f1e0ff */
[C---:B------:R-:W-:Y:S02]  /*50120*/  IMAD.X R31, R20.reuse, 0x1, R19, P1 ;  /* 0x00000001141f7824 */ /* 0x040fe400008e0613 */
[C---:B------:R-:W-:Y:S01]  /*50130*/  IMAD.X R25, R20.reuse, 0x1, R18, P0 ;  /* 0x0000000114197824 */ /* 0x040fe200000e0612 */
[C---:B------:R-:W-:Y:S02]  /*50140*/  IADD3 R22, P0, PT, R29.reuse, R15, RZ ;  /* 0x0000000f1d167210 */ /* 0x040fe40007f1e0ff */
[----:B------:R-:W-:Y:S03]  /*50150*/  STL.64 [R1+0x2128], R30 ;  /* 0x0021281e01007387 */ /* 0x000fe60000100a00 */
[----:B------:R-:W-:Y:S01]  /*50160*/  IMAD.X R23, R20, 0x1, R13, P0 ;  /* 0x0000000114177824 */ /* 0x000fe200000e060d */
[----:B------:R-:W-:Y:S04]  /*50170*/  STL.64 [R1+0x2120], R24 ;  /* 0x0021201801007387 */ /* 0x000fe80000100a00 */
[----:B------:R0:W-:Y:S02]  /*50180*/  STL.64 [R1+0x2130], R22 ;  /* 0x0021301601007387 */ /* 0x0001e40000100a00 */
[----:B0-----:R-:W-:-:S05]  /*50190*/  IADD3 R22, P0, PT, R29, R14, RZ ;  /* 0x0000000e1d167210 */ /* 0x001fca0007f1e0ff */
[----:B------:R-:W-:-:S05]  /*501a0*/  IMAD.X R23, R20, 0x1, R7, P0 ;  /* 0x0000000114177824 */ /* 0x000fca00000e0607 */
        /* <DEDUP_REMOVED lines=10> */
[C---:B0-----:R-:W-:Y:S01]  /*50250*/  IADD3 R22, P0, PT, R29.reuse, R6, RZ ;  /* 0x000000061d167210 */ /* 0x041fe20007f1e0ff */
[----:B------:R-:W-:Y:S01]  /*50260*/  VIADD R29, R29, UR4 ;  /* 0x000000041d1d7c36 */ /* 0x000fe20008000000 */
[----:B------:R-:W0:Y:S03]  /*50270*/  LDCU UR4, c[0x0][0x3b8] ;  /* 0x00007700ff0477ac */ /* 0x000e260008000800 */
[----:B------:R-:W-:Y:S01]  /*50280*/  IMAD.X R23, R20, 0x1, R4, P0 ;  /* 0x0000000114177824 */ /* 0x000fe200000e0604 */
[----:B------:R-:W-:-:S04]  /*50290*/  SHF.R.S32.HI R20, RZ, 0x1f, R29 ;  /* 0x0000001fff147819 */ /* 0x000fc8000001141d */
[----:B------:R1:W-:Y:S02]  /*502a0*/  STL.64 [R1+0x2168], R22 ;  /* 0x0021681601007387 */ /* 0x0003e40000100a00 */
[----:B-1----:R-:W-:-:S05]  /*502b0*/  IADD3 R22, P0, PT, R29, R16, RZ ;  /* 0x000000101d167210 */ /* 0x002fca0007f1e0ff */
[----:B------:R-:W-:-:S05]  /*502c0*/  IMAD.X R23, R20, 0x1, R19, P0 ;  /* 0x0000000114177824 */ /* 0x000fca00000e0613 */
        /* <DEDUP_REMOVED lines=19> */
[C---:B-1----:R-:W-:Y:S01]  /*50400*/  IADD3 R22, P0, PT, R29.reuse, R6, RZ ;  /* 0x000000061d167210 */ /* 0x042fe20007f1e0ff */
[----:B0-----:R-:W-:Y:S01]  /*50410*/  VIADD R29, R29, UR4 ;  /* 0x000000041d1d7c36 */ /* 0x001fe20008000000 */
        /* <DEDUP_REMOVED lines=189> */
[----:B------:R1:W-:Y:S04]  /*50ff0*/  STL.64 [R1+0x2368], R22 ;  /* 0x0023681601007387 */ /* 0x0003e80000100a00 */
[----:B-1----:R-:W4:Y:S01]  /*51000*/  LDL.LU R22, [R1+0x23b0] ;  /* 0x0023b00001167983 */ /* 0x002f220000300800 */
[----:B0-----:R-:W-:Y:S01]  /*51010*/  VIADD R29, R29, UR4 ;  /* 0x000000041d1d7c36 */ /* 0x001fe20008000000 */
[----:B--2---:R-:W-:Y:S01]  /*51020*/  ISETP.GE.AND P1, PT, R26, UR47, PT ;  /* 0x0000002f1a007c0c */ /* 0x004fe2000bf26270 */
[----:B------:R-:W0:Y:S01]  /*51030*/  LDCU UR4, c[0x0][0x3b8] ;  /* 0x00007700ff0477ac */ /* 0x000e220008000800 */
[----:B------:R-:W2:Y:S02]  /*51040*/  LDL.LU R21, [R1+0x23b4] ;  /* 0x0023b40001157983 */ /* 0x000ea40000300800 */
[----:B------:R-:W-:Y:S01]  /*51050*/  SHF.R.S32.HI R20, RZ, 0x1f, R29 ;  /* 0x0000001fff147819 */ /* 0x000fe2000001141d */
[----:B------:R-:W1:Y:S01]  /*51060*/  LDCU UR47, c[0x0][0x398] ;  /* 0x00007300ff2f77ac */ /* 0x000e620008000800 */
[----:B------:R-:W-:-:S05]  /*51070*/  IADD3 R24, P0, PT, R29, R16, RZ ;  /* 0x000000101d187210 */ /* 0x000fca0007f1e0ff */
[----:B------:R-:W-:-:S05]  /*51080*/  IMAD.X R25, R20, 0x1, R19, P0 ;  /* 0x0000000114197824 */ /* 0x000fca00000e0613 */
[----:B------:R0:W-:Y:S02]  /*51090*/  STL.64 [R1+0x2350], R24 ;  /* 0x0023501801007387 */ /* 0x0001e40000100a00 */
[----:B0-----:R-:W-:-:S05]  /*510a0*/  IADD3 R24, P0, PT, R29, R17, RZ ;  /* 0x000000111d187210 */ /* 0x001fca0007f1e0ff */
[----:B------:R-:W-:-:S05]  /*510b0*/  IMAD.X R25, R20, 0x1, R18, P0 ;  /* 0x0000000114197824 */ /* 0x000fca00000e0612 */
[----:B------:R0:W-:Y:S02]  /*510c0*/  STL.64 [R1+0x2360], R24 ;  /* 0x0023601801007387 */ /* 0x0001e40000100a00 */
[----:B0-----:R-:W-:-:S05]  /*510d0*/  IADD3 R24, P0, PT, R29, R15, RZ ;  /* 0x0000000f1d187210 */ /* 0x001fca0007f1e0ff */
[----:B------:R-:W-:-:S05]  /*510e0*/  IMAD.X R25, R20, 0x1, R13, P0 ;  /* 0x0000000114197824 */ /* 0x000fca00000e060d */
[----:B------:R0:W-:Y:S04]  /*510f0*/  STL.64 [R1+0x2370], R24 ;  /* 0x0023701801007387 */ /* 0x0001e80000100a00 */
[----:B------:R-:W2:Y:S01]  /*51100*/  LDL.LU R26, [R1+0x23b8] ;  /* 0x0023b800011a7983 */ /* 0x000ea20000300800 */
[----:B0-----:R-:W-:-:S05]  /*51110*/  IADD3 R24, P0, PT, R29, R14, RZ ;  /* 0x0000000e1d187210 */ /* 0x001fca0007f1e0ff */
[----:B------:R-:W-:Y:S01]  /*51120*/  IMAD.X R25, R20, 0x1, R7, P0 ;  /* 0x0000000114197824 */ /* 0x000fe200000e0607 */
[----:B------:R-:W-:-:S05]  /*51130*/  IADD3 R30, P0, PT, R29, R9, RZ ;  /* 0x000000091d1e7210 */ /* 0x000fca0007f1e0ff */
[----:B------:R-:W-:Y:S01]  /*51140*/  IMAD.X R31, R20, 0x1, R8, P0 ;  /* 0x00000001141f7824 */ /* 0x000fe200000e0608 */
[----:B------:R0:W-:Y:S04]  /*51150*/  STL.64 [R1+0x2378], R24 ;  /* 0x0023781801007387 */ /* 0x0001e80000100a00 */
[----:B0-----:R-:W2:Y:S04]  /*51160*/  LDL.LU R25, [R1+0x23bc] ;  /* 0x0023bc0001197983 */ /* 0x001ea80000300800 */
[----:B------:R0:W-:Y:S02]  /*51170*/  STL.64 [R1+0x2380], R30 ;  /* 0x0023801e01007387 */ /* 0x0001e40000100a00 */
[----:B0-----:R-:W-:-:S05]  /*51180*/  IADD3 R30, P0, PT, R29, R11, RZ ;  /* 0x0000000b1d1e7210 */ /* 0x001fca0007f1e0ff */
[----:B------:R-:W-:-:S05]  /*51190*/  IMAD.X R31, R20, 0x1, R10, P0 ;  /* 0x00000001141f7824 */ /* 0x000fca00000e060a */
[----:B------:R0:W-:Y:S02]  /*511a0*/  STL.64 [R1+0x2388], R30 ;  /* 0x0023881e01007387 */ /* 0x0001e40000100a00 */
[----:B0-----:R-:W-:-:S05]  /*511b0*/  IADD3 R30, P0, PT, R29, R12, RZ ;  /* 0x0000000c1d1e7210 */ /* 0x001fca0007f1e0ff */
[----:B------:R-:W-:-:S05]  /*511c0*/  IMAD.X R31, R20, 0x1, R5, P0 ;  /* 0x00000001141f7824 */ /* 0x000fca00000e0605 */
[----:B------:R0:W-:Y:S01]  /*511d0*/  STL.64 [R1+0x2398], R30 ;  /* 0x0023981e01007387 */ /* 0x0001e20000100a00 */
[----:B---3--:R-:W-:Y:S01]  /*511e0*/  ISETP.GE.AND P2, PT, R27, UR45, PT ;  /* 0x0000002d1b007c0c */ /* 0x008fe2000bf46270 */
[----:B------:R-:W3:Y:S02]  /*511f0*/  LDCU UR45, c[0x0][0x398] ;  /* 0x00007300ff2d77ac */ /* 0x000ee40008000800 */
[----:B------:R-:W3:Y:S04]  /*51200*/  LDL.LU R24, [R1+0x23c0] ;  /* 0x0023c00001187983 */ /* 0x000ee80000300800 */
[----:B------:R-:W3:Y:S01]  /*51210*/  LDL.LU R23, [R1+0x23c4] ;  /* 0x0023c40001177983 */ /* 0x000ee20000300800 */
[C---:B0-----:R-:W-:Y:S01]  /*51220*/  IADD3 R30, P0, PT, R29.reuse, R6, RZ ;  /* 0x000000061d1e7210 */ /* 0x041fe20007f1e0ff */
[----:B------:R-:W-:-:S04]  /*51230*/  VIADD R29, R29, UR4 ;  /* 0x000000041d1d7c36 */ /* 0x000fc80008000000 */
[----:B------:R-:W-:Y:S01]  /*51240*/  @P2 LOP3.LUT R0, R0, 0x200000, RZ, 0xfc, !PT ;  /* 0x0020000000002812 */ /* 0x000fe200078efcff */
[----:B------:R-:W0:Y:S01]  /*51250*/  LDCU UR4, c[0x0][0x3b8] ;  /* 0x00007700ff0477ac */ /* 0x000e220008000800 */
[----:B------:R-:W-:Y:S01]  /*51260*/  IMAD.X R31, R20, 0x1, R4, P0 ;  /* 0x00000001141f7824 */ /* 0x000fe200000e0604 */
[----:B------:R-:W-:-:S04]  /*51270*/  SHF.R.S32.HI R20, RZ, 0x1f, R29 ;  /* 0x0000001fff147819 */ /* 0x000fc8000001141d */
[----:B------:R0:W-:Y:S02]  /*51280*/  STL.64 [R1+0x23a8], R30 ;  /* 0x0023a81e01007387 */ /* 0x0001e40000100a00 */
[----:B0-----:R-:W-:-:S05]  /*51290*/  IADD3 R30, P0, PT, R29, R16, RZ ;  /* 0x000000101d1e7210 */ /* 0x001fca0007f1e0ff */
[----:B------:R-:W-:-:S05]  /*512a0*/  IMAD.X R31, R20, 0x1, R19, P0 ;  /* 0x00000001141f7824 */ /* 0x000fca00000e0613 */
[----:B------:R0:W-:Y:S01]  /*512b0*/  STL.64 [R1+0x2390], R30 ;  /* 0x0023901e01007387 */ /* 0x0001e20000100a00 */
[----:B----4-:R-:W-:Y:S01]  /*512c0*/  ISETP.GE.AND P2, PT, R22, UR71, PT ;  /* 0x0000004716007c0c */ /* 0x010fe2000bf46270 */
[----:B------:R-:W4:Y:S02]  /*512d0*/  LDCU UR71, c[0x0][0x398] ;  /* 0x00007300ff4777ac */ /* 0x000f240008000800 */
[----:B------:R-:W4:Y:S01]  /*512e0*/  LDL.LU R22, [R1+0x23c8] ;  /* 0x0023c80001167983 */ /* 0x000f220000300800 */
[----:B0-----:R-:W-:Y:S02]  /*512f0*/  IADD3 R30, P0, PT, R29, R17, RZ ;  /* 0x000000111d1e7210 */ /* 0x001fe40007f1e0ff */
[----:B------:R-:W-:-:S03]  /*51300*/  LOP3.LUT R0, R0, 0xffefffff, RZ, 0xc0, !PT ;  /* 0xffefffff00007812 */ /* 0x000fc600078ec0ff */
[----:B------:R-:W-:Y:S01]  /*51310*/  IMAD.X R31, R20, 0x1, R18, P0 ;  /* 0x00000001141f7824 */ /* 0x000fe200000e0612 */
[----:B------:R-:W-:-:S04]  /*51320*/  @P1 LOP3.LUT R0, R0, 0x100000, RZ, 0xfc, !PT ;  /* 0x0010000000001812 */ /* 0x000fc800078efcff */
[----:B------:R0:W-:Y:S01]  /*51330*/  STL.64 [R1+0x23a0], R30 ;  /* 0x0023a01e01007387 */ /* 0x0001e20000100a00 */
[----:B------:R-:W-:Y:S02]  /*51340*/  LOP3.LUT R0, R0, 0xfff7ffff, RZ, 0xc0, !PT ;  /* 0xfff7ffff00007812 */ /* 0x000fe400078ec0ff */
[----:B--2---:R-:W-:Y:S01]  /*51350*/  ISETP.GE.AND P1, PT, R21, UR69, PT ;  /* 0x0000004515007c0c */ /* 0x004fe2000bf26270 */
[----:B------:R-:W2:Y:S01]  /*51360*/  LDCU UR69, c[0x0][0x398] ;  /* 0x00007300ff4577ac */ /* 0x000ea20008000800 */
[----:B------:R-:W2:Y:S01]  /*51370*/  LDL.LU R21, [R1+0x23cc] ;  /* 0x0023cc0001157983 */ /* 0x000ea20000300800 */
[----:B0-----:R-:W-:-:S05]  /*51380*/  IADD3 R30, P0, PT, R29, R15, RZ ;  /* 0x0000000f1d1e7210 */ /* 0x001fca0007f1e0ff */
[----:B------:R-:W-:Y:S01]  /*51390*/  IMAD.X R31, R20, 0x1, R13, P0 ;  /* 0x00000001141f7824 */ /* 0x000fe200000e060d */
[----:B------:R-:W-:-:S04]  /*513a0*/  @P2 LOP3.LUT R0, R0, 0x80000, RZ, 0xfc, !PT ;  /* 0x0008000000002812 */ /* 0x000fc800078efcff */
[----:B------:R0:W-:Y:S01]  /*513b0*/  STL.64 [R1+0x23b0], R30 ;  /* 0x0023b01e01007387 */ /* 0x0001e20000100a00 */
[----:B------:R-:W-:-:S04]  /*513c0*/  LOP3.LUT R0, R0, 0xfffbffff, RZ, 0xc0, !PT ;  /* 0xfffbffff00007812 */ /* 0x000fc800078ec0ff */
[----:B------:R-:W-:-:S04]  /*513d0*/  @P1 LOP3.LUT R0, R0, 0x40000, RZ, 0xfc, !PT ;  /* 0x0004000000001812 */ /* 0x000fc800078efcff */
[----:B------:R-:W-:Y:S02]  /*513e0*/  LOP3.LUT R0, R0, 0xfffdffff, RZ, 0xc0, !PT ;  /* 0xfffdffff00007812 */ /* 0x000fe400078ec0ff */
[----:B0-----:R-:W-:Y:S02]  /*513f0*/  IADD3 R30, P0, PT, R29, R14, RZ ;  /* 0x0000000e1d1e7210 */ /* 0x001fe40007f1e0ff */
[----:B------:R-:W-:-:S03]  /*51400*/  ISETP.GE.AND P2, PT, R26, UR67, PT ;  /* 0x000000431a007c0c */ /* 0x000fc6000bf46270 */
[----:B------:R-:W-:Y:S01]  /*51410*/  IMAD.X R31, R20, 0x1, R7, P0 ;  /* 0x00000001141f7824 */ /* 0x000fe200000e0607 */
[----:B------:R-:W2:Y:S01]  /*51420*/  LDL.LU R26, [R1+0x23d0] ;  /* 0x0023d000011a7983 */ /* 0x000ea20000300800 */
[----:B------:R-:W0:Y:S08]  /*51430*/  LDCU UR67, c[0x0][0x398] ;  /* 0x00007300ff4377ac */ /* 0x000e300008000800 */
[----:B------:R-:W-:-:S04]  /*51440*/  @P2 LOP3.LUT R0, R0, 0x20000, RZ, 0xfc, !PT ;  /* 0x0002000000002812 */ /* 0x000fc800078efcff */
[----:B------:R-:W-:Y:S02]  /*51450*/  LOP3.LUT R0, R0, 0xfffeffff, RZ, 0xc0, !PT ;  /* 0xfffeffff00007812 */ /* 0x000fe400078ec0ff */
[----:B------:R-:W-:Y:S01]  /*51460*/  ISETP.GE.AND P1, PT, R25, UR63, PT ;  /* 0x0000003f19007c0c */ /* 0x000fe2000bf26270 */
[----:B------:R-:W0:Y:S01]  /*51470*/  LDCU UR63, c[0x0][0x398] ;  /* 0x00007300ff3f77ac */ /* 0x000e220008000800 */
[----:B------:R-:W2:Y:S04]  /*51480*/  LDL.LU R25, [R1+0x23d4] ;  /* 0x0023d40001197983 */ /* 0x000ea80000300800 */
[----:B------:R1:W-:Y:S07]  /*51490*/  STL.64 [R1+0x23b8], R30 ;  /* 0x0023b81e01007387 */ /* 0x0003ee0000100a00 */
[----:B------:R-:W-:-:S02]  /*514a0*/  @P1 LOP3.LUT R0, R0, 0x10000, RZ, 0xfc, !PT ;  /* 0x0001000000001812 */ /* 0x000fc400078efcff */
[----:B-1----:R-:W-:Y:S02]  /*514b0*/  IADD3 R30, P0, PT, R29, R9, RZ ;  /* 0x000000091d1e7210 */ /* 0x002fe40007f1e0ff */
[----:B------:R-:W-:-:S03]  /*514c0*/  LOP3.LUT R0, R0, 0xffff7fff, RZ, 0xc0, !PT ;  /* 0xffff7fff00007812 */ /* 0x000fc600078ec0ff */
[----:B------:R-:W-:Y:S01]  /*514d0*/  IMAD.X R31, R20, 0x1, R8, P0 ;  /* 0x00000001141f7824 */ /* 0x000fe200000e0608 */
[----:B---3--:R-:W-:Y:S01]  /*514e0*/  ISETP.GE.AND P2, PT, R24, UR65, PT ;  /* 0x0000004118007c0c */ /* 0x008fe2000bf46270 */
[----:B------:R-:W1:Y:S01]  /*514f0*/  LDCU UR65, c[0x0][0x398] ;  /* 0x00007300ff4177ac */ /* 0x000e620008000800 */
[----:B------:R-:W3:Y:S01]  /*51500*/  LDL.LU R24, [R1+0x23e0] ;  /* 0x0023e00001187983 */ /* 0x000ee20000300800 */
[----:B------:R-:W-:Y:S01]  /*51510*/  ISETP.GE.AND P1, PT, R23, UR61, PT ;  /* 0x0000003d17007c0c */ /* 0x000fe2000bf26270 */
[----:B------:R-:W0:Y:S02]  /*51520*/  LDCU UR61, c[0x0][0x398] ;  /* 0x00007300ff3d77ac */ /* 0x000e240008000800 */
[----:B------:R0:W-:Y:S04]  /*51530*/  STL.64 [R1+0x23c0], R30 ;  /* 0x0023c01e01007387 */ /* 0x0001e80000100a00 */
[----:B------:R-:W3:Y:S03]  /*51540*/  LDL.LU R23, [R1+0x23e4] ;  /* 0x0023e40001177983 */ /* 0x000ee60000300800 */
[----:B------:R-:W-:-:S02]  /*51550*/  @P2 LOP3.LUT R0, R0, 0x8000, RZ, 0xfc, !PT ;  /* 0x0000800000002812 */ /* 0x000fc400078efcff */
[----:B----4-:R-:W-:Y:S01]  /*51560*/  ISETP.GE.AND P2, PT, R22, UR29, PT ;  /* 0x0000001d16007c0c */ /* 0x010fe2000bf46270 */
[----:B------:R-:W4:Y:S01]  /*51570*/  LDCU UR29, c[0x0][0x398] ;  /* 0x00007300ff1d77ac */ /* 0x000f220008000800 */
[----:B------:R-:W4:Y:S01]  /*51580*/  LDL.LU R22, [R1+0x23f0] ;  /* 0x0023f00001167983 */ /* 0x000f220000300800 */
[----:B------:R-:W-:-:S04]  /*51590*/  LOP3.LUT R0, R0, 0xffffbfff, RZ, 0xc0, !PT ;  /* 0xffffbfff00007812 */ /* 0x000fc800078ec0ff */
[----:B------:R-:W-:Y:S02]  /*515a0*/  @P1 LOP3.LUT R0, R0, 0x4000, RZ, 0xfc, !PT ;  /* 0x0000400000001812 */ /* 0x000fe400078efcff */
[----:B0-----:R-:W-:Y:S02]  /*515b0*/  IADD3 R30, P0, PT, R29, R11, RZ ;  /* 0x0000000b1d1e7210 */ /* 0x001fe40007f1e0ff */
[----:B------:R-:W-:Y:S02]  /*515c0*/  LOP3.LUT R0, R0, 0xffffdfff, RZ, 0xc0, !PT ;  /* 0xffffdfff00007812 */ /* 0x000fe400078ec0ff */
[----:B--2---:R-:W-:Y:S01]  /*515d0*/  ISETP.GE.AND P1, PT, R21, UR27, PT ;  /* 0x0000001b15007c0c */ /* 0x004fe2000bf26270 */
[----:B------:R-:W-:Y:S01]  /*515e0*/  IMAD.X R31, R20, 0x1, R10, P0 ;  /* 0x00000001141f7824 */ /* 0x000fe200000e060a */
[----:B------:R-:W-:Y:S01]  /*515f0*/  @P2 LOP3.LUT R0, R0, 0x2000, RZ, 0xfc, !PT ;  /* 0x0000200000002812 */ /* 0x000fe200078efcff */
[----:B------:R-:W2:Y:S01]  /*51600*/  LDL.LU R21, [R1+0x23f4] ;  /* 0x0023f40001157983 */ /* 0x000ea20000300800 */
[----:B------:R-:W0:Y:S02]  /*51610*/  LDCU UR27, c[0x0][0x398] ;  /* 0x00007300ff1b77ac */ /* 0x000e240008000800 */
[----:B------:R-:W-:Y:S01]  /*51620*/  LOP3.LUT R0, R0, 0xffffefff, RZ, 0xc0, !PT ;  /* 0xffffefff00007812 */ /* 0x000fe200078ec0ff */
[----:B------:R0:W-:Y:S06]  /*51630*/  STL.64 [R1+0x23c8], R30 ;  /* 0x0023c81e01007387 */ /* 0x0001ec0000100a00 */
[----:B------:R-:W-:-:S04]  /*51640*/  @P1 LOP3.LUT R0, R0, 0x1000, RZ, 0xfc, !PT ;  /* 0x0000100000001812 */ /* 0x000fc800078efcff */
[----:B------:R-:W-:Y:S02]  /*51650*/  LOP3.LUT R0, R0, 0xfffff7ff, RZ, 0xc0, !PT ;  /* 0xfffff7ff00007812 */ /* 0x000fe400078ec0ff */
[----:B------:R-:W-:Y:S01]  /*51660*/  ISETP.GE.AND P2, PT, R26, UR25, PT ;  /* 0x000000191a007c0c */ /* 0x000fe2000bf46270 */
[----:B------:R-:W1:Y:S01]  /*51670*/  LDCU UR25, c[0x0][0x398] ;  /* 0x00007300ff1977ac */ /* 0x000e620008000800 */
[----:B------:R-:W-:-:S05]  /*51680*/  IADD3 R26, P0, PT, R29, R12, RZ ;  /* 0x0000000c1d1a7210 */ /* 0x000fca0007f1e0ff */
[----:B------:R-:W-:-:S05]  /*51690*/  IMAD.X R27, R20, 0x1, R5, P0 ;  /* 0x00000001141b7824 */ /* 0x000fca00000e0605 */
[----:B------:R1:W-:Y:S01]  /*516a0*/  STL.64 [R1+0x23d8], R26 ;  /* 0x0023d81a01007387 */ /* 0x0003e20000100a00 */
[----:B0-----:R-:W-:Y:S02]  /*516b0*/  IADD3 R30, P0, PT, R29, R6, RZ ;  /* 0x000000061d1e7210 */ /* 0x001fe40007f1e0ff */
[----:B------:R-:W-:Y:S01]  /*516c0*/  @P2 LOP3.LUT R0, R0, 0x800, RZ, 0xfc, !PT ;  /* 0x0000080000002812 */ /* 0x000fe200078efcff */
[----:B-1----:R-:W2:Y:S01]  /*516d0*/  LDL.LU R26, [R1+0x23f8] ;  /* 0x0023f800011a7983 */ /* 0x002ea20000300800 */
[----:B------:R-:W-:Y:S01]  /*516e0*/  ISETP.GE.AND P1, PT, R25, UR21, PT ;  /* 0x0000001519007c0c */ /* 0x000fe2000bf26270 */
[----:B------:R-:W-:Y:S02]  /*516f0*/  IMAD.X R31, R20, 0x1, R4, P0 ;  /* 0x00000001141f7824 */ /* 0x000fe400000e0604 */
[----:B------:R-:W2:Y:S01]  /*51700*/  LDL.LU R25, [R1+0x23fc] ;  /* 0x0023fc0001197983 */ /* 0x000ea20000300800 */
[----:B------:R-:W-:Y:S01]  /*51710*/  LOP3.LUT R0, R0, 0xfffffbff, RZ, 0xc0, !PT ;  /* 0xfffffbff00007812 */ /* 0x000fe200078ec0ff */
[----:B------:R-:W-:Y:S01]  /*51720*/  VIADD R29, R29, UR4 ;  /* 0x000000041d1d7c36 */ /* 0x000fe20008000000 */
[----:B------:R-:W0:Y:S01]  /*51730*/  LDCU.64 UR4, c[0x0][0x398] ;  /* 0x00007300ff0477ac */ /* 0x000e220008000a00 */
[----:B------:R1:W-:Y:S01]  /*51740*/  STL.64 [R1+0x23e8], R30 ;  /* 0x0023e81e01007387 */ /* 0x0003e20000100a00 */
[----:B------:R-:W0:Y:S05]  /*51750*/  LDCU UR21, c[0x0][0x398] ;  /* 0x00007300ff1577ac */ /* 0x000e2a0008000800 */
[----:B------:R-:W-:-:S02]  /*51760*/  @P1 LOP3.LUT R0, R0, 0x400, RZ, 0xfc, !PT ;  /* 0x0000040000001812 */ /* 0x000fc400078efcff */
[----:B---3--:R-:W-:Y:S01]  /*51770*/  ISETP.GE.AND P1, PT, R24, UR59, PT ;  /* 0x0000003b18007c0c */ /* 0x008fe2000bf26270 */
[----:B------:R-:W3:Y:S01]  /*51780*/  LDCU UR59, c[0x0][0x398] ;  /* 0x00007300ff3b77ac */ /* 0x000ee20008000800 */
[----:B------:R-:W3:Y:S01]  /*51790*/  LDL.LU R24, [R1+0x2400] ;  /* 0x0024000001187983 */ /* 0x000ee20000300800 */
[----:B------:R-:W-:Y:S01]  /*517a0*/  ISETP.GE.AND P0, PT, R23, UR17, PT ;  /* 0x0000001117007c0c */ /* 0x000fe2000bf06270 */
[----:B------:R-:W0:Y:S02]  /*517b0*/  LDCU UR17, c[0x0][0x398] ;  /* 0x00007300ff1177ac */ /* 0x000e240008000800 */
[----:B------:R-:W3:Y:S04]  /*517c0*/  LDL.LU R23, [R1+0x2404] ;  /* 0x0024040001177983 */ /* 0x000ee80000300800 */
[----:B------:R-:W-:Y:S01]  /*517d0*/  STL [R1+0x29dc], R16 ;  /* 0x0029dc1001007387 */ /* 0x000fe20000100800 */
[----:B----4-:R-:W-:Y:S01]  /*517e0*/  ISETP.GE.AND P2, PT, R22, UR57, PT ;  /* 0x0000003916007c0c */ /* 0x010fe2000bf46270 */
[----:B------:R-:W4:Y:S02]  /*517f0*/  LDCU UR57, c[0x0][0x398] ;  /* 0x00007300ff3977ac */ /* 0x000f240008000800 */
[----:B------:R-:W4:Y:S01]  /*51800*/  LDL.LU R22, [R1+0x2408] ;  /* 0x0024080001167983 */ /* 0x000f220000300800 */
[----:B------:R-:W-:-:S04]  /*51810*/  LOP3.LUT R0, R0, 0xfffffdff, RZ, 0xc0, !PT ;  /* 0xfffffdff00007812 */ /* 0x000fc800078ec0ff */
[----:B------:R-:W-:-:S04]  /*51820*/  @P1 LOP3.LUT R0, R0, 0x200, RZ, 0xfc, !PT ;  /* 0x0000020000001812 */ /* 0x000fc800078efcff */
[----:B------:R-:W-:-:S04]  /*51830*/  LOP3.LUT R0, R0, 0xfffffeff, RZ, 0xc0, !PT ;  /* 0xfffffeff00007812 */ /* 0x000fc800078ec0ff */
[----:B------:R-:W-:Y:S02]  /*51840*/  @P0 LOP3.LUT R0, R0, 0x100, RZ, 0xfc, !PT ;  /* 0x0000010000000812 */ /* 0x000fe400078efcff */
[----:B--2---:R-:W-:Y:S01]  /*51850*/  ISETP.GE.AND P1, PT, R21, UR55, PT ;  /* 0x0000003715007c0c */ /* 0x004fe2000bf26270 */
[----:B------:R-:W2:Y:S01]  /*51860*/  LDCU UR55, c[0x0][0x398] ;  /* 0x00007300ff3777ac */ /* 0x000ea20008000800 */
[----:B------:R-:W-:Y:S01]  /*51870*/  LOP3.LUT R0, R0, 0xffffff7f, RZ, 0xc0, !PT ;  /* 0xffffff7f00007812 */ /* 0x000fe200078ec0ff */
[----:B------:R-:W2:Y:S03]  /*51880*/  LDL.LU R21, [R1+0x240c] ;  /* 0x00240c0001157983 */ /* 0x000ea60000300800 */
[----:B------:R-:W-:-:S04]  /*51890*/  @P2 LOP3.LUT R0, R0, 0x80, RZ, 0xfc, !PT ;  /* 0x0000008000002812 */ /* 0x000fc800078efcff */
[----:B------:R-:W-:Y:S02]  /*518a0*/  LOP3.LUT R0, R0, 0xffffffbf, RZ, 0xc0, !PT ;  /* 0xffffffbf00007812 */ /* 0x000fe400078ec0ff */
[----:B------:R-:W-:Y:S02]  /*518b0*/  SHF.R.S32.HI R20, RZ, 0x1f, R29 ;  /* 0x0000001fff147819 */ /* 0x000fe4000001141d */
[----:B-1----:R-:W-:Y:S02]  /*518c0*/  IADD3 R30, P0, PT, R29, R16, RZ ;  /* 0x000000101d1e7210 */ /* 0x002fe40007f1e0ff */
[----:B------:R-:W-:-:S03]  /*518d0*/  @P1 LOP3.LUT R0, R0, 0x40, RZ, 0xfc, !PT ;  /* 0x0000004000001812 */ /* 0x000fc600078efcff */
[----:B------:R-:W-:Y:S01]  /*518e0*/  IMAD.X R31, R20, 0x1, R19, P0 ;  /* 0x00000001141f7824 */ /* 0x000fe200000e0613 */
[----:B------:R-:W-:Y:S01]  /*518f0*/  LOP3.LUT R0, R0, 0xffffffdf, RZ, 0xc0, !PT ;  /* 0xffffffdf00007812 */ /* 0x000fe200078ec0ff */
[----:B------:R1:W-:Y:S04]  /*51900*/  STL [R1+0x29e0], R19 ;  /* 0x0029e01301007387 */ /* 0x0003e80000100800 */
[----:B------:R-:W-:Y:S04]  /*51910*/  STL.64 [R1+0x23d0], R30 ;  /* 0x0023d01e01007387 */ /* 0x000fe80000100a00 */
[----:B------:R0:W-:Y:S04]  /*51920*/  STL [R1+0x29e4], R17 ;  /* 0x0029e41101007387 */ /* 0x0001e80000100800 */
[----:B-1----:R-:W2:Y:S04]  /*51930*/  LDL.LU R19, [R1+0x2410] ;  /* 0x0024100001137983 */ /* 0x002ea80000300800 */
[----:B------:R1:W-:Y:S01]  /*51940*/  STL [R1+0x29e8], R18 ;  /* 0x0029e81201007387 */ /* 0x0003e20000100800 */
[----:B------:R-:W-:Y:S01]  /*51950*/  ISETP.GE.AND P2, PT, R26, UR31, PT ;  /* 0x0000001f1a007c0c */ /* 0x000fe2000bf46270 */
[----:B------:R-:W0:Y:S01]  /*51960*/  LDCU UR31, c[0x0][0x398] ;  /* 0x00007300ff1f77ac */ /* 0x000e220008000800 */
[----:B------:R-:W-:-:S02]  /*51970*/  IADD3 R26, P0, PT, R29, R17, RZ ;  /* 0x000000111d1a7210 */ /* 0x000fc40007f1e0ff */
[----:B------:R-:W-:-:S03]  /*51980*/  ISETP.GE.AND P1, PT, R25, UR23, PT ;  /* 0x0000001719007c0c */ /* 0x000fc6000bf26270 */
[----:B------:R-:W-:-:S06]  /*51990*/  IMAD.X R27, R20, 0x1, R18, P0 ;  /* 0x00000001141b7824 */ /* 0x000fcc00000e0612 */
[----:B------:R-:W-:Y:S01]  /*519a0*/  @P2 LOP3.LUT R0, R0, 0x20, RZ, 0xfc, !PT ;  /* 0x0000002000002812 */ /* 0x000fe200078efcff */
[----:B------:R-:W2:Y:S01]  /*519b0*/  LDCU UR23, c[0x0][0x398] ;  /* 0x00007300ff1777ac */ /* 0x000ea20008000800 */
[----:B------:R-:W-:Y:S02]  /*519c0*/  IADD3 R16, P0, PT, R29, R15, RZ ;  /* 0x0000000f1d107210 */ /* 0x000fe40007f1e0ff */
[----:B------:R-:W-:Y:S01]  /*519d0*/  LOP3.LUT R0, R0, 0xffffffef, RZ, 0xc0, !PT ;  /* 0xffffffef00007812 */ /* 0x000fe200078ec0ff */
[----:B------:R-:W-:Y:S02]  /*519e0*/  STL.64 [R1+0x23e0], R26 ;  /* 0x0023e01a01007387 */ /* 0x000fe40000100a00 */
[----:B0-----:R-:W-:Y:S02]  /*519f0*/  IMAD.X R17, R20, 0x1, R13, P0 ;  /* 0x0000000114117824 */ /* 0x001fe400000e060d */
[----:B-1----:R-:W2:Y:S01]  /*51a00*/  LDL.LU R18, [R1+0x2414] ;  /* 0x0024140001127983 */ /* 0x002ea20000300800 */
[----:B------:R-:W-:-:S03]  /*51a10*/  @P1 LOP3.LUT R0, R0, 0x10, RZ, 0xfc, !PT ;  /* 0x0000001000001812 */ /* 0x000fc600078efcff */
[----:B------:R-:W-:Y:S01]  /*51a20*/  STL [R1+0x29ec], R15 ;  /* 0x0029ec0f01007387 */ /* 0x000fe20000100800 */
[----:B------:R-:W-:-:S03]  /*51a30*/  LOP3.LUT R0, R0, 0xfffffff7, RZ, 0xc0, !PT ;  /* 0xfffffff700007812 */ /* 0x000fc600078ec0ff */
[----:B------:R0:W-:Y:S04]  /*51a40*/  STL.64 [R1+0x23f0], R16 ;  /* 0x0023f01001007387 */ /* 0x0001e80000100a00 */
[----:B0-----:R-:W2:Y:S04]  /*51a50*/  LDL.LU R17, [R1+0x2418] ;  /* 0x0024180001117983 */ /* 0x001ea80000300800 */
[----:B------:R-:W2:Y:S01]  /*51a60*/  LDL.LU R16, [R1+0x241c] ;  /* 0x00241c0001107983 */ /* 0x000ea20000300800 */
[----:B---3--:R-:W-:-:S03]  /*51a70*/  ISETP.GE.AND P2, PT, R24, UR19, PT ;  /* 0x0000001318007c0c */ /* 0x008fc6000bf46270 */
[----:B------:R-:W-:Y:S01]  /*51a80*/  STL [R1+0x29f0], R13 ;  /* 0x0029f00d01007387 */ /* 0x000fe20000100800 */
[----:B------:R-:W0:Y:S03]  /*51a90*/  LDCU UR19, c[0x0][0x398] ;  /* 0x00007300ff1377ac */ /* 0x000e260008000800 */
[----:B------:R-:W3:Y:S04]  /*51aa0*/  LDL.LU R15, [R1+0x2428] ;  /* 0x00242800010f7983 */ /* 0x000ee80000300800 */
[----:B------:R1:W-:Y:S02]  /*51ab0*/  STL [R1+0x29f4], R14 ;  /* 0x0029f40e01007387 */ /* 0x0003e40000100800 */
[----:B------:R-:W-:-:S02]  /*51ac0*/  @P2 LOP3.LUT R0, R0, 0x8, RZ, 0xfc, !PT ;  /* 0x0000000800002812 */ /* 0x000fc400078efcff */
[----:B----4-:R-:W-:Y:S01]  /*51ad0*/  ISETP.GE.AND P2, PT, R22, UR13, PT ;  /* 0x0000000d16007c0c */ /* 0x010fe2000bf46270 */
[----:B------:R-:W4:Y:S01]  /*51ae0*/  LDCU UR13, c[0x0][0x398] ;  /* 0x00007300ff0d77ac */ /* 0x000f220008000800 */
[----:B------:R-:W-:Y:S02]  /*51af0*/  IADD3 R22, P0, PT, R29, R14, RZ ;  /* 0x0000000e1d167210 */ /* 0x000fe40007f1e0ff */
[----:B-1----:R-:W4:Y:S04]  /*51b00*/  LDL.LU R14, [R1+0x242c] ;  /* 0x00242c00010e7983 */ /* 0x002f280000300800 */
[----:B------:R-:W4:Y:S01]  /*51b10*/  LDL.LU R13, [R1+0x2430] ;  /* 0x00243000010d7983 */ /* 0x000f220000300800 */
[----:B------:R-:W-:Y:S02]  /*51b20*/  ISETP.GE.AND P1, PT, R23, UR15, PT ;  /* 0x0000000f17007c0c */ /* 0x000fe4000bf26270 */
[----:B------:R-:W-:Y:S01]  /*51b30*/  LOP3.LUT R0, R0, 0xfffffffb, RZ, 0xc0, !PT ;  /* 0xfffffffb00007812 */ /* 0x000fe200078ec0ff */
[----:B------:R-:W-:Y:S01]  /*51b40*/  IMAD.X R23, R20, 0x1, R7, P0 ;  /* 0x0000000114177824 */ /* 0x000fe200000e0607 */
[----:B------:R-:W-:Y:S01]  /*51b50*/  STL [R1+0x29f8], R7 ;  /* 0x0029f80701007387 */ /* 0x000fe20000100800 */
[----:B------:R-:W1:Y:S08]  /*51b60*/  LDCU UR15, c[0x0][0x398] ;  /* 0x00007300ff0f77ac */ /* 0x000e700008000800 */
[----:B------:R-:W-:-:S02]  /*51b70*/  @P1 LOP3.LUT R0, R0, 0x4, RZ, 0xfc, !PT ;  /* 0x0000000400001812 */ /* 0x000fc400078efcff */
[----:B--2---:R-:W-:Y:S01]  /*51b80*/  ISETP.GE.AND P1, PT, R21, UR7, PT ;  /* 0x0000000715007c0c */ /* 0x004fe2000bf26270 */
[----:B------:R-:W-:Y:S01]  /*51b90*/  STL.64 [R1+0x23f8], R22 ;  /* 0x0023f81601007387 */ /* 0x000fe20000100a00 */
[----:B------:R-:W-:Y:S01]  /*51ba0*/  LOP3.LUT R0, R0, 0xfffffffd, RZ, 0xc0, !PT ;  /* 0xfffffffd00007812 */ /* 0x000fe200078ec0ff */
[----:B------:R-:W2:Y:S03]  /*51bb0*/  LDCU UR7, c[0x0][0x398] ;  /* 0x00007300ff0777ac */ /* 0x000ea60008000800 */
[----:B------:R-:W-:-:S04]  /*51bc0*/  @P2 LOP3.LUT R0, R0, 0x2, RZ, 0xfc, !PT ;  /* 0x0000000200002812 */ /* 0x000fc800078efcff */
[----:B------:R-:W-:-:S04]  /*51bd0*/  LOP3.LUT R0, R0, 0xfffffffe, RZ, 0xc0, !PT ;  /* 0xfffffffe00007812 */ /* 0x000fc800078ec0ff */
[----:B------:R-:W-:Y:S02]  /*51be0*/  @P1 LOP3.LUT R0, R0, 0x1, RZ, 0xfc, !PT ;  /* 0x0000000100001812 */ /* 0x000fe400078efcff */
[----:B------:R-:W-:Y:S01]  /*51bf0*/  ISETP.GE.AND P0, PT, R19, UR5, PT ;  /* 0x0000000513007c0c */ /* 0x000fe2000bf06270 */
[----:B------:R0:W-:Y:S01]  /*51c00*/  STL [R1+0x29fc], R9 ;  /* 0x0029fc0901007387 */ /* 0x0001e20000100800 */
[----:B------:R-:W0:Y:S11]  /*51c10*/  LDCU UR5, c[0x0][0x398] ;  /* 0x00007300ff0577ac */ /* 0x000e360008000800 */
[----:B------:R-:W-:-:S02]  /*51c20*/  @P0 LOP3.LUT R59, R59, 0x2000000, RZ, 0xfc, !PT ;  /* 0x020000003b3b0812 */ /* 0x000fc400078efcff */
[----:B------:R-:W-:Y:S01]  /*51c30*/  ISETP.GE.AND P1, PT, R18, UR9, PT ;  /* 0x0000000912007c0c */ /* 0x000fe2000bf26270 */
[----:B------:R-:W0:Y:S01]  /*51c40*/  LDCU UR9, c[0x0][0x398] ;  /* 0x00007300ff0977ac */ /* 0x000e220008000800 */
[----:B------:R-:W-:-:S05]  /*51c50*/  IADD3 R18, P2, PT, R29, R9, RZ ;  /* 0x000000091d127210 */ /* 0x000fca0007f5e0ff */
[----:B------:R-:W-:-:S05]  /*51c60*/  IMAD.X R19, R20, 0x1, R8, P2 ;  /* 0x0000000114137824 */ /* 0x000fca00010e0608 */
[----:B------:R-:W-:Y:S01]  /*51c70*/  STL.64 [R1+0x2400], R18 ;  /* 0x0024001201007387 */ /* 0x000fe20000100a00 */
[----:B------:R-:W-:Y:S01]  /*51c80*/  ISETP.GE.AND P3, PT, R16, UR51, PT ;  /* 0x0000003310007c0c */ /* 0x000fe2000bf66270 */
[----:B------:R-:W0:Y:S01]  /*51c90*/  LDCU UR51, c[0x0][0x398] ;  /* 0x00007300ff3377ac */ /* 0x000e220008000800 */
[----:B------:R-:W-:Y:S02]  /*51ca0*/  IADD3 R16, P4, PT, R29, R11, RZ ;  /* 0x0000000b1d107210 */ /* 0x000fe40007f9e0ff */
[----:B------:R-:W-:Y:S01]  /*51cb0*/  ISETP.GE.AND P2, PT, R17, UR53, PT ;  /* 0x0000003511007c0c */ /* 0x000fe2000bf46270 */
[----:B------:R-:W0:Y:S02]  /*51cc0*/  LDCU UR53, c[0x0][0x398] ;  /* 0x00007300ff3577ac */ /* 0x000e240008000800 */
[----:B------:R-:W-:-:S05]  /*51cd0*/  IMAD.X R17, R20, 0x1, R10, P4 ;  /* 0x0000000114117824 */ /* 0x000fca00020e060a */
[----:B------:R-:W-:Y:S01]  /*51ce0*/  STL.64 [R1+0x2408], R16 ;  /* 0x0024081001007387 */ /* 0x000fe20000100a00 */
[----:B---3--:R-:W-:Y:S01]  /*51cf0*/  ISETP.GE.AND P4, PT, R15, UR33, PT ;  /* 0x000000210f007c0c */ /* 0x008fe2000bf86270 */
[----:B------:R-:W3:Y:S01]  /*51d00*/  LDCU UR33, c[0x0][0x398] ;  /* 0x00007300ff2177ac */ /* 0x000ee20008000800 */
[----:B----4-:R-:W-:Y:S01]  /*51d10*/  ISETP.GE.AND P5, PT, R14, UR49, PT ;  /* 0x000000310e007c0c */ /* 0x010fe2000bfa6270 */
[----:B------:R-:W4:Y:S01]  /*51d20*/  LDCU UR49, c[0x0][0x398] ;  /* 0x00007300ff3177ac */ /* 0x000f220008000800 */
[----:B------:R-:W-:-:S05]  /*51d30*/  IADD3 R14, P6, PT, R29, R12, RZ ;  /* 0x0000000c1d0e7210 */ /* 0x000fca0007fde0ff */
[----:B------:R-:W-:-:S05]  /*51d40*/  IMAD.X R15, R20, 0x1, R5, P6 ;  /* 0x00000001140f7824 */ /* 0x000fca00030e0605 */
[----:B------:R1:W-:Y:S01]  /*51d50*/  STL.64 [R1+0x2410], R14 ;  /* 0x0024100e01007387 */ /* 0x0003e20000100a00 */
[----:B------:R-:W-:Y:S01]  /*51d60*/  ISETP.GE.AND P6, PT, R13, UR11, PT ;  /* 0x0000000b0d007c0c */ /* 0x000fe2000bfc6270 */
[----:B------:R-:W2:Y:S02]  /*51d70*/  LDCU UR11, c[0x0][0x398] ;  /* 0x00007300ff0b77ac */ /* 0x000ea40008000800 */
[----:B0-----:R-:W2:Y:S04]  /*51d80*/  LDL.LU R9, [R1+0x318] ;  /* 0x0003180001097983 */ /* 0x001ea80000300800 */
[----:B------:R-:W3:Y:S01]  /*51d90*/  LDL.LU R21, [R1+0x314] ;  /* 0x0003140001157983 */ /* 0x000ee20000300800 */
[----:B-1----:R-:W-:-:S03]  /*51da0*/  IADD3 R14, P0, PT, R29, R6, RZ ;  /* 0x000000061d0e7210 */ /* 0x002fc60007f1e0ff */
[----:B------:R-:W3:Y:S02]  /*51db0*/  LDL R7, [R1+0x1190] ;  /* 0x0011900001077983 */ /* 0x000ee40000100800 */
[----:B------:R-:W-:-:S05]  /*51dc0*/  IMAD.X R15, R20, 0x1, R4, P0 ;  /* 0x00000001140f7824 */ /* 0x000fca00000e0604 */
[----:B------:R0:W-:Y:S04]  /*51dd0*/  STL.64 [R1+0x2418], R14 ;  /* 0x0024180e01007387 */ /* 0x0001e80000100a00 */
[----:B------:R-:W3:Y:S04]  /*51de0*/  LDL R13, [R1+0x1198] ;  /* 0x00119800010d7983 */ /* 0x000ee80000100800 */
[----:B------:R-:W4:Y:S04]  /*51df0*/  LDL R16, [R1+0x118c] ;  /* 0x00118c0001107983 */ /* 0x000f280000100800 */
[----:B0-----:R-:W4:Y:S04]  /*51e00*/  LDL R14, [R1+0x1194] ;  /* 0x00119400010e7983 */ /* 0x001f280000100800 */
[----:B------:R-:W4:Y:S04]  /*51e10*/  LDL R15, [R1+0x119c] ;  /* 0x00119c00010f7983 */ /* 0x000f280000100800 */
[----:B------:R-:W4:Y:S04]  /*51e20*/  LDL R18, [R1+0x11a0] ;  /* 0x0011a00001127983 */ /* 0x000f280000100800 */
[----:B------:R-:W4:Y:S04]  /*51e30*/  LDL R17, [R1+0x11a8] ;  /* 0x0011a80001117983 */ /* 0x000f280000100800 */
[----:B------:R-:W4:Y:S01]  /*51e40*/  LDL R19, [R1+0x10fc] ;  /* 0x0010fc0001137983 */ /* 0x000f220000100800 */
[----:B------:R-:W-:-:S04]  /*51e50*/  LOP3.LUT R59, R59, 0xfeffffff, RZ, 0xc0, !PT ;  /* 0xfeffffff3b3b7812 */ /* 0x000fc800078ec0ff */
[----:B------:R-:W-:-:S04]  /*51e60*/  @P1 LOP3.LUT R59, R59, 0x1000000, RZ, 0xfc, !PT ;  /* 0x010000003b3b1812 */ /* 0x000fc800078efcff */
[----:B------:R-:W-:-:S04]  /*51e70*/  LOP3.LUT R59, R59, 0xfbffffff, RZ, 0xc0, !PT ;  /* 0xfbffffff3b3b7812 */ /* 0x000fc800078ec0ff */
[----:B------:R-:W-:Y:S02]  /*51e80*/  @P2 LOP3.LUT R59, R59, 0x4000000, RZ, 0xfc, !PT ;  /* 0x040000003b3b2812 */ /* 0x000fe400078efcff */
[----:B------:R-:W-:Y:S02]  /*51e90*/  LOP3.LUT P0, RZ, R0, 0x2000000, RZ, 0xc0, !PT ;  /* 0x0200000000ff7812 */ /* 0x000fe4000780c0ff */
[----:B------:R-:W-:-:S04]  /*51ea0*/  LOP3.LUT R59, R59, 0xf7ffffff, RZ, 0xc0, !PT ;  /* 0xf7ffffff3b3b7812 */ /* 0x000fc800078ec0ff */
[----:B------:R-:W-:-:S04]  /*51eb0*/  @P3 LOP3.LUT R59, R59, 0x8000000, RZ, 0xfc, !PT ;  /* 0x080000003b3b3812 */ /* 0x000fc800078efcff */
[----:B------:R-:W-:-:S04]  /*51ec0*/  LOP3.LUT R59, R59, 0xefffffff, RZ, 0xc0, !PT ;  /* 0xefffffff3b3b7812 */ /* 0x000fc800078ec0ff */
[----:B------:R-:W-:Y:S02]  /*51ed0*/  @P4 LOP3.LUT R59, R59, 0x10000000, RZ, 0xfc, !PT ;  /* 0x100000003b3b4812 */ /* 0x000fe400078efcff */
[C---:B------:R-:W-:Y:S02]  /*51ee0*/  LOP3.LUT P2, RZ, R0.reuse, 0x1000000, RZ, 0xc0, !PT ;  /* 0x0100000000ff7812 */ /* 0x040fe4000784c0ff */
[----:B------:R-:W-:Y:S02]  /*51ef0*/  LOP3.LUT P1, RZ, R0, 0x800000, RZ, 0xc0, !PT ;  /* 0x0080000000ff7812 */ /* 0x000fe4000782c0ff */
[----:B--2---:R-:W-:Y:S02]  /*51f00*/  LOP3.LUT R9, R9, 0xffefffff, RZ, 0xc0, !PT ;  /* 0xffefffff09097812 */ /* 0x004fe400078ec0ff */
[----:B---3--:R-:W-:Y:S01]  /*51f10*/  ISETP.LT.AND P3, PT, R13, UR40, !P0 ;  /* 0x000000280d007c0c */ /* 0x008fe2000c761270 */
[----:B------:R-:W0:Y:S01]  /*51f20*/  LDCU UR40, c[0x0][0x398] ;  /* 0x00007300ff2877ac */ /* 0x000e220008000800 */
[----:B----4-:R-:W-:Y:S01]  /*51f30*/  ISETP.LT.AND P4, PT, R16, UR7, !P0 ;  /* 0x0000000710007c0c */ /* 0x010fe2000c781270 */
[----:B------:R-:W1:Y:S10]  /*51f40*/  LDCU UR7, c[0x0][0x398] ;  /* 0x00007300ff0777ac */ /* 0x000e740008000800 */
[----:B------:R-:W-:-:S02]  /*51f50*/  @P3 LOP3.LUT R9, R9, 0x100000, RZ, 0xfc, !PT ;  /* 0x0010000009093812 */ /* 0x000fc400078efcff */
[----:B------:R-:W-:Y:S01]  /*51f60*/  ISETP.LT.AND P3, PT, R7, UR69, !P0 ;  /* 0x0000004507007c0c */ /* 0x000fe2000c761270 */
[----:B------:R-:W2:Y:S01]  /*51f70*/  LDCU UR69, c[0x0][0x398] ;  /* 0x00007300ff4577ac */ /* 0x000ea20008000800 */
[----:B------:R-:W-:-:S04]  /*51f80*/  LOP3.LUT R9, R9, 0xff7fffff, RZ, 0xc0, !PT ;  /* 0xff7fffff09097812 */ /* 0x000fc800078ec0ff */
[----:B------:R-:W-:Y:S02]  /*51f90*/  @P4 LOP3.LUT R9, R9, 0x800000, RZ, 0xfc, !PT ;  /* 0x0080000009094812 */ /* 0x000fe400078efcff */
[----:B------:R-:W-:Y:S01]  /*51fa0*/  ISETP.LT.AND P4, PT, R14, UR71, !P0 ;  /* 0x000000470e007c0c */ /* 0x000fe2000c781270 */
[----:B------:R-:W3:Y:S01]  /*51fb0*/  LDCU UR71, c[0x0][0x398] ;  /* 0x00007300ff4777ac */ /* 0x000ee20008000800 */
[----:B------:R-:W-:-:S04]  /*51fc0*/  LOP3.LUT R9, R9, 0xffbfffff, RZ, 0xc0, !PT ;  /* 0xffbfffff09097812 */ /* 0x000fc800078ec0ff */
[----:B------:R-:W-:Y:S02]  /*51fd0*/  @P3 LOP3.LUT R9, R9, 0x400000, RZ, 0xfc, !PT ;  /* 0x0040000009093812 */ /* 0x000fe400078efcff */
[----:B------:R-:W-:Y:S01]  /*51fe0*/  ISETP.LT.AND P3, PT, R15, UR73, !P0 ;  /* 0x000000490f007c0c */ /* 0x000fe2000c761270 */
[----:B------:R-:W4:Y:S01]  /*51ff0*/  LDCU UR73, c[0x0][0x398] ;  /* 0x00007300ff4977ac */ /* 0x000f220008000800 */
[----:B------:R-:W-:-:S04]  /*52000*/  LOP3.LUT R9, R9, 0xffdfffff, RZ, 0xc0, !PT ;  /* 0xffdfffff09097812 */ /* 0x000fc800078ec0ff */
[----:B------:R-:W-:Y:S02]  /*52010*/  @P4 LOP3.LUT R9, R9, 0x200000, RZ, 0xfc, !PT ;  /* 0x0020000009094812 */ /* 0x000fe400078efcff */
[----:B------:R-:W-:Y:S01]  /*52020*/  ISETP.LT.AND P4, PT, R18, UR75, !P0 ;  /* 0x0000004b12007c0c */ /* 0x000fe2000c781270 */
[----:B------:R-:W0:Y:S01]  /*52030*/  LDCU UR75, c[0x0][0x398] ;  /* 0x00007300ff4b77ac */ /* 0x000e220008000800 */
        /* <DEDUP_REMOVED lines=9> */
[----:B------:R-:W-:-:S04]  /*520d0*/  @P3 LOP3.LUT R9, R9, 0x20000, RZ, 0xfc, !PT ;  /* 0x0002000009093812 */ /* 0x000fc800078efcff */
[----:B------:R-:W-:-:S04]  /*520e0*/  LOP3.LUT R9, R9, 0xfffeffff, RZ, 0xc0, !PT ;  /* 0xfffeffff09097812 */ /* 0x000fc800078ec0ff */
[----:B------:R-:W-:Y:S02]  /*520f0*/  @P0 LOP3.LUT R9, R9, 0x10000, RZ, 0xfc, !PT ;  /* 0x0001000009090812 */ /* 0x000fe400078efcff */
[----:B------:R-:W-:Y:S01]  /*52100*/  ISETP.LT.AND P0, PT, R13, UR42, !P2 ;  /* 0x0000002a0d007c0c */ /* 0x000fe2000d701270 */
[----:B------:R-:W0:Y:S01]  /*52110*/  LDCU UR42, c[0x0][0x398] ;  /* 0x00007300ff2a77ac */ /* 0x000e220008000800 */
[----:B------:R-:W-:Y:S02]  /*52120*/  ISETP.LT.AND P4, PT, R16, UR5, !P2 ;  /* 0x0000000510007c0c */ /* 0x000fe4000d781270 */
[----:B------:R-:W-:Y:S01]  /*52130*/  LOP3.LUT R9, R9, 0xffffefff, RZ, 0xc0, !PT ;  /* 0xffffefff09097812 */ /* 0x000fe200078ec0ff */
[----:B------:R-:W0:Y:S01]  /*52140*/  LDCU UR5, c[0x0][0x398] ;  /* 0x00007300ff0577ac */ /* 0x000e220008000800 */
[----:B------:R-:W-:Y:S02]  /*52150*/  ISETP.LT.AND P3, PT, R7, UR57, !P2 ;  /* 0x0000003907007c0c */ /* 0x000fe4000d761270 */
[----:B------:R-:W-:Y:S01]  /*52160*/  LOP3.LUT R21, R21, 0xefffffff, RZ, 0xc0, !PT ;  /* 0xefffffff15157812 */ /* 0x000fe200078ec0ff */
[----:B------:R-:W0:Y:S04]  /*52170*/  LDCU UR57, c[0x0][0x398] ;  /* 0x00007300ff3977ac */ /* 0x000e280008000800 */
[----:B------:R-:W-:-:S04]  /*52180*/  @P0 LOP3.LUT R9, R9, 0x1000, RZ, 0xfc, !PT ;  /* 0x0000100009090812 */ /* 0x000fc800078efcff */
        /* <DEDUP_REMOVED lines=30> */
[----:B------:R-:W-:Y:S01]  /*52370*/  LOP3.LUT P0, RZ, R0, 0x400000, RZ, 0xc0, !PT ;  /* 0x0040000000ff7812 */ /* 0x000fe2000780c0ff */
        /* <DEDUP_REMOVED lines=25> */
[----:B------:R-:W-:-:S05]  /*52510*/  @P1 LOP3.LUT R9, R9, 0x1, RZ, 0xfc, !PT ;  /* 0x0000000109091812 */ /* 0x000fca00078efcff */
[----:B------:R0:W-:Y:S04]  /*52520*/  STL [R1+0x318], R9 ;  /* 0x0003180901007387 */ /* 0x0001e80000100800 */
[----:B0-----:R-:W4:Y:S01]  /*52530*/  LDL.LU R9, [R1+0x310] ;  /* 0x0003100001097983 */ /* 0x001f220000300800 */
[----:B------:R-:W-:Y:S01]  /*52540*/  ISETP.LT.AND P4, PT, R13, UR46, !P0 ;  /* 0x0000002e0d007c0c */ /* 0x000fe2000c781270 */
[----:B------:R-:W0:Y:S01]  /*52550*/  LDCU UR46, c[0x0][0x398] ;  /* 0x00007300ff2e77ac */ /* 0x000e220008000800 */
[----:B------:R-:W-:Y:S01]  /*52560*/  ISETP.LT.AND P3, PT, R16, UR33, !P0 ;  /* 0x0000002110007c0c */ /* 0x000fe2000c761270 */
[----:B------:R-:W4:Y:S01]  /*52570*/  LDL.LU R20, [R1+0x30c] ;  /* 0x00030c0001147983 */ /* 0x000f220000300800 */
[----:B------:R-:W-:Y:S01]  /*52580*/  ISETP.LT.AND P1, PT, R7, UR37, !P0 ;  /* 0x0000002507007c0c */ /* 0x000fe2000c721270 */
[----:B------:R-:W0:Y:S01]  /*52590*/  LDCU UR33, c[0x0][0x398] ;  /* 0x00007300ff2177ac */ /* 0x000e220008000800 */
[----:B------:R-:W-:Y:S01]  /*525a0*/  LOP3.LUT P2, RZ, R0, 0x200000, RZ, 0xc0, !PT ;  /* 0x0020000000ff7812 */ /* 0x000fe2000784c0ff */
[----:B------:R-:W0:Y:S06]  /*525b0*/  LDCU UR37, c[0x0][0x398] ;  /* 0x00007300ff2577ac */ /* 0x000e2c0008000800 */
        /* <DEDUP_REMOVED lines=52> */
[----:B------:R-:W1:Y:S01]  /*52900*/  LDCU UR31, c[0x0][0x398] ;  /* 0x00007300ff1f77ac */ /* 0x000e620008000800 */
[----:B------:R-:W-:Y:S02]  /*52910*/  LOP3.LUT R21, R21, 0xfffdffff, RZ, 0xc0, !PT ;  /* 0xfffdffff15157812 */ /* 0x000fe400078ec0ff */
[----:B------:R-:W-:Y:S02]  /*52920*/  LOP3.LUT P1, RZ, R0, 0x100000, RZ, 0xc0, !PT ;  /* 0x0010000000ff7812 */ /* 0x000fe4000782c0ff */
[----:B------:R-:W-:Y:S02]  /*52930*/  @P3 LOP3.LUT R21, R21, 0x20000, RZ, 0xfc, !PT ;  /* 0x0002000015153812 */ /* 0x000fe400078efcff */
[----:B------:R-:W-:Y:S01]  /*52940*/  ISETP.LT.AND P4, PT, R13, UR68, !P1 ;  /* 0x000000440d007c0c */ /* 0x000fe2000cf81270 */
[----:B------:R-:W1:Y:S01]  /*52950*/  LDCU UR68, c[0x0][0x398] ;  /* 0x00007300ff4477ac */ /* 0x000e620008000800 */
[----:B------:R-:W-:-:S04]  /*52960*/  LOP3.LUT R21, R21, 0xfffeffff, RZ, 0xc0, !PT ;  /* 0xfffeffff15157812 */ /* 0x000fc800078ec0ff */
[----:B------:R-:W-:Y:S02]  /*52970*/  @P2 LOP3.LUT R21, R21, 0x10000, RZ, 0xfc, !PT ;  /* 0x0001000015152812 */ /* 0x000fe400078efcff */
[----:B0-----:R-:W-:Y:S01]  /*52980*/  ISETP.LT.AND P3, PT, R16, UR70, !P1 ;  /* 0x0000004610007c0c */ /* 0x001fe2000cf61270 */
        /* <DEDUP_REMOVED lines=44> */
[----:B-1----:R-:W-:Y:S01]  /*52c50*/  ISETP.LT.AND P4, PT, R15, UR7, !P0 ;  /* 0x000000070f007c0c */ /* 0x002fe2000c781270 */
[----:B------:R-:W1:Y:S01]  /*52c60*/  LDCU UR7, c[0x0][0x398] ;  /* 0x00007300ff0777ac */ /* 0x000e620008000800 */
[----:B------:R-:W-:-:S04]  /*52c70*/  LOP3.LUT R21, R21, 0xffffffdf, RZ, 0xc0, !PT ;  /* 0xffffffdf15157812 */ /* 0x000fc800078ec0ff */
[----:B------:R-:W-:Y:S02]  /*52c80*/  @P3 LOP3.LUT R21, R21, 0x20, RZ, 0xfc, !PT ;  /* 0x0000002015153812 */ /* 0x000fe400078efcff */
[----:B---3--:R-:W-:Y:S01]  /*52c90*/  ISETP.LT.AND P3, PT, R18, UR71, !P0 ;  /* 0x0000004712007c0c */ /* 0x008fe2000c761270 */
[----:B------:R-:W3:Y:S01]  /*52ca0*/  LDCU UR71, c[0x0][0x398] ;  /* 0x00007300ff4777ac */ /* 0x000ee20008000800 */
[----:B------:R-:W-:-:S04]  /*52cb0*/  LOP3.LUT R21, R21, 0xfffffff7, RZ, 0xc0, !PT ;  /* 0xfffffff715157812 */ /* 0x000fc800078ec0ff */
[----:B------:R-:W-:Y:S02]  /*52cc0*/  @P4 LOP3.LUT R21, R21, 0x8, RZ, 0xfc, !PT ;  /* 0x0000000815154812 */ /* 0x000fe400078efcff */
[----:B--2---:R-:W-:Y:S01]  /*52cd0*/  ISETP.LT.AND P4, PT, R17, UR69, !P0 ;  /* 0x0000004511007c0c */ /* 0x004fe2000c781270 */
[----:B------:R-:W2:Y:S01]  /*52ce0*/  LDCU UR69, c[0x0][0x398] ;  /* 0x00007300ff4577ac */ /* 0x000ea20008000800 */
[----:B------:R-:W-:-:S04]  /*52cf0*/  LOP3.LUT R21, R21, 0xfffffffb, RZ, 0xc0, !PT ;  /* 0xfffffffb15157812 */ /* 0x000fc800078ec0ff */
[----:B------:R-:W-:Y:S02]  /*52d00*/  @P3 LOP3.LUT R21, R21, 0x4, RZ, 0xfc, !PT ;  /* 0x0000000415153812 */ /* 0x000fe400078efcff */
[----:B------:R-:W-:Y:S01]  /*52d10*/  ISETP.LT.AND P3, PT, R19, UR67, !P0 ;  /* 0x0000004313007c0c */ /* 0x000fe2000c761270 */
[----:B------:R-:W0:Y:S01]  /*52d20*/  LDCU UR67, c[0x0][0x398] ;  /* 0x00007300ff4377ac */ /* 0x000e220008000800 */
[----:B------:R-:W-:-:S04]  /*52d30*/  LOP3.LUT R21, R21, 0xfffffffd, RZ, 0xc0, !PT ;  /* 0xfffffffd15157812 */ /* 0x000fc800078ec0ff */
[----:B------:R-:W-:Y:S02]  /*52d40*/  @P4 LOP3.LUT R21, R21, 0x2, RZ, 0xfc, !PT ;  /* 0x0000000215154812 */ /* 0x000fe400078efcff */
[----:B------:R-:W-:Y:S02]  /*52d50*/  LOP3.LUT P2, RZ, R0, 0x40000, RZ, 0xc0, !PT ;  /* 0x0004000000ff7812 */ /* 0x000fe4000784c0ff */
[----:B------:R-:W-:-:S04]  /*52d60*/  LOP3.LUT R21, R21, 0xfffffffe, RZ, 0xc0, !PT ;  /* 0xfffffffe15157812 */ /* 0x000fc800078ec0ff */
[----:B------:R-:W-:Y:S02]  /*52d70*/  @P3 LOP3.LUT R21, R21, 0x1, RZ, 0xfc, !PT ;  /* 0x0000000115153812 */ /* 0x000fe400078efcff */
[----:B------:R-:W-:Y:S01]  /*52d80*/  ISETP.LT.AND P3, PT, R13, UR62, !P2 ;  /* 0x0000003e0d007c0c */ /* 0x000fe2000d761270 */
[----:B------:R-:W0:Y:S01]  /*52d90*/  LDCU UR62, c[0x0][0x398] ;  /* 0x00007300ff3e77ac */ /* 0x000e220008000800 */
[----:B------:R-:W-:Y:S02]  /*52da0*/  ISETP.LT.AND P4, PT, R7, UR66, !P2 ;  /* 0x0000004207007c0c */ /* 0x000fe4000d781270 */
[----:B----4-:R-:W-:Y:S02]  /*52db0*/  LOP3.LUT R9, R9, 0xefffffff, RZ, 0xc0, !PT ;  /* 0xefffffff09097812 */ /* 0x010fe400078ec0ff */
[C---:B------:R-:W-:Y:S02]  /*52dc0*/  LOP3.LUT P1, RZ, R0.reuse, 0x20000, RZ, 0xc0, !PT ;  /* 0x0002000000ff7812 */ /* 0x040fe4000782c0ff */
[----:B------:R-:W-:Y:S01]  /*52dd0*/  LOP3.LUT P0, RZ, R0, 0x10000, RZ, 0xc0, !PT ;  /* 0x0001000000ff7812 */ /* 0x000fe2000780c0ff */
[----:B------:R-:W-:Y:S04]  /*52de0*/  STL [R1+0x314], R21 ;  /* 0x0003141501007387 */ /* 0x000fe80000100800 */
[----:B------:R-:W-:Y:S01]  /*52df0*/  @P3 LOP3.LUT R9, R9, 0x10000000, RZ, 0xfc, !PT ;  /* 0x1000000009093812 */ /* 0x000fe200078efcff */
[----:B------:R-:W4:Y:S01]  /*52e00*/  LDCU UR66, c[0x0][0x398] ;  /* 0x00007300ff4277ac */ /* 0x000f220008000800 */
[----:B--2---:R-:W-:-:S02]  /*52e10*/  ISETP.LT.AND P3, PT, R16, UR69, !P2 ;  /* 0x0000004510007c0c */ /* 0x004fc4000d761270 */
[----:B------:R-:W-:Y:S01]  /*52e20*/  LOP3.LUT R9, R9, 0x7fffffff, RZ, 0xc0, !PT ;  /* 0x7fffffff09097812 */ /* 0x000fe200078ec0ff */
[----:B------:R-:W2:Y:S10]  /*52e30*/  LDCU UR69, c[0x0][0x398] ;  /* 0x00007300ff4577ac */ /* 0x000eb40008000800 */
[----:B------:R-:W-:-:S02]  /*52e40*/  @P3 LOP3.LUT R9, R9, 0x80000000, RZ, 0xfc, !PT ;  /* 0x8000000009093812 */ /* 0x000fc400078efcff */
        /* <DEDUP_REMOVED lines=121> */
[----:B0-----:R-:W2:Y:S01]  /*535e0*/  LDL.LU R9, [R1+0x308] ;  /* 0x0003080001097983 */ /* 0x001ea20000300800 */
[----:B------:R-:W-:Y:S01]  /*535f0*/  ISETP.LT.AND P2, PT, R13, UR26, !P1 ;  /* 0x0000001a0d007c0c */ /* 0x000fe2000cf41270 */
[----:B------:R-:W0:Y:S01]  /*53600*/  LDCU UR26, c[0x0][0x398] ;  /* 0x00007300ff1a77ac */ /* 0x000e220008000800 */
[----:B------:R-:W-:Y:S02]  /*53610*/  ISETP.LT.AND P3, PT, R16, UR23, !P1 ;  /* 0x0000001710007c0c */ /* 0x000fe4000cf61270 */
[----:B------:R-:W-:Y:S01]  /*53620*/  LOP3.LUT R20, R20, 0xefffffff, RZ, 0xc0, !PT ;  /* 0xefffffff14147812 */ /* 0x000fe200078ec0ff */
[----:B------:R-:W0:Y:S01]  /*53630*/  LDCU UR23, c[0x0][0x398] ;  /* 0x00007300ff1777ac */ /* 0x000e220008000800 */
[----:B------:R-:W-:-:S02]  /*53640*/  ISETP.LT.AND P4, PT, R7, UR25, !P1 ;  /* 0x0000001907007c0c */ /* 0x000fc4000cf81270 */
        /* <DEDUP_REMOVED lines=56> */
[----:B------:R-:W-:-:S04]  /*539d0*/  LOP3.LUT R20, R20, 0xfffdffff, RZ, 0xc0, !PT ;  /* 0xfffdffff14147812 */ /* 0x000fc800078ec0ff */
        /* <DEDUP_REMOVED lines=25> */
[----:B---3--:R-:W-:Y:S01]  /*53b70*/  ISETP.LT.AND P3, PT, R17, UR71, !P2 ;  /* 0x0000004711007c0c */ /* 0x008fe2000d761270 */
[----:B------:R-:W3:Y:S01]  /*53b80*/  LDCU UR71, c[0x0][0x398] ;  /* 0x00007300ff4777ac */ /* 0x000ee20008000800 */
[----:B------:R-:W-:-:S04]  /*53b90*/  LOP3.LUT R20, R20, 0xfffffbff, RZ, 0xc0, !PT ;  /* 0xfffffbff14147812 */ /* 0x000fc800078ec0ff */
[----:B------:R-:W-:Y:S02]  /*53ba0*/  @P4 LOP3.LUT R20, R20, 0x400, RZ, 0xfc, !PT ;  /* 0x0000040014144812 */ /* 0x000fe400078efcff */
[----:B-1----:R-:W-:Y:S01]  /*53bb0*/  ISETP.LT.AND P2, PT, R19, UR7, !P2 ;  /* 0x0000000713007c0c */ /* 0x002fe2000d741270 */
        /* <DEDUP_REMOVED lines=21> */
[----:B------:R-:W2:Y:S01]  /*53d10*/  LDCU UR15, c[0x0][0x398] ;  /* 0x00007300ff0f77ac */ /* 0x000ea20008000800 */
[----:B------:R-:W-:-:S04]  /*53d20*/  LOP3.LUT R20, R20, 0xffffffdf, RZ, 0xc0, !PT ;  /* 0xffffffdf14147812 */ /* 0x000fc800078ec0ff */
[----:B------:R-:W-:Y:S02]  /*53d30*/  @P2 LOP3.LUT R20, R20, 0x20, RZ, 0xfc, !PT ;  /* 0x0000002014142812 */ /* 0x000fe400078efcff */
[----:B-1----:R-:W-:Y:S01]  /*53d40*/  ISETP.LT.AND P2, PT, R18, UR13, !P1 ;  /* 0x0000000d12007c0c */ /* 0x002fe2000cf41270 */
        /* <DEDUP_REMOVED lines=17> */
[----:B--2---:R-:W-:Y:S01]  /*53e60*/  LOP3.LUT R9, R9, 0xefffffff, RZ, 0xc0, !PT ;  /* 0xefffffff09097812 */ /* 0x004fe200078ec0ff */
[----:B------:R2:W-:Y:S01]  /*53e70*/  STL [R1+0x30c], R20 ;  /* 0x00030c1401007387 */ /* 0x0005e20000100800 */
[----:B------:R-:W-:Y:S01]  /*53e80*/  LOP3.LUT P3, RZ, R0, 0x200, RZ, 0xc0, !PT ;  /* 0x0000020000ff7812 */ /* 0x000fe2000786c0ff */
[----:B------:R-:W0:Y:S06]  /*53e90*/  LDCU UR76, c[0x0][0x398] ;  /* 0x00007300ff4c77ac */ /* 0x000e2c0008000800 */
[----:B------:R-:W-:-:S04]  /*53ea0*/  @P2 LOP3.LUT R9, R9, 0x10000000, RZ, 0xfc, !PT ;  /* 0x1000000009092812 */ /* 0x000fc800078efcff */
[----:B------:R-:W-:Y:S01]  /*53eb0*/  LOP3.LUT R9, R9, 0x7fffffff, RZ, 0xc0, !PT ;  /* 0x7fffffff09097812 */ /* 0x000fe200078ec0ff */
[----:B--2---:R-:W2:Y:S03]  /*53ec0*/  LDL.LU R20, [R1+0x304] ;  /* 0x0003040001147983 */ /* 0x004ea60000300800 */
[----:B------:R-:W-:Y:S02]  /*53ed0*/  @P4 LOP3.LUT R9, R9, 0x80000000, RZ, 0xfc, !PT ;  /* 0x8000000009094812 */ /* 0x000fe400078efcff */
[----:B------:R-:W-:Y:S01]  /*53ee0*/  ISETP.LT.AND P4, PT, R7, UR77, !P0 ;  /* 0x0000004d07007c0c */ /* 0x000fe2000c781270 */
[----:B------:R-:W1:Y:S01]  /*53ef0*/  LDCU UR77, c[0x0][0x398] ;  /* 0x00007300ff4d77ac */ /* 0x000e620008000800 */
[----:B------:R-:W-:-:S11]  /*53f00*/  LOP3.LUT R9, R9, 0xbfffffff, RZ, 0xc0, !PT ;  /* 0xbfffffff09097812 */ /* 0x000fd600078ec0ff */
[----:B------:R-:W-:Y:S02]  /*53f10*/  @P4 LOP3.LUT R9, R9, 0x40000000, RZ, 0xfc, !PT ;  /* 0x4000000009094812 */ /* 0x000fe400078efcff */
[----:B0-----:R-:W-:Y:S01]  /*53f20*/  ISETP.LT.AND P4, PT, R14, UR74, !P0 ;  /* 0x0000004a0e007c0c */ /* 0x001fe2000c781270 */
[----:B------:R-:W0:Y:S01]  /*53f30*/  LDCU UR74, c[0x0][0x398] ;  /* 0x00007300ff4a77ac */ /* 0x000e220008000800 */
[----:B------:R-:W-:-:S11]  /*53f40*/  LOP3.LUT R9, R9, 0xdfffffff, RZ, 0xc0, !PT ;  /* 0xdfffffff09097812 */ /* 0x000fd600078ec0ff */
[----:B------:R-:W-:Y:S02]  /*53f50*/  @P4 LOP3.LUT R9, R9, 0x20000000, RZ, 0xfc, !PT ;  /* 0x2000000009094812 */ /* 0x000fe400078efcff */
[----:B------:R-:W-:Y:S01]  /*53f60*/  ISETP.LT.AND P4, PT, R15, UR75, !P0 ;  /* 0x0000004b0f007c0c */ /* 0x000fe2000c781270 */
        /* <DEDUP_REMOVED lines=9> */
[----:B------:R-:W-:Y:S02]  /*54000*/  ISETP.LT.AND P0, PT, R19, UR63, !P0 ;  /* 0x0000003f13007c0c */ /* 0x000fe4000c701270 */
[----:B------:R-:W-:Y:S01]  /*54010*/  LOP3.LUT R9, R9, 0xfdffffff, RZ, 0xc0, !PT ;  /* 0xfdffffff09097812 */ /* 0x000fe200078ec0ff */
[----:B------:R-:W0:Y:S08]  /*54020*/  LDCU UR63, c[0x0][0x398] ;  /* 0x00007300ff3f77ac */ /* 0x000e300008000800 */
[----:B------:R-:W-:-:S04]  /*54030*/  @P4 LOP3.LUT R9, R9, 0x2000000, RZ, 0xfc, !PT ;  /* 0x0200000009094812 */ /* 0x000fc800078efcff */
[----:B------:R-:W-:-:S04]  /*54040*/  LOP3.LUT R9, R9, 0xfeffffff, RZ, 0xc0, !PT ;  /* 0xfeffffff09097812 */ /* 0x000fc800078ec0ff */
[----:B------:R-:W-:Y:S02]  /*54050*/  @P0 LOP3.LUT R9, R9, 0x1000000, RZ, 0xfc, !PT ;  /* 0x0100000009090812 */ /* 0x000fe400078efcff */
[----:B------:R-:W-:Y:S01]  /*54060*/  ISETP.LT.AND P0, PT, R13, UR56, !P3 ;  /* 0x000000380d007c0c */ /* 0x000fe2000df01270 */
[----:B------:R-:W0:Y:S01]  /*54070*/  LDCU UR56, c[0x0][0x398] ;  /* 0x00007300ff3877ac */ /* 0x000e220008000800 */
[----:B------:R-:W-:Y:S02]  /*54080*/  ISETP.LT.AND P4, PT, R16, UR64, !P3 ;  /* 0x0000004010007c0c */ /* 0x000fe4000df81270 */
[----:B------:R-:W-:Y:S01]  /*54090*/  LOP3.LUT R9, R9, 0xffefffff, RZ, 0xc0, !PT ;  /* 0xffefffff09097812 */ /* 0x000fe200078ec0ff */
[----:B------:R-:W0:Y:S08]  /*540a0*/  LDCU UR64, c[0x0][0x398] ;  /* 0x00007300ff4077ac */ /* 0x000e300008000800 */
[----:B------:R-:W-:-:S02]  /*540b0*/  @P0 LOP3.LUT R9, R9, 0x100000, RZ, 0xfc, !PT ;  /* 0x0010000009090812 */ /* 0x000fc400078efcff */
[----:B------:R-:W-:Y:S01]  /*540c0*/  ISETP.LT.AND P0, PT, R7, UR65, !P3 ;  /* 0x0000004107007c0c */ /* 0x000fe2000df01270 */
[----:B------:R-:W0:Y:S01]  /*540d0*/  LDCU UR65, c[0x0][0x398] ;  /* 0x00007300ff4177ac */ /* 0x000e220008000800 */
[----:B------:R-:W-:-:S04]  /*540e0*/  LOP3.LUT R9, R9, 0xff7fffff, RZ, 0xc0, !PT ;  /* 0xff7fffff09097812 */ /* 0x000fc800078ec0ff */
[----:B------:R-:W-:Y:S02]  /*540f0*/  @P4 LOP3.LUT R9, R9, 0x800000, RZ, 0xfc, !PT ;  /* 0x0080000009094812 */ /* 0x000fe400078efcff */
[----:B----4-:R-:W-:Y:S01]  /*54100*/  ISETP.LT.AND P4, PT, R14, UR66, !P3 ;  /* 0x000000420e007c0c */ /* 0x010fe2000df81270 */
        /* <DEDUP_REMOVED lines=18> */
[----:B------:R-:W-:-:S07]  /*54230*/  LOP3.LUT P1, RZ, R0, 0x100, RZ, 0xc0, !PT ;  /* 0x0000010000ff7812 */ /* 0x000fce000782c0ff */
[----:B------:R-:W-:-:S04]  /*54240*/  @P4 LOP3.LUT R9, R9, 0x20000, RZ, 0xfc, !PT ;  /* 0x0002000009094812 */ /* 0x000fc800078efcff */
[----:B------:R-:W-:-:S04]  /*54250*/  LOP3.LUT R9, R9, 0xfffeffff, RZ, 0xc0, !PT ;  /* 0xfffeffff09097812 */ /* 0x000fc800078ec0ff */
        /* <DEDUP_REMOVED lines=29> */
[----:B------:R-:W0:Y:S01]  /*54430*/  LDCU UR61, c[0x0][0x398] ;  /* 0x00007300ff3d77ac */ /* 0x000e220008000800 */
[----:B------:R-:W-:-:S07]  /*54440*/  LOP3.LUT P2, RZ, R0, 0x80, RZ, 0xc0, !PT ;  /* 0x0000008000ff7812 */ /* 0x000fce000784c0ff */
        /* <DEDUP_REMOVED lines=43> */
[----:B------:R-:W-:-:S02]  /*54700*/  @P2 LOP3.LUT R20, R20, 0x10000000, RZ, 0xfc, !PT ;  /* 0x1000000014142812 */ /* 0x000fc400078efcff */
[----:B------:R-:W-:Y:S01]  /*54710*/  ISETP.LT.AND P2, PT, R7, UR33, !P0 ;  /* 0x0000002107007c0c */ /* 0x000fe2000c741270 */
[----:B--2---:R-:W2:Y:S01]  /*54720*/  LDL.LU R9, [R1+0x300] ;  /* 0x0003000001097983 */ /* 0x004ea20000300800 */
[----:B------:R-:W-:Y:S01]  /*54730*/  LOP3.LUT R20, R20, 0x7fffffff, RZ, 0xc0, !PT ;  /* 0x7fffffff14147812 */ /* 0x000fe200078ec0ff */
[----:B------:R-:W0:Y:S03]  /*54740*/  LDCU UR33, c[0x0][0x398] ;  /* 0x00007300ff2177ac */ /* 0x000e260008000800 */
        /* <DEDUP_REMOVED lines=25> */
[----:B---3--:R-:W-:Y:S02]  /*548e0*/  ISETP.LT.AND P3, PT, R16, UR71, !P1 ;  /* 0x0000004710007c0c */ /* 0x008fe4000cf61270 */
[----:B------:R-:W-:Y:S01]  /*548f0*/  LOP3.LUT R20, R20, 0xffefffff, RZ, 0xc0, !PT ;  /* 0xffefffff14147812 */ /* 0x000fe200078ec0ff */
[----:B------:R-:W3:Y:S08]  /*54900*/  LDCU UR71, c[0x0][0x398] ;  /* 0x00007300ff4777ac */ /* 0x000ef00008000800 */
[----:B------:R-:W-:-:S02]  /*54910*/  @P0 LOP3.LUT R20, R20, 0x100000, RZ, 0xfc, !PT ;  /* 0x0010000014140812 */ /* 0x000fc400078efcff */
        /* <DEDUP_REMOVED lines=80> */
[----:B-1----:R-:W-:Y:S01]  /*54e20*/  ISETP.LT.AND P2, PT, R18, UR13, !P0 ;  /* 0x0000000d12007c0c */ /* 0x002fe2000c741270 */
[----:B------:R-:W1:Y:S01]  /*54e30*/  LDCU UR13, c[0x0][0x398] ;  /* 0x00007300ff0d77ac */ /* 0x000e620008000800 */
        /* <DEDUP_REMOVED lines=8> */
[----:B------:R-:W-:Y:S02]  /*54ec0*/  LOP3.LUT R20, R20, 0xfffffffe, RZ, 0xc0, !PT ;  /* 0xfffffffe14147812 */ /* 0x000fe400078ec0ff */
[----:B------:R-:W-:-:S09]  /*54ed0*/  LOP3.LUT P1, RZ, R0, 0x4, RZ, 0xc0, !PT ;  /* 0x0000000400ff7812 */ /* 0x000fd2000782c0ff */
[----:B------:R-:W-:Y:S02]  /*54ee0*/  @P2 LOP3.LUT R20, R20, 0x1, RZ, 0xfc, !PT ;  /* 0x0000000114142812 */ /* 0x000fe400078efcff */
[----:B------:R-:W-:Y:S01]  /*54ef0*/  ISETP.LT.AND P2, PT, R13, UR6, !P1 ;  /* 0x000000060d007c0c */ /* 0x000fe2000cf41270 */
[----:B------:R-:W0:Y:S01]  /*54f00*/  LDCU UR6, c[0x0][0x398] ;  /* 0x00007300ff0677ac */ /* 0x000e220008000800 */
[----:B--2---:R-:W-:-:S11]  /*54f10*/  LOP3.LUT R9, R9, 0xefffffff, RZ, 0xc0, !PT ;  /* 0xefffffff09097812 */ /* 0x004fd600078ec0ff */
[----:B------:R-:W-:Y:S02]  /*54f20*/  @P2 LOP3.LUT R9, R9, 0x10000000, RZ, 0xfc, !PT ;  /* 0x1000000009092812 */ /* 0x000fe400078efcff */
[----:B------:R-:W-:Y:S01]  /*54f30*/  ISETP.LT.AND P2, PT, R16, UR26, !P1 ;  /* 0x0000001a10007c0c */ /* 0x000fe2000cf41270 */
[----:B------:R-:W2:Y:S01]  /*54f40*/  LDCU UR26, c[0x0][0x398] ;  /* 0x00007300ff1a77ac */ /* 0x000ea20008000800 */
[----:B------:R-:W-:-:S11]  /*54f50*/  LOP3.LUT R9, R9, 0x7fffffff, RZ, 0xc0, !PT ;  /* 0x7fffffff09097812 */ /* 0x000fd600078ec0ff */
[----:B------:R-:W-:Y:S02]  /*54f60*/  @P2 LOP3.LUT R9, R9, 0x80000000, RZ, 0xfc, !PT ;  /* 0x8000000009092812 */ /* 0x000fe400078efcff */
[----:B------:R-:W-:Y:S02]  /*54f70*/  ISETP.LT.AND P2, PT, R7, UR37, !P1 ;  /* 0x0000002507007c0c */ /* 0x000fe4000cf41270 */
[----:B------:R-:W-:Y:S02]  /*54f80*/  LOP3.LUT P0, RZ, R0, 0x2, RZ, 0xc0, !PT ;  /* 0x0000000200ff7812 */ /* 0x000fe4000780c0ff */
[----:B------:R-:W-:Y:S01]  /*54f90*/  LOP3.LUT R61, R61, 0xefffffff, RZ, 0xc0, !PT ;  /* 0xefffffff3d3d7812 */ /* 0x000fe200078ec0ff */
[----:B------:R-:W-:Y:S01]  /*54fa0*/  STL [R1+0x304], R20 ;  /* 0x0003041401007387 */ /* 0x000fe20000100800 */
[----:B------:R-:W-:Y:S01]  /*54fb0*/  LOP3.LUT R9, R9, 0xbfffffff, RZ, 0xc0, !PT ;  /* 0xbfffffff09097812 */ /* 0x000fe200078ec0ff */
[----:B------:R-:W0:Y:S02]  /*54fc0*/  LDCU UR37, c[0x0][0x398] ;  /* 0x00007300ff2577ac */ /* 0x000e240008000800 */
[----:B------:R-:W3:Y:S04]  /*54fd0*/  LDL.LU R33, [R1+0x1028] ;  /* 0x0010280001217983 */ /* 0x000ee80000300800 */
[----:B------:R-:W-:Y:S01]  /*54fe0*/  @P2 LOP3.LUT R9, R9, 0x40000000, RZ, 0xfc, !PT ;  /* 0x4000000009092812 */ /* 0x000fe200078efcff */
[----:B------:R-:W3:Y:S01]  /*54ff0*/  LDL.LU R32, [R1+0x102c] ;  /* 0x00102c0001207983 */ /* 0x000ee20000300800 */
        /* <DEDUP_REMOVED lines=36> */
[----:B--2---:R-:W-:Y:S01]  /*55240*/  ISETP.LT.AND P2, PT, R15, UR26, !P0 ;  /* 0x0000001a0f007c0c */ /* 0x004fe2000c741270 */
[----:B------:R-:W2:Y:S01]  /*55250*/  LDCU UR26, c[0x0][0x398] ;  /* 0x00007300ff1a77ac */ /* 0x000ea20008000800 */
        /* <DEDUP_REMOVED lines=39> */
[----:B--2---:R-:W-:Y:S01]  /*554d0*/  ISETP.LT.AND P0, PT, R17, UR26, !P1 ;  /* 0x0000001a11007c0c */ /* 0x004fe2000cf01270 */
[----:B------:R-:W2:Y:S01]  /*554e0*/  LDCU UR26, c[0x0][0x398] ;  /* 0x00007300ff1a77ac */ /* 0x000ea20008000800 */
[----:B------:R-:W-:Y:S02]  /*554f0*/  ISETP.LT.AND P1, PT, R19, UR9, !P1 ;  /* 0x0000000913007c0c */ /* 0x000fe4000cf21270 */
[----:B------:R-:W-:Y:S01]  /*55500*/  LOP3.LUT R9, R9, 0xfffffdff, RZ, 0xc0, !PT ;  /* 0xfffffdff09097812 */ /* 0x000fe200078ec0ff */
[----:B------:R-:W0:Y:S08]  /*55510*/  LDCU UR9, c[0x0][0x398] ;  /* 0x00007300ff0977ac */ /* 0x000e300008000800 */
[----:B------:R-:W-:-:S02]  /*55520*/  @P0 LOP3.LUT R9, R9, 0x200, RZ, 0xfc, !PT ;  /* 0x0000020009090812 */ /* 0x000fc400078efcff */
[----:B------:R-:W-:Y:S02]  /*55530*/  LOP3.LUT P0, RZ, R59, 0x2000000, RZ, 0xc0, !PT ;  /* 0x020000003bff7812 */ /* 0x000fe4000780c0ff */
        /* <DEDUP_REMOVED lines=28> */
[----:B-1----:R-:W-:Y:S02]  /*55700*/  ISETP.LT.AND P0, PT, R19, UR77, !P0 ;  /* 0x0000004d13007c0c */ /* 0x002fe4000c701270 */
[----:B------:R-:W-:Y:S01]  /*55710*/  LOP3.LUT R9, R9, 0xfffffffd, RZ, 0xc0, !PT ;  /* 0xfffffffd09097812 */ /* 0x000fe200078ec0ff */
[----:B------:R-:W1:Y:S08]  /*55720*/  LDCU UR77, c[0x0][0x398] ;  /* 0x00007300ff4d77ac */ /* 0x000e700008000800 */
[----:B------:R-:W-:-:S02]  /*55730*/  @P1 LOP3.LUT R9, R9, 0x2, RZ, 0xfc, !PT ;  /* 0x0000000209091812 */ /* 0x000fc400078efcff */
[----:B------:R-:W-:Y:S02]  /*55740*/  LOP3.LUT P1, RZ, R59, 0x1000000, RZ, 0xc0, !PT ;  /* 0x010000003bff7812 */ /* 0x000fe4000782c0ff */
[----:B------:R-:W-:-:S04]  /*55750*/  LOP3.LUT R9, R9, 0xfffffffe, RZ, 0xc0, !PT ;  /* 0xfffffffe09097812 */ /* 0x000fc800078ec0ff */
[----:B------:R-:W-:Y:S02]  /*55760*/  @P0 LOP3.LUT R9, R9, 0x1, RZ, 0xfc, !PT ;  /* 0x0000000109090812 */ /* 0x000fe400078efcff */
[----:B------:R-:W-:Y:S01]  /*55770*/  ISETP.LT.AND P0, PT, R13, UR50, !P1 ;  /* 0x000000320d007c0c */ /* 0x000fe2000cf01270 */
[----:B------:R-:W0:-:S12]  /*55780*/  LDCU UR50, c[0x0][0x398] ;  /* 0x00007300ff3277ac */ /* 0x000e180008000800 */
[----:B------:R-:W-:Y:S02]  /*55790*/  @P0 LOP3.LUT R61, R61, 0x10000000, RZ, 0xfc, !PT ;  /* 0x100000003d3d0812 */ /* 0x000fe400078efcff */
[----:B------:R-:W-:Y:S02]  /*557a0*/  ISETP.LT.AND P0, PT, R16, UR46, !P1 ;  /* 0x0000002e10007c0c */ /* 0x000fe4000cf01270 */
[----:B------:R-:W-:Y:S01]  /*557b0*/  LOP3.LUT P2, RZ, R59, 0x4000000, RZ, 0xc0, !PT ;  /* 0x040000003bff7812 */ /* 0x000fe2000784c0ff */
[----:B------:R0:W-:Y:S01]  /*557c0*/  STL [R1+0x300], R9 ;  /* 0x0003000901007387 */ /* 0x0001e20000100800 */
[----:B------:R-:W-:Y:S01]  /*557d0*/  LOP3.LUT R61, R61, 0x7fffffff, RZ, 0xc0, !PT ;  /* 0x7fffffff3d3d7812 */ /* 0x000fe200078ec0ff */
[----:B------:R-:W1:Y:S08]  /*557e0*/  LDCU UR46, c[0x0][0x398] ;  /* 0x00007300ff2e77ac */ /* 0x000e700008000800 */
[----:B------:R-:W-:Y:S01]  /*557f0*/  @P0 LOP3.LUT R61, R61, 0x80000000, RZ, 0xfc, !PT ;  /* 0x800000003d3d0812 */ /* 0x000fe200078efcff */
[----:B0-----:R-:W2:Y:S01]  /*55800*/  LDL.LU R9, [R1+0x2434] ;  /* 0x0024340001097983 */ /* 0x001ea20000300800 */
        /* <DEDUP_REMOVED lines=23> */
[----:B------:R-:W-:-:S09]  /*55980*/  LOP3.LUT R61, R61, 0xfeffffff, RZ, 0xc0, !PT ;  /* 0xfeffffff3d3d7812 */ /* 0x000fd200078ec0ff */
        /* <DEDUP_REMOVED lines=27> */
[----:B------:R-:W-:Y:S02]  /*55b40*/  LOP3.LUT R61, R61, 0xfffdffff, RZ, 0xc0, !PT ;  /* 0xfffdffff3d3d7812 */ /* 0x000fe400078ec0ff */
[----:B------:R-:W-:Y:S02]  /*55b50*/  LOP3.LUT P3, RZ, R59, 0x8000000, RZ, 0xc0, !PT ;  /* 0x080000003bff7812 */ /* 0x000fe4000786c0ff */
        /* <DEDUP_REMOVED lines=29> */
[----:B------:R-:W-:Y:S02]  /*55d30*/  ISETP.LT.AND P0, PT, R19, UR41, !P3 ;  /* 0x0000002913007c0c */ /* 0x000fe4000df01270 */
        /* <DEDUP_REMOVED lines=8> */
[----:B------:R-:W0:Y:S01]  /*55dc0*/  LDCU.64 UR40, c[0x0][0x398] ;  /* 0x00007300ff2877ac */ /* 0x000e220008000a00 */
[----:B------:R-:W-:-:S04]  /*55dd0*/  LOP3.LUT R61, R61, 0xffffffef, RZ, 0xc0, !PT ;  /* 0xffffffef3d3d7812 */ /* 0x000fc800078ec0ff */
[----:B------:R-:W-:Y:S02]  /*55de0*/  @P1 LOP3.LUT R61, R61, 0x10, RZ, 0xfc, !PT ;  /* 0x000000103d3d1812 */ /* 0x000fe400078efcff */
        /* <DEDUP_REMOVED lines=20> */
[----:B---3--:R-:W-:Y:S01]  /*55f30*/  ISETP.LT.AND P0, PT, R19, UR71, !P4 ;  /* 0x0000004713007c0c */ /* 0x008fe2000e701270 */
[----:B------:R-:W3:Y:S01]  /*55f40*/  LDCU UR71, c[0x0][0x398] ;  /* 0x00007300ff4777ac */ /* 0x000ee20008000800 */
[----:B------:R-:W-:-:S04]  /*55f50*/  LOP3.LUT R61, R61, 0xfffffffd, RZ, 0xc0, !PT ;  /* 0xfffffffd3d3d7812 */ /* 0x000fc800078ec0ff */
[----:B------:R-:W-:Y:S02]  /*55f60*/  @P1 LOP3.LUT R61, R61, 0x2, RZ, 0xfc, !PT ;  /* 0x000000023d3d1812 */ /* 0x000fe400078efcff */
[----:B0-----:R-:W-:Y:S01]  /*55f70*/  ISETP.LT.AND P1, PT, R13, UR40, !P5 ;  /* 0x000000280d007c0c */ /* 0x001fe2000ef21270 */
[----:B------:R-:W0:Y:S01]  /*55f80*/  LDCU UR40, c[0x0][0x398] ;  /* 0x00007300ff2877ac */ /* 0x000e220008000800 */
[----:B------:R-:W-:Y:S02]  /*55f90*/  LOP3.LUT R61, R61, 0xfffffffe, RZ, 0xc0, !PT ;  /* 0xfffffffe3d3d7812 */ /* 0x000fe400078ec0ff */
[----:B------:R-:W-:Y:S02]  /*55fa0*/  LOP3.LUT R60, R60, 0xefffffff, RZ, 0xc0, !PT ;  /* 0xefffffff3c3c7812 */ /* 0x000fe400078ec0ff */
[----:B------:R-:W-:Y:S02]  /*55fb0*/  @P0 LOP3.LUT R61, R61, 0x1, RZ, 0xfc, !PT ;  /* 0x000000013d3d0812 */ /* 0x000fe400078efcff */
[----:B------:R-:W-:Y:S01]  /*55fc0*/  ISETP.LT.AND P0, PT, R16, UR11, !P5 ;  /* 0x0000000b10007c0c */ /* 0x000fe2000ef01270 */
[----:B------:R-:W0:Y:S01]  /*55fd0*/  LDCU UR11, c[0x0][0x398] ;  /* 0x00007300ff0b77ac */ /* 0x000e220008000800 */
[----:B------:R-:W-:-:S03]  /*55fe0*/  ISETP.LT.AND P2, PT, R7, UR33, !P5 ;  /* 0x0000002107007c0c */ /* 0x000fc6000ef41270 */
[----:B------:R-:W-:Y:S01]  /*55ff0*/  @P1 LOP3.LUT R60, R60, 0x10000000, RZ, 0xfc, !PT ;  /* 0x100000003c3c1812 */ /* 0x000fe200078efcff */
[----:B------:R-:W0:Y:S03]  /*56000*/  LDCU.64 UR32, c[0x0][0x398] ;  /* 0x00007300ff2077ac */ /* 0x000e260008000a00 */
        /* <DEDUP_REMOVED lines=43> */
[----:B------:R-:W-:-:S04]  /*562c0*/  LOP3.LUT R60, R60, 0xfff7ffff, RZ, 0xc0, !PT ;  /* 0xfff7ffff3c3c7812 */ /* 0x000fc800078ec0ff */
[----:B------:R-:W-:Y:S02]  /*562d0*/  @P0 LOP3.LUT R60, R60, 0x80000, RZ, 0xfc, !PT ;  /* 0x000800003c3c0812 */ /* 0x000fe400078efcff */
[----:B------:R-:W-:Y:S01]  /*562e0*/  ISETP.LT.AND P1, PT, R17, UR31, !P6 ;  /* 0x0000001f11007c0c */ /* 0x000fe2000f721270 */
[----:B------:R-:W0:Y:S01]  /*562f0*/  LDCU.64 UR30, c[0x0][0x398] ;  /* 0x00007300ff1e77ac */ /* 0x000e220008000a00 */
[----:B------:R-:W-:Y:S02]  /*56300*/  LOP3.LUT R60, R60, 0xfffbffff, RZ, 0xc0, !PT ;  /* 0xfffbffff3c3c7812 */ /* 0x000fe400078ec0ff */
[----:B------:R-:W-:Y:S02]  /*56310*/  F2FP.SATFINITE.E5M2.F32.PACK_AB_MERGE_C R55, R32, R33, RZ ;  /* 0x000000212037723e */ /* 0x000fe400048060ff */
[----:B------:R-:W3:Y:S01]  /*56320*/  LDL.LU R33, [R1+0x1010] ;  /* 0x0010100001217983 */ /* 0x000ee20000300800 */
[----:B------:R-:W-:-:S03]  /*56330*/  @P2 LOP3.LUT R60, R60, 0x40000, RZ, 0xfc, !PT ;  /* 0x000400003c3c2812 */ /* 0x000fc600078efcff */
[----:B------:R-:W3:Y:S01]  /*56340*/  LDL.LU R32, [R1+0x1014] ;  /* 0x0010140001207983 */ /* 0x000ee20000300800 */
[----:B------:R-:W-:Y:S01]  /*56350*/  ISETP.LT.AND P0, PT, R19, UR37, !P6 ;  /* 0x0000002513007c0c */ /* 0x000fe2000f701270 */
[----:B------:R-:W0:Y:S01]  /*56360*/  LDCU UR37, c[0x0][0x398] ;  /* 0x00007300ff2577ac */ /* 0x000e220008000800 */
[----:B------:R-:W-:-:S04]  /*56370*/  LOP3.LUT R60, R60, 0xfffdffff, RZ, 0xc0, !PT ;  /* 0xfffdffff3c3c7812 */ /* 0x000fc800078ec0ff */
[----:B------:R-:W-:-:S04]  /*56380*/  @P1 LOP3.LUT R60, R60, 0x20000, RZ, 0xfc, !PT ;  /* 0x000200003c3c1812 */ /* 0x000fc800078efcff */
[----:B------:R-:W-:-:S04]  /*56390*/  LOP3.LUT R60, R60, 0xfffeffff, RZ, 0xc0, !PT ;  /* 0xfffeffff3c3c7812 */ /* 0x000fc800078ec0ff */
[----:B------:R-:W-:Y:S02]  /*563a0*/  @P0 LOP3.LUT R60, R60, 0x10000, RZ, 0xfc, !PT ;  /* 0x000100003c3c0812 */ /* 0x000fe400078efcff */
[----:B--2---:R-:W-:Y:S01]  /*563b0*/  ISETP.GE.AND P0, PT, R9, UR41, PT ;  /* 0x0000002909007c0c */ /* 0x004fe2000bf06270 */
[----:B------:R-:W2:Y:S01]  /*563c0*/  LDCU UR41, c[0x0][0x398] ;  /* 0x00007300ff2977ac */ /* 0x000ea20008000800 */
[----:B------:R-:W2:Y:S02]  /*563d0*/  LDL.LU R9, [R1+0x2438] ;  /* 0x0024380001097983 */ /* 0x000ea40000300800 */
[----:B0-----:R-:W-:Y:S01]  /*563e0*/  ISETP.LT.AND P1, PT, R13, UR30, !P0 ;  /* 0x0000001e0d007c0c */ /* 0x001fe2000c721270 */
[----:B------:R-:W0:Y:S01]  /*563f0*/  LDCU UR30, c[0x0][0x398] ;  /* 0x00007300ff1e77ac */ /* 0x000e220008000800 */
[----:B------:R-:W-:Y:S02]  /*56400*/  ISETP.LT.AND P3, PT, R16, UR6, !P0 ;  /* 0x0000000610007c0c */ /* 0x000fe4000c761270 */
[----:B------:R-:W-:-:S02]  /*56410*/  LOP3.LUT R60, R60, 0xffffefff, RZ, 0xc0, !PT ;  /* 0xffffefff3c3c7812 */ /* 0x000fc400078ec0ff */
[----:B------:R-:W-:Y:S01]  /*56420*/  ISETP.LT.AND P2, PT, R7, UR7, !P0 ;  /* 0x0000000707007c0c */ /* 0x000fe2000c741270 */
[----:B------:R-:W0:Y:S06]  /*56430*/  LDCU.64 UR6, c[0x0][0x398] ;  /* 0x00007300ff0677ac */ /* 0x000e2c0008000a00 */
        /* <DEDUP_REMOVED lines=25> */
[----:B---3--:R-:W-:Y:S02]  /*565d0*/  F2FP.SATFINITE.E5M2.F32.PACK_AB_MERGE_C R20, R32, R33, RZ ;  /* 0x000000212014723e */ /* 0x008fe400048060ff */
[----:B------:R-:W3:Y:S04]  /*565e0*/  LDL.LU R33, [R1+0x1018] ;  /* 0x0010180001217983 */ /* 0x000ee80000300800 */
[----:B------:R-:W3:Y:S04]  /*565f0*/  LDL.LU R32, [R1+0x101c] ;  /* 0x00101c0001207983 */ /* 0x000ee80000300800 */
[----:B------:R3:W-:Y:S01]  /*56600*/  STL [R1+0x24d8], R20 ;  /* 0x0024d81401007387 */ /* 0x0007e20000100800 */
[----:B--2---:R-:W-:Y:S01]  /*56610*/  ISETP.GE.AND P0, PT, R9, UR33, PT ;  /* 0x0000002109007c0c */ /* 0x004fe2000bf06270 */
[----:B------:R-:W2:Y:S02]  /*56620*/  LDCU UR33, c[0x0][0x398] ;  /* 0x00007300ff2177ac */ /* 0x000ea40008000800 */
[----:B------:R-:W2:Y:S01]  /*56630*/  LDL.LU R9, [R1+0x243c] ;  /* 0x00243c0001097983 */ /* 0x000ea20000300800 */
[----:B0-----:R-:W-:-:S02]  /*56640*/  ISETP.LT.AND P1, PT, R13, UR6, !P0 ;  /* 0x000000060d007c0c */ /* 0x001fc4000c721270 */
[----:B------:R-:W-:Y:S02]  /*56650*/  ISETP.LT.AND P3, PT, R16, UR4, !P0 ;  /* 0x0000000410007c0c */ /* 0x000fe4000c761270 */
[----:B------:R-:W-:Y:S02]  /*56660*/  LOP3.LUT R60, R60, 0xffffffef, RZ, 0xc0, !PT ;  /* 0xffffffef3c3c7812 */ /* 0x000fe400078ec0ff */
        /* <DEDUP_REMOVED lines=35> */
[----:B------:R-:W-:Y:S01]  /*568a0*/  ISETP.LT.AND P3, PT, R16, UR74, !P0 ;  /* 0x0000004a10007c0c */ /* 0x000fe2000c761270 */
[----:B------:R-:W0:Y:S01]  /*568b0*/  LDCU UR74, c[0x0][0x398] ;  /* 0x00007300ff4a77ac */ /* 0x000e220008000800 */
[----:B------:R-:W-:Y:S02]  /*568c0*/  LOP3.LUT R58, R58, 0xefffffff, RZ, 0xc0, !PT ;  /* 0xefffffff3a3a7812 */ /* 0x000fe400078ec0ff */
[----:B------:R-:W-:-:S07]  /*568d0*/  ISETP.LT.AND P2, PT, R7, UR8, !P0 ;  /* 0x0000000807007c0c */ /* 0x000fce000c741270 */
[----:B------:R-:W-:-:S04]  /*568e0*/  @P1 LOP3.LUT R58, R58, 0x10000000, RZ, 0xfc, !PT ;  /* 0x100000003a3a1812 */ /* 0x000fc800078efcff */
        /* <DEDUP_REMOVED lines=29> */
[----:B------:R-:W2:Y:S02]  /*56ac0*/  LDCU.64 UR6, c[0x0][0x398] ;  /* 0x00007300ff0677ac */ /* 0x000ea40008000a00 */
[----:B------:R-:W2:Y:S01]  /*56ad0*/  LDL.LU R9, [R1+0x2444] ;  /* 0x0024440001097983 */ /* 0x000ea20000300800 */
[----:B0-----:R-:W-:-:S02]  /*56ae0*/  ISETP.LT.AND P1, PT, R13, UR8, !P0 ;  /* 0x000000080d007c0c */ /* 0x001fc4000c721270 */
[----:B------:R-:W-:Y:S01]  /*56af0*/  ISETP.LT.AND P3, PT, R16, UR48, !P0 ;  /* 0x0000003010007c0c */ /* 0x000fe2000c761270 */
[----:B------:R-:W0:Y:S01]  /*56b00*/  LDCU UR48, c[0x0][0x398] ;  /* 0x00007300ff3077ac */ /* 0x000e220008000800 */
[----:B------:R-:W-:Y:S02]  /*56b10*/  LOP3.LUT R58, R58, 0xffefffff, RZ, 0xc0, !PT ;  /* 0xffefffff3a3a7812 */ /* 0x000fe400078ec0ff */
[----:B------:R-:W-:Y:S01]  /*56b20*/  ISETP.LT.AND P2, PT, R7, UR44, !P0 ;  /* 0x0000002c07007c0c */ /* 0x000fe2000c741270 */
        /* <DEDUP_REMOVED lines=28> */
[----:B------:R-:W3:Y:S01]  /*56cf0*/  LDL.LU R32, [R1+0xff4] ;  /* 0x000ff40001207983 */ /* 0x000ee20000300800 */
[----:B--2---:R-:W-:Y:S01]  /*56d00*/  ISETP.GE.AND P0, PT, R9, UR5, PT ;  /* 0x0000000509007c0c */ /* 0x004fe2000bf06270 */
[----:B------:R-:W2:Y:S02]  /*56d10*/  LDCU.64 UR4, c[0x0][0x398] ;  /* 0x00007300ff0477ac */ /* 0x000ea40008000a00 */
[----:B------:R3:W-:Y:S04]  /*56d20*/  STL [R1+0x2434], R20 ;  /* 0x0024341401007387 */ /* 0x0007e80000100800 */
[----:B------:R-:W2:Y:S01]  /*56d30*/  LDL.LU R9, [R1+0x2448] ;  /* 0x0024480001097983 */ /* 0x000ea20000300800 */
[----:B------:R-:W-:-:S02]  /*56d40*/  ISETP.LT.AND P1, PT, R13, UR6, !P0 ;  /* 0x000000060d007c0c */ /* 0x000fc4000c721270 */
[----:B------:R-:W-:Y:S01]  /*56d50*/  ISETP.LT.AND P3, PT, R16, UR72, !P0 ;  /* 0x0000004810007c0c */ /* 0x000fe2000c761270 */
[----:B------:R-:W0:Y:S01]  /*56d60*/  LDCU UR72, c[0x0][0x398] ;  /* 0x00007300ff4877ac */ /* 0x000e220008000800 */
[----:B------:R-:W-:Y:S02]  /*56d70*/  LOP3.LUT R58, R58, 0xffffefff, RZ, 0xc0, !PT ;  /* 0xffffefff3a3a7812 */ /* 0x000fe400078ec0ff */
[----:B----4-:R-:W-:Y:S01]  /*56d80*/  ISETP.LT.AND P2, PT, R7, UR66, !P0 ;  /* 0x0000004207007c0c */ /* 0x010fe2000c741270 */
[----:B------:R-:W4:Y:S06]  /*56d90*/  LDCU UR66, c[0x0][0x398] ;  /* 0x00007300ff4277ac */ /* 0x000f2c0008000800 */
[----:B------:R-:W-:-:S04]  /*56da0*/  @P1 LOP3.LUT R58, R58, 0x1000, RZ, 0xfc, !PT ;  /* 0x000010003a3a1812 */ /* 0x000fc800078efcff */
        /* <DEDUP_REMOVED lines=31> */
[----:B------:R-:W-:Y:S01]  /*56fa0*/  ISETP.LT.AND P1, PT, R13, UR4, !P0 ;  /* 0x000000040d007c0c */ /* 0x000fe2000c721270 */
[----:B------:R-:W0:Y:S01]  /*56fb0*/  LDCU UR4, c[0x0][0x398] ;  /* 0x00007300ff0477ac */ /* 0x000e220008000800 */
[----:B----4-:R-:W-:-:S02]  /*56fc0*/  ISETP.LT.AND P3, PT, R16, UR66, !P0 ;  /* 0x0000004210007c0c */ /* 0x010fc4000c761270 */
[----:B------:R-:W-:Y:S01]  /*56fd0*/  LOP3.LUT R58, R58, 0xffffffef, RZ, 0xc0, !PT ;  /* 0xffffffef3a3a7812 */ /* 0x000fe200078ec0ff */
[----:B------:R-:W4:Y:S01]  /*56fe0*/  LDCU UR66, c[0x0][0x398] ;  /* 0x00007300ff4277ac */ /* 0x000f220008000800 */
[----:B-1----:R-:W-:Y:S02]  /*56ff0*/  ISETP.LT.AND P2, PT, R7, UR49, !P0 ;  /* 0x0000003107007c0c */ /* 0x002fe4000c741270 */
[----:B------:R-:W-:Y:S01]  /*57000*/  LOP3.LUT R57, R57, 0xefffffff, RZ, 0xc0, !PT ;  /* 0xefffffff39397812 */ /* 0x000fe200078ec0ff */
[----:B------:R-:W1:Y:S04]  /*57010*/  LDCU UR49, c[0x0][0x398] ;  /* 0x00007300ff3177ac */ /* 0x000e680008000800 */
[----:B------:R-:W-:-:S04]  /*57020*/  @P1 LOP3.LUT R58, R58, 0x10, RZ, 0xfc, !PT ;  /* 0x000000103a3a1812 */ /* 0x000fc800078efcff */
        /* <DEDUP_REMOVED lines=33> */
[----:B------:R-:W-:-:S02]  /*57240*/  ISETP.LT.AND P2, PT, R16, UR67, !P0 ;  /* 0x0000004310007c0c */ /* 0x000fc4000c741270 */
[----:B----4-:R-:W-:Y:S01]  /*57250*/  ISETP.LT.AND P1, PT, R7, UR66, !P0 ;  /* 0x0000004207007c0c */ /* 0x010fe2000c721270 */
[----:B------:R-:W4:Y:S01]  /*57260*/  LDCU UR67, c[0x0][0x398] ;  /* 0x00007300ff4377ac */ /* 0x000f220008000800 */
[----:B------:R-:W0:Y:S07]  /*57270*/  LDCU UR66, c[0x0][0x398] ;  /* 0x00007300ff4277ac */ /* 0x000e2e0008000800 */
[----:B------:R-:W-:-:S04]  /*57280*/  @P3 LOP3.LUT R57, R57, 0x10000000, RZ, 0xfc, !PT ;  /* 0x1000000039393812 */ /* 0x000fc800078efcff */
        /* <DEDUP_REMOVED lines=9> */
[----:B----4-:R-:W-:Y:S02]  /*57320*/  ISETP.LT.AND P2, PT, R18, UR67, !P0 ;  /* 0x0000004312007c0c */ /* 0x010fe4000c741270 */
[----:B------:R-:W-:Y:S01]  /*57330*/  LOP3.LUT R56, R56, 0xf7ffffff, RZ, 0xc0, !PT ;  /* 0xf7ffffff38387812 */ /* 0x000fe200078ec0ff */
[----:B------:R-:W4:Y:S04]  /*57340*/  LDCU UR67, c[0x0][0x398] ;  /* 0x00007300ff4377ac */ /* 0x000f280008000800 */
        /* <DEDUP_REMOVED lines=16> */
[----:B--2---:R-:W-:-:S03]  /*57450*/  ISETP.GE.AND P0, PT, R9, UR5, PT ;  /* 0x0000000509007c0c */ /* 0x004fc6000bf06270 */
[----:B------:R-:W2:Y:S01]  /*57460*/  LDL.LU R9, [R1+0x2454] ;  /* 0x0024540001097983 */ /* 0x000ea20000300800 */
[----:B------:R-:W-:Y:S01]  /*57470*/  ISETP.LT.AND P3, PT, R15, UR6, !P0 ;  /* 0x000000060f007c0c */ /* 0x000fe2000c761270 */
[----:B------:R-:W0:Y:S01]  /*57480*/  LDCU UR6, c[0x0][0x398] ;  /* 0x00007300ff0677ac */ /* 0x000e220008000800 */
[----:B------:R-:W-:Y:S02]  /*57490*/  ISETP.LT.AND P2, PT, R16, UR30, !P0 ;  /* 0x0000001e10007c0c */ /* 0x000fe4000c741270 */
[----:B------:R-:W-:Y:S01]  /*574a0*/  LOP3.LUT R57, R57, 0xfff7ffff, RZ, 0xc0, !PT ;  /* 0xfff7ffff39397812 */ /* 0x000fe200078ec0ff */
[----:B------:R-:W0:Y:S01]  /*574b0*/  LDCU UR30, c[0x0][0x398] ;  /* 0x00007300ff1e77ac */ /* 0x000e220008000800 */
[----:B------:R-:W-:Y:S01]  /*574c0*/  ISETP.LT.AND P1, PT, R7, UR32, !P0 ;  /* 0x0000002007007c0c */ /* 0x000fe2000c721270 */
[----:B------:R-:W0:Y:S06]  /*574d0*/  LDCU UR32, c[0x0][0x398] ;  /* 0x00007300ff2077ac */ /* 0x000e2c0008000800 */
[----:B------:R-:W-:-:S04]  /*574e0*/  @P3 LOP3.LUT R57, R57, 0x80000, RZ, 0xfc, !PT ;  /* 0x0008000039393812 */ /* 0x000fc800078efcff */
[----:B------:R-:W-:-:S04]  /*574f0*/  LOP3.LUT R57, R57, 0xff7fffff, RZ, 0xc0, !PT ;  /* 0xff7fffff39397812 */ /* 0x000fc800078ec0ff */
[----:B------:R-:W-:-:S04]  /*57500*/  @P2 LOP3.LUT R57, R57, 0x800000, RZ, 0xfc, !PT ;  /* 0x0080000039392812 */ /* 0x000fc800078efcff */
[----:B------:R-:W-:-:S04]  /*57510*/  LOP3.LUT R57, R57, 0xffbfffff, RZ, 0xc0, !PT ;  /* 0xffbfffff39397812 */ /* 0x000fc800078ec0ff */
[----:B------:R-:W-:Y:S02]  /*57520*/  @P1 LOP3.LUT R57, R57, 0x400000, RZ, 0xfc, !PT ;  /* 0x0040000039391812 */ /* 0x000fe400078efcff */
[----:B------:R-:W-:Y:S01]  /*57530*/  ISETP.LT.AND P1, PT, R14, UR4, !P0 ;  /* 0x000000040e007c0c */ /* 0x000fe2000c721270 */
[----:B------:R-:W1:Y:S01]  /*57540*/  LDCU.64 UR4, c[0x0][0x398] ;  /* 0x00007300ff0477ac */ /* 0x000e620008000a00 */
[----:B------:R-:W-:Y:S02]  /*57550*/  ISETP.LT.AND P3, PT, R13, UR31, !P0 ;  /* 0x0000001f0d007c0c */ /* 0x000fe4000c761270 */
[----:B------:R-:W-:Y:S01]  /*57560*/  LOP3.LUT R57, R57, 0xffdfffff, RZ, 0xc0, !PT ;  /* 0xffdfffff39397812 */ /* 0x000fe200078ec0ff */
[----:B------:R-:W1:Y:S01]  /*57570*/  LDCU UR31, c[0x0][0x398] ;  /* 0x00007300ff1f77ac */ /* 0x000e620008000800 */
[----:B0-----:R-:W-:Y:S02]  /*57580*/  ISETP.LT.AND P2, PT, R18, UR30, !P0 ;  /* 0x0000001e12007c0c */ /* 0x001fe4000c741270 */
        /* <DEDUP_REMOVED lines=19> */
[----:B------:R-:W2:Y:S02]  /*576c0*/  LDCU UR9, c[0x0][0x398] ;  /* 0x00007300ff0977ac */ /* 0x000ea40008000800 */
[----:B------:R-:W2:Y:S01]  /*576d0*/  LDL.LU R9, [R1+0x2458] ;  /* 0x0024580001097983 */ /* 0x000ea20000300800 */
[----:B-1----:R-:W-:Y:S01]  /*576e0*/  ISETP.LT.AND P2, PT, R15, UR4, !P0 ;  /* 0x000000040f007c0c */ /* 0x002fe2000c741270 */
[----:B------:R-:W1:Y:S01]  /*576f0*/  LDCU UR4, c[0x0][0x398] ;  /* 0x00007300ff0477ac */ /* 0x000e620008000800 */
[----:B------:R-:W-:-:S02]  /*57700*/  ISETP.LT.AND P1, PT, R16, UR64, !P0 ;  /* 0x0000004010007c0c */ /* 0x000fc4000c721270 */
[----:B------:R-:W-:Y:S01]  /*57710*/  LOP3.LUT R57, R57, 0xfffff7ff, RZ, 0xc0, !PT ;  /* 0xfffff7ff39397812 */ /* 0x000fe200078ec0ff */
[----:B------:R-:W0:Y:S08]  /*57720*/  LDCU UR64, c[0x0][0x398] ;  /* 0x00007300ff4077ac */ /* 0x000e300008000800 */
        /* <DEDUP_REMOVED lines=32> */
[----:B0-----:R-:W-:Y:S01]  /*57930*/  ISETP.LT.AND P1, PT, R15, UR10, !P0 ;  /* 0x0000000a0f007c0c */ /* 0x001fe2000c721270 */
[----:B------:R-:W0:Y:S01]  /*57940*/  LDCU UR10, c[0x0][0x398] ;  /* 0x00007300ff0a77ac */ /* 0x000e220008000800 */
[----:B-1----:R-:W-:-:S02]  /*57950*/  ISETP.LT.AND P3, PT, R16, UR4, !P0 ;  /* 0x0000000410007c0c */ /* 0x002fc4000c761270 */
[----:B------:R-:W-:Y:S01]  /*57960*/  LOP3.LUT R57, R57, 0xfffffff7, RZ, 0xc0, !PT ;  /* 0xfffffff739397812 */ /* 0x000fe200078ec0ff */
[----:B------:R-:W1:Y:S01]  /*57970*/  LDCU UR4, c[0x0][0x398] ;  /* 0x00007300ff0477ac */ /* 0x000e620008000800 */
        /* <DEDUP_REMOVED lines=35> */
[----:B------:R-:W-:-:S02]  /*57bb0*/  ISETP.LT.AND P3, PT, R16, UR24, !P0 ;  /* 0x0000001810007c0c */ /* 0x000fc4000c761270 */
[----:B------:R-:W-:Y:S01]  /*57bc0*/  ISETP.LT.AND P2, PT, R7, UR25, !P0 ;  /* 0x0000001907007c0c */ /* 0x000fe2000c741270 */
[----:B------:R-:W0:Y:S08]  /*57bd0*/  LDCU.64 UR24, c[0x0][0x398] ;  /* 0x00007300ff1877ac */ /* 0x000e300008000a00 */
[----:B------:R-:W-:-:S04]  /*57be0*/  @P1 LOP3.LUT R56, R56, 0x8000000, RZ, 0xfc, !PT ;  /* 0x0800000038381812 */ /* 0x000fc800078efcff */
[----:B------:R-:W-:-:S04]  /*57bf0*/  LOP3.LUT R56, R56, 0x7fffffff, RZ, 0xc0, !PT ;  /* 0x7fffffff38387812 */ /* 0x000fc800078ec0ff */
[----:B------:R-:W-:Y:S02]  /*57c00*/  @P3 LOP3.LUT R56, R56, 0x80000000, RZ, 0xfc, !PT ;  /* 0x8000000038383812 */ /* 0x000fe400078efcff */
[----:B------:R-:W-:Y:S02]  /*57c10*/  ISETP.LT.AND P1, PT, R14, UR43, !P0 ;  /* 0x0000002b0e007c0c */ /* 0x000fe4000c721270 */
        /* <DEDUP_REMOVED lines=89> */
[----:B------:R-:W-:Y:S02]  /*581b0*/  ISETP.LT.AND P0, PT, R19, UR45, !P0 ;  /* 0x0000002d13007c0c */ /* 0x000fe4000c701270 */
        /* <DEDUP_REMOVED lines=9> */
[----:B------:R3:W-:Y:S04]  /*58250*/  STL [R1+0x78], R20 ;  /* 0x0000781401007387 */ /* 0x0007e80000100800 */
        /* <DEDUP_REMOVED lines=39> */
[----:B0-----:R-:W-:Y:S01]  /*584d0*/  ISETP.LT.AND P1, PT, R15, UR44, !P0 ;  /* 0x0000002c0f007c0c */ /* 0x001fe2000c721270 */
[----:B------:R-:W0:Y:S01]  /*584e0*/  LDCU UR44, c[0x0][0x3b8] ;  /* 0x00007700ff2c77ac */ /* 0x000e220008000800 */
[----:B------:R-:W-:-:S02]  /*584f0*/  ISETP.LT.AND P3, PT, R16, UR62, !P0 ;  /* 0x0000003e10007c0c */ /* 0x000fc4000c761270 */
[----:B------:R-:W-:Y:S01]  /*58500*/  ISETP.LT.AND P2, PT, R7, UR51, !P0 ;  /* 0x0000003307007c0c */ /* 0x000fe2000c741270 */
[----:B------:R-:W0:Y:S01]  /*58510*/  LDCU UR62, c[0x0][0x3b8] ;  /* 0x00007700ff3e77ac */ /* 0x000e220008000800 */
[----:B------:R-:W0:Y:S07]  /*58520*/  LDCU UR51, c[0x0][0x3b8] ;  /* 0x00007700ff3377ac */ /* 0x000e2e0008000800 */
        /* <DEDUP_REMOVED lines=69> */
[----:B0-----:R-:W-:-:S02]  /*58980*/  VIADD R29, R29, UR49 ;  /* 0x000000311d1d7c36 */ /* 0x001fc40008000000 */
[----:B------:R3:W-:Y:S01]  /*58990*/  STL [R1+0x58], R20 ;  /* 0x0000581401007387 */ /* 0x0007e20000100800 */
[----:B------:R-:W-:Y:S01]  /*589a0*/  LOP3.LUT R3, R3, 0xfffff7ff, RZ, 0xc0, !PT ;  /* 0xfffff7ff03037812 */ /* 0x000fe200078ec0ff */
[----:B------:R-:W0:Y:S02]  /*589b0*/  LDCU UR45, c[0x0][0x3b8] ;  /* 0x00007700ff2d77ac */ /* 0x000e240008000800 */
[----:B------:R-:W2:Y:S01]  /*589c0*/  LDL.LU R9, [R1+0x2478] ;  /* 0x0024780001097983 */ /* 0x000ea20000300800 */
[----:B------:R-:W-:Y:S02]  /*589d0*/  ISETP.LT.AND P1, PT, R15, UR40, !P0 ;  /* 0x000000280f007c0c */ /* 0x000fe4000c721270 */
[----:B------:R-:W-:Y:S02]  /*589e0*/  ISETP.LT.AND P3, PT, R16, UR73, !P0 ;  /* 0x0000004910007c0c */ /* 0x000fe4000c761270 */
[----:B------:R-:W-:Y:S01]  /*589f0*/  ISETP.LT.AND P2, PT, R7, UR72, !P0 ;  /* 0x0000004807007c0c */ /* 0x000fe2000c741270 */
[----:B------:R-:W-:Y:S01]  /*58a00*/  VIADD R28, R29, UR48 ;  /* 0x000000301d1c7c36 */ /* 0x000fe20008000000 */
[----:B------:R-:W0:Y:S01]  /*58a10*/  LDCU UR40, c[0x0][0x3b8] ;  /* 0x00007700ff2877ac */ /* 0x000e220008000800 */
[----:B------:R-:W0:Y:S06]  /*58a20*/  LDCU UR49, c[0x0][0x3b8] ;  /* 0x00007700ff3177ac */ /* 0x000e2c0008000800 */
[----:B------:R-:W-:Y:S01]  /*58a30*/  @P1 LOP3.LUT R3, R3, 0x800, RZ, 0xfc, !PT ;  /* 0x0000080003031812 */ /* 0x000fe200078efcff */
[----:B------:R-:W0:Y:S03]  /*58a40*/  LDCU UR48, c[0x0][0x3b8] ;  /* 0x00007700ff3077ac */ /* 0x000e260008000800 */
[----:B------:R-:W-:Y:S01]  /*58a50*/  LOP3.LUT R3, R3, 0xffff7fff, RZ, 0xc0, !PT ;  /* 0xffff7fff03037812 */ /* 0x000fe200078ec0ff */
[----:B------:R-:W0:Y:S03]  /*58a60*/  LDCU UR72, c[0x0][0x398] ;  /* 0x00007300ff4877ac */ /* 0x000e260008000800 */
[----:B------:R-:W-:-:S02]  /*58a70*/  @P3 LOP3.LUT R3, R3, 0x8000, RZ, 0xfc, !PT ;  /* 0x0000800003033812 */ /* 0x000fc400078efcff */
[----:B------:R-:W-:Y:S01]  /*58a80*/  ISETP.LT.AND P1, PT, R14, UR71, !P0 ;  /* 0x000000470e007c0c */ /* 0x000fe2000c721270 */
[----:B------:R-:W-:Y:S01]  /*58a90*/  VIADD R27, R28, UR44 ;  /* 0x0000002c1c1b7c36 */ /* 0x000fe20008000000 */
[----:B------:R-:W-:Y:S01]  /*58aa0*/  LOP3.LUT R3, R3, 0xffffbfff, RZ, 0xc0, !PT ;  /* 0xffffbfff03037812 */ /* 0x000fe200078ec0ff */
[----:B------:R-:W0:Y:S03]  /*58ab0*/  LDCU UR44, c[0x0][0x3b8] ;  /* 0x00007700ff2c77ac */ /* 0x000e260008000800 */
[----:B------:R-:W-:Y:S01]  /*58ac0*/  @P2 LOP3.LUT R3, R3, 0x4000, RZ, 0xfc, !PT ;  /* 0x0000400003032812 */ /* 0x000fe200078efcff */
[----:B------:R-:W0:Y:S01]  /*58ad0*/  LDCU UR71, c[0x0][0x3b8] ;  /* 0x00007700ff4777ac */ /* 0x000e220008000800 */
[----:B------:R-:W-:Y:S02]  /*58ae0*/  ISETP.LT.AND P3, PT, R13, UR70, !P0 ;  /* 0x000000460d007c0c */ /* 0x000fe4000c761270 */
[----:B------:R-:W-:Y:S01]  /*58af0*/  LOP3.LUT R3, R3, 0xffffdfff, RZ, 0xc0, !PT ;  /* 0xffffdfff03037812 */ /* 0x000fe200078ec0ff */
[----:B------:R-:W-:Y:S01]  /*58b00*/  VIADD R26, R27, UR42 ;  /* 0x0000002a1b1a7c36 */ /* 0x000fe20008000000 */
[----:B------:R-:W-:Y:S01]  /*58b10*/  ISETP.LT.AND P2, PT, R18, UR33, !P0 ;  /* 0x0000002112007c0c */ /* 0x000fe2000c741270 */
[----:B------:R-:W0:Y:S01]  /*58b20*/  LDCU UR33, c[0x0][0x3b8] ;  /* 0x00007700ff2177ac */ /* 0x000e220008000800 */
[----:B------:R-:W-:Y:S01]  /*58b30*/  @P1 LOP3.LUT R3, R3, 0x2000, RZ, 0xfc, !PT ;  /* 0x0000200003031812 */ /* 0x000fe200078efcff */
[----:B------:R-:W0:Y:S03]  /*58b40*/  LDCU UR70, c[0x0][0x3b8] ;  /* 0x00007700ff4677ac */ /* 0x000e260008000800 */
[----:B------:R-:W-:Y:S01]  /*58b50*/  LOP3.LUT R3, R3, 0xffffefff, RZ, 0xc0, !PT ;  /* 0xffffefff03037812 */ /* 0x000fe200078ec0ff */
[----:B------:R-:W0:Y:S03]  /*58b60*/  LDCU UR42, c[0x0][0x3b8] ;  /* 0x00007700ff2a77ac */ /* 0x000e260008000800 */
[----:B------:R-:W-:-:S02]  /*58b70*/  @P3 LOP3.LUT R3, R3, 0x1000, RZ, 0xfc, !PT ;  /* 0x0000100003033812 */ /* 0x000fc400078efcff */
        /* <DEDUP_REMOVED lines=8> */
[----:B------:R-:W-:-:S04]  /*58c00*/  @P0 LOP3.LUT R3, R3, 0x100, RZ, 0xfc, !PT ;  /* 0x0000010003030812 */ /* 0x000fc800078efcff */
[----:B------:R-:W-:Y:S01]  /*58c10*/  LOP3.LUT R3, R3, 0xfffffff7, RZ, 0xc0, !PT ;  /* 0xfffffff703037812 */ /* 0x000fe200078ec0ff */
[----:B------:R-:W-:Y:S01]  /*58c20*/  VIADD R25, R26, UR62 ;  /* 0x0000003e1a197c36 */ /* 0x000fe20008000000 */
[----:B------:R-:W0:Y:S03]  /*58c30*/  LDCU UR62, c[0x0][0x3b8] ;  /* 0x00007700ff3e77ac */ /* 0x000e260008000800 */
[----:B------:R-:W-:Y:S01]  /*58c40*/  VIADD R24, R25, UR51 ;  /* 0x0000003319187c36 */ /* 0x000fe20008000000 */
[----:B------:R-:W0:Y:S01]  /*58c50*/  LDCU UR51, c[0x0][0x3b8] ;  /* 0x00007700ff3377ac */ /* 0x000e220008000800 */
[----:B---3--:R-:W-:-:S04]  /*58c60*/  F2FP.SATFINITE.E5M2.F32.PACK_AB_MERGE_C R20, R32, R33, RZ ;  /* 0x000000212014723e */ /* 0x008fc800048060ff */
[----:B------:R-:W-:Y:S02]  /*58c70*/  LOP3.LUT R50, R20, 0xffff, RZ, 0xc0, !PT ;  /* 0x0000ffff14327812 */ /* 0x000fe400078ec0ff */
[----:B--2---:R-:W-:Y:S01]  /*58c80*/  ISETP.GE.AND P0, PT, R9, UR43, PT ;  /* 0x0000002b09007c0c */ /* 0x004fe2000bf06270 */
[----:B0-----:R-:W-:Y:S01]  /*58c90*/  VIADD R30, R24, UR45 ;  /* 0x0000002d181e7c36 */ /* 0x001fe20008000000 */
[----:B------:R-:W2:Y:S01]  /*58ca0*/  LDL.LU R9, [R1+0x8] ;  /* 0x0000080001097983 */ /* 0x000ea20000300800 */
[----:B------:R-:W-:Y:S01]  /*58cb0*/  PRMT R20, R21, 0x3340, R1 ;  /* 0x0000334015147816 */ /* 0x000fe20000000001 */
[----:B------:R-:W0:Y:S02]  /*58cc0*/  LDCU UR43, c[0x0][0x3b8] ;  /* 0x00007700ff2b77ac */ /* 0x000e240008000800 */
[----:B------:R-:W-:Y:S01]  /*58cd0*/  STL [R1+0x2998], R51 ;  /* 0x0029983301007387 */ /* 0x000fe20000100800 */
[----:B------:R-:W-:Y:S02]  /*58ce0*/  ISETP.LT.AND P1, PT, R15, UR46, !P0 ;  /* 0x0000002e0f007c0c */ /* 0x000fe4000c721270 */
[----:B------:R-:W-:Y:S01]  /*58cf0*/  ISETP.LT.AND P3, PT, R16, UR69, !P0 ;  /* 0x0000004510007c0c */ /* 0x000fe2000c761270 */
[----:B------:R3:W-:Y:S01]  /*58d00*/  STL [R1+0x29a4], R21 ;  /* 0x0029a41501007387 */ /* 0x0007e20000100800 */
[----:B------:R-:W-:Y:S01]  /*58d10*/  ISETP.LT.AND P2, PT, R7, UR68, !P0 ;  /* 0x0000004407007c0c */ /* 0x000fe2000c741270 */
[----:B------:R-:W-:Y:S01]  /*58d20*/  VIADD R31, R30, UR40 ;  /* 0x000000281e1f7c36 */ /* 0x000fe20008000000 */
[----:B------:R-:W0:Y:S01]  /*58d30*/  LDCU UR46, c[0x0][0x3b8] ;  /* 0x00007700ff2e77ac */ /* 0x000e220008000800 */
[----:B------:R-:W0:Y:S01]  /*58d40*/  LDCU UR45, c[0x0][0x3b8] ;  /* 0x00007700ff2d77ac */ /* 0x000e220008000800 */
[----:B---3--:R-:W-:Y:S01]  /*58d50*/  PRMT R21, R50, 0x3340, R51 ;  /* 0x0000334032157816 */ /* 0x008fe20000000033 */
[----:B------:R-:W-:Y:S04]  /*58d60*/  STL [R1+0x2994], R50 ;  /* 0x0029943201007387 */ /* 0x000fe80000100800 */
[----:B------:R-:W-:Y:S01]  /*58d70*/  @P1 LOP3.LUT R3, R3, 0x8, RZ, 0xfc, !PT ;  /* 0x0000000803031812 */ /* 0x000fe200078efcff */
[----:B------:R-:W3:Y:S01]  /*58d80*/  LDCU UR40, c[0x0][0x3b8] ;  /* 0x00007700ff2877ac */ /* 0x000ee20008000800 */
[----:B------:R-:W-:-:S02]  /*58d90*/  PRMT R20, R21, 0x5410, R20 ;  /* 0x0000541015147816 */ /* 0x000fc40000000014 */
[----:B------:R-:W-:Y:S01]  /*58da0*/  LOP3.LUT R53, R53, 0xffff, RZ, 0xc0, !PT ;  /* 0x0000ffff35357812 */ /* 0x000fe200078ec0ff */
[----:B------:R-:W0:Y:S02]  /*58db0*/  LDCU UR68, c[0x0][0x3b8] ;  /* 0x00007700ff4477ac */ /* 0x000e240008000800 */
[----:B------:R1:W-:Y:S01]  /*58dc0*/  STL [R1+0x54], R20 ;  /* 0x0000541401007387 */ /* 0x0003e20000100800 */
[----:B------:R-:W-:Y:S01]  /*58dd0*/  LOP3.LUT R54, R54, 0xffff, RZ, 0xc0, !PT ;  /* 0x0000ffff36367812 */ /* 0x000fe200078ec0ff */
[----:B------:R-:W0:Y:S01]  /*58de0*/  LDCU UR69, c[0x0][0x3b8] ;  /* 0x00007700ff4577ac */ /* 0x000e220008000800 */
[----:B-1----:R-:W-:Y:S02]  /*58df0*/  LOP3.LUT R20, R23, 0xffff, RZ, 0xc0, !PT ;  /* 0x0000ffff17147812 */ /* 0x002fe400078ec0ff */
[----:B------:R-:W3:Y:S01]  /*58e00*/  LDL.LU R23, [R1] ;  /* 0x0000000001177983 */ /* 0x000ee20000300800 */
[----:B------:R-:W-:-:S04]  /*58e10*/  LOP3.LUT R3, R3, 0xffffff7f, RZ, 0xc0, !PT ;  /* 0xffffff7f03037812 */ /* 0x000fc800078ec0ff */
[----:B------:R-:W-:Y:S02]  /*58e20*/  @P3 LOP3.LUT R3, R3, 0x80, RZ, 0xfc, !PT ;  /* 0x0000008003033812 */ /* 0x000fe400078efcff */
[----:B----4-:R-:W-:Y:S01]  /*58e30*/  ISETP.LT.AND P1, PT, R14, UR67, !P0 ;  /* 0x000000430e007c0c */ /* 0x010fe2000c721270 */
[----:B------:R-:W-:Y:S01]  /*58e40*/  VIADD R32, R31, UR33 ;  /* 0x000000211f207c36 */ /* 0x000fe20008000000 */
[----:B------:R-:W-:Y:S01]  /*58e50*/  LOP3.LUT R3, R3, 0xffffffbf, RZ, 0xc0, !PT ;  /* 0xffffffbf03037812 */ /* 0x000fe200078ec0ff */
[----:B------:R-:W1:Y:S03]  /*58e60*/  LDCU UR33, c[0x0][0x3b8] ;  /* 0x00007700ff2177ac */ /* 0x000e660008000800 */
[----:B------:R-:W-:Y:S01]  /*58e70*/  @P2 LOP3.LUT R3, R3, 0x40, RZ, 0xfc, !PT ;  /* 0x0000004003032812 */ /* 0x000fe200078efcff */
[----:B------:R-:W4:Y:S01]  /*58e80*/  LDCU UR67, c[0x0][0x3b8] ;  /* 0x00007700ff4377ac */ /* 0x000f220008000800 */
[----:B------:R-:W-:-:S02]  /*58e90*/  ISETP.LT.AND P2, PT, R18, UR30, !P0 ;  /* 0x0000001e12007c0c */ /* 0x000fc4000c741270 */
[----:B------:R-:W-:Y:S01]  /*58ea0*/  LOP3.LUT R3, R3, 0xffffffdf, RZ, 0xc0, !PT ;  /* 0xffffffdf03037812 */ /* 0x000fe200078ec0ff */
[----:B------:R-:W0:Y:S03]  /*58eb0*/  LDCU UR30, c[0x0][0x3b8] ;  /* 0x00007700ff1e77ac */ /* 0x000e260008000800 */
[----:B------:R-:W-:Y:S02]  /*58ec0*/  @P1 LOP3.LUT R3, R3, 0x20, RZ, 0xfc, !PT ;  /* 0x0000002003031812 */ /* 0x000fe400078efcff */
[----:B------:R-:W-:Y:S01]  /*58ed0*/  ISETP.LT.AND P1, PT, R17, UR31, !P0 ;  /* 0x0000001f11007c0c */ /* 0x000fe2000c721270 */
[----:B------:R-:W0:Y:S01]  /*58ee0*/  LDCU UR31, c[0x0][0x3b8] ;  /* 0x00007700ff1f77ac */ /* 0x000e220008000800 */
[----:B------:R-:W-:Y:S02]  /*58ef0*/  ISETP.LT.AND P3, PT, R13, UR66, !P0 ;  /* 0x000000420d007c0c */ /* 0x000fe4000c761270 */
[----:B------:R-:W-:Y:S01]  /*58f00*/  ISETP.LT.AND P0, PT, R19, UR32, !P0 ;  /* 0x0000002013007c0c */ /* 0x000fe2000c701270 */
[----:B------:R-:W0:Y:S01]  /*58f10*/  LDCU UR32, c[0x0][0x3b8] ;  /* 0x00007700ff2077ac */ /* 0x000e220008000800 */
[----:B------:R-:W-:Y:S01]  /*58f20*/  VIADD R33, R32, UR70 ;  /* 0x0000004620217c36 */ /* 0x000fe20008000000 */
[----:B--2---:R-:W-:-:S03]  /*58f30*/  LOP3.LUT R21, R9, 0xffff, RZ, 0xc0, !PT ;  /* 0x0000ffff09157812 */ /* 0x004fc600078ec0ff */
[----:B------:R-:W-:Y:S01]  /*58f40*/  VIADD R34, R33, UR50 ;  /* 0x0000003221227c36 */ /* 0x000fe20008000000 */
[----:B------:R-:W2:Y:S03]  /*58f50*/  LDCU UR50, c[0x0][0x3b8] ;  /* 0x00007700ff3277ac */ /* 0x000ea60008000800 */
[----:B0-----:R-:W-:Y:S01]  /*58f60*/  VIADD R35, R34, UR30 ;  /* 0x0000001e22237c36 */ /* 0x001fe20008000000 */
[----:B------:R-:W0:Y:S03]  /*58f70*/  LDCU UR30, c[0x0][0x3b8] ;  /* 0x00007700ff1e77ac */ /* 0x000e260008000800 */
[----:B------:R-:W-:Y:S01]  /*58f80*/  VIADD R36, R35, UR31 ;  /* 0x0000001f23247c36 */ /* 0x000fe20008000000 */
[----:B------:R-:W0:Y:S03]  /*58f90*/  LDCU UR31, c[0x0][0x3b8] ;  /* 0x00007700ff1f77ac */ /* 0x000e260008000800 */
[----:B------:R-:W-:Y:S01]  /*58fa0*/  VIADD R37, R36, UR32 ;  /* 0x0000002024257c36 */ /* 0x000fe20008000000 */
[----:B------:R-:W0:Y:S03]  /*58fb0*/  LDCU UR32, c[0x0][0x3b8] ;  /* 0x00007700ff2077ac */ /* 0x000e260008000800 */
[----:B------:R-:W-:Y:S01]  /*58fc0*/  VIADD R38, R37, UR43 ;  /* 0x0000002b25267c36 */ /* 0x000fe20008000000 */
[----:B------:R-:W0:Y:S03]  /*58fd0*/  LDCU UR43, c[0x0][0x3b8] ;  /* 0x00007700ff2b77ac */ /* 0x000e260008000800 */
[----:B------:R-:W-:Y:S01]  /*58fe0*/  VIADD R39, R38, UR42 ;  /* 0x0000002a26277c36 */ /* 0x000fe20008000000 */
[----:B------:R0:W-:Y:S01]  /*58ff0*/  STL [R1+0x29b0], R21 ;  /* 0x0029b01501007387 */ /* 0x0001e20000100800 */
[----:B---3--:R-:W-:-:S02]  /*59000*/  LOP3.LUT R23, R23, 0xffff, RZ, 0xc0, !PT ;  /* 0x0000ffff17177812 */ /* 0x008fc400078ec0ff */
[----:B------:R-:W-:Y:S01]  /*59010*/  VIADD R40, R39, UR44 ;  /* 0x0000002c27287c36 */ /* 0x000fe20008000000 */
[----:B------:R3:W-:Y:S01]  /*59020*/  STL [R1+0x29b4], R20 ;  /* 0x0029b41401007387 */ /* 0x0007e20000100800 */
[----:B0-----:R-:W-:Y:S01]  /*59030*/  PRMT R21, R21, 0x3340, R55 ;  /* 0x0000334015157816 */ /* 0x001fe20000000037 */
[----:B------:R-:W0:Y:S01]  /*59040*/  LDCU UR42, c[0x0][0x3b8] ;  /* 0x00007700ff2a77ac */ /* 0x000e220008000800 */
[----:B------:R-:W-:Y:S01]  /*59050*/  VIADD R41, R40, UR46 ;  /* 0x0000002e28297c36 */ /* 0x000fe20008000000 */
[----:B------:R-:W-:Y:S01]  /*59060*/  STL [R1+0x29ac], R55 ;  /* 0x0029ac3701007387 */ /* 0x000fe20000100800 */
[----:B------:R-:W-:Y:S01]  /*59070*/  LOP3.LUT R3, R3, 0xffffffef, RZ, 0xc0, !PT ;  /* 0xffffffef03037812 */ /* 0x000fe200078ec0ff */
[----:B------:R-:W0:Y:S01]  /*59080*/  LDCU UR44, c[0x0][0x3b8] ;  /* 0x00007700ff2c77ac */ /* 0x000e220008000800 */
[----:B------:R-:W-:Y:S01]  /*59090*/  VIADD R42, R41, UR45 ;  /* 0x0000002d292a7c36 */ /* 0x000fe20008000000 */
[----:B------:R-:W0:Y:S03]  /*590a0*/  LDCU UR45, c[0x0][0x3b8] ;  /* 0x00007700ff2d77ac */ /* 0x000e260008000800 */
[----:B------:R-:W-:Y:S01]  /*590b0*/  VIADD R43, R42, UR40 ;  /* 0x000000282a2b7c36 */ /* 0x000fe20008000000 */
[----:B------:R-:W0:Y:S03]  /*590c0*/  LDCU UR40, c[0x0][0x3b8] ;  /* 0x00007700ff2877ac */ /* 0x000e260008000800 */
[----:B-1----:R-:W-:Y:S01]  /*590d0*/  VIADD R44, R43, UR33 ;  /* 0x000000212b2c7c36 */ /* 0x002fe20008000000 */
[----:B------:R-:W1:Y:S03]  /*590e0*/  LDCU UR33, c[0x0][0x3b8] ;  /* 0x00007700ff2177ac */ /* 0x000e660008000800 */
[----:B------:R-:W-:Y:S01]  /*590f0*/  VIADD R45, R44, UR48 ;  /* 0x000000302c2d7c36 */ /* 0x000fe20008000000 */
[----:B---3--:R-:W-:Y:S01]  /*59100*/  PRMT R20, R20, 0x3340, R1 ;  /* 0x0000334014147816 */ /* 0x008fe20000000001 */
[----:B------:R-:W3:Y:S02]  /*59110*/  LDCU UR48, c[0x0][0x3b8] ;  /* 0x00007700ff3077ac */ /* 0x000ee40008000800 */
[----:B------:R-:W-:Y:S01]  /*59120*/  VIADD R46, R45, UR49 ;  /* 0x000000312d2e7c36 */ /* 0x000fe20008000000 */
[----:B------:R-:W-:Y:S01]  /*59130*/  PRMT R21, R21, 0x5410, R20 ;  /* 0x0000541015157816 */ /* 0x000fe20000000014 */
[----:B------:R-:W0:Y:S02]  /*59140*/  LDCU UR49, c[0x0][0x3b8] ;  /* 0x00007700ff3177ac */ /* 0x000e240008000800 */
[----:B------:R-:W-:Y:S01]  /*59150*/  VIADD R47, R46, UR30 ;  /* 0x0000001e2e2f7c36 */ /* 0x000fe20008000000 */
[----:B------:R-:W-:Y:S01]  /*59160*/  LOP3.LUT R20, R22, 0xffff, RZ, 0xc0, !PT ;  /* 0x0000ffff16147812 */ /* 0x000fe200078ec0ff */
[----:B------:R-:W0:Y:S02]  /*59170*/  LDCU UR30, c[0x0][0x3b8] ;  /* 0x00007700ff1e77ac */ /* 0x000e240008000800 */
[----:B------:R-:W-:Y:S01]  /*59180*/  VIADD R48, R47, UR31 ;  /* 0x0000001f2f307c36 */ /* 0x000fe20008000000 */
[----:B------:R-:W-:Y:S01]  /*59190*/  LOP3.LUT R22, R2, 0xffff, RZ, 0xc0, !PT ;  /* 0x0000ffff02167812 */ /* 0x000fe200078ec0ff */
[----:B------:R-:W0:Y:S02]  /*591a0*/  LDCU UR31, c[0x0][0x3b8] ;  /* 0x00007700ff1f77ac */ /* 0x000e240008000800 */
[----:B------:R-:W-:Y:S01]  /*591b0*/  VIADD R49, R48, UR32 ;  /* 0x0000002030317c36 */ /* 0x000fe20008000000 */
[----:B------:R-:W0:Y:S03]  /*591c0*/  LDCU UR46, c[0x0][0x3b8] ;  /* 0x00007700ff2e77ac */ /* 0x000e260008000800 */
[----:B------:R-:W-:Y:S01]  /*591d0*/  VIADD R50, R49, UR43 ;  /* 0x0000002b31327c36 */ /* 0x000fe20008000000 */
[----:B------:R-:W0:Y:S03]  /*591e0*/  LDCU UR66, c[0x0][0x3b8] ;  /* 0x00007700ff4277ac */ /* 0x000e260008000800 */
[----:B--2---:R-:W-:Y:S01]  /*591f0*/  VIADD R51, R50, UR50 ;  /* 0x0000003232337c36 */ /* 0x004fe20008000000 */
[----:B------:R-:W-:Y:S01]  /*59200*/  @P3 LOP3.LUT R3, R3, 0x10, RZ, 0xfc, !PT ;  /* 0x0000001003033812 */ /* 0x000fe200078efcff */
[----:B------:R-:W2:Y:S02]  /*59210*/  LDCU UR50, c[0x0][0x3b8] ;  /* 0x00007700ff3277ac */ /* 0x000ea40008000800 */
[----:B------:R-:W-:Y:S01]  /*59220*/  VIADD R9, R51, UR51 ;  /* 0x0000003333097c36 */ /* 0x000fe20008000000 */
[----:B------:R-:W-:Y:S01]  /*59230*/  LOP3.LUT R3, R3, 0xfffffffb, RZ, 0xc0, !PT ;  /* 0xfffffffb03037812 */ /* 0x000fe200078ec0ff */
[----:B------:R-:W0:Y:S03]  /*59240*/  LDCU UR51, c[0x0][0x3b8] ;  /* 0x00007700ff3377ac */ /* 0x000e260008000800 */
[----:B------:R1:W-:Y:S01]  /*59250*/  STL [R1+0x34], R9 ;  /* 0x0000340901007387 */ /* 0x0003e20000100800 */
[----:B------:R-:W-:Y:S01]  /*59260*/  LOP3.LUT R0, R0, 0xf7ffffff, RZ, 0xc0, !PT ;  /* 0xf7ffffff00007812 */ /* 0x000fe200078ec0ff */
[----:B------:R-:W0:Y:S01]  /*59270*/  LDCU UR70, c[0x0][0x3b8] ;  /* 0x00007700ff4677ac */ /* 0x000e220008000800 */
[----:B-1----:R-:W-:Y:S01]  /*59280*/  VIADD R9, R9, UR62 ;  /* 0x0000003e09097c36 */ /* 0x002fe20008000000 */
[----:B------:R-:W-:Y:S01]  /*59290*/  @P2 LOP3.LUT R3, R3, 0x4, RZ, 0xfc, !PT ;  /* 0x0000000403032812 */ /* 0x000fe200078efcff */
[----:B------:R-:W1:Y:S03]  /*592a0*/  LDCU UR62, c[0x0][0x3b8] ;  /* 0x00007700ff3e77ac */ /* 0x000e660008000800 */
[----:B------:R0:W-:Y:S02]  /*592b0*/  STL [R1+0x38], R9 ;  /* 0x0000380901007387 */ /* 0x0001e40000100800 */
[----:B0-----:R-:W-:-:S05]  /*592c0*/  VIADD R9, R9, UR45 ;  /* 0x0000002d09097c36 */ /* 0x001fca0008000000 */
[----:B------:R0:W-:Y:S04]  /*592d0*/  STL [R1+0x30], R9 ;  /* 0x0000300901007387 */ /* 0x0001e80000100800 */
[----:B------:R1:W-:Y:S01]  /*592e0*/  STL [R1+0x29bc], R23 ;  /* 0x0029bc1701007387 */ /* 0x0003e20000100800 */
[----:B0-----:R-:W-:-:S03]  /*592f0*/  VIADD R9, R9, UR40 ;  /* 0x0000002809097c36 */ /* 0x001fc60008000000 */
[----:B------:R-:W-:Y:S04]  /*59300*/  STL [R1+0x29c0], R20 ;  /* 0x0029c01401007387 */ /* 0x000fe80000100800 */
[----:B------:R-:W-:Y:S04]  /*59310*/  STL [R1+0x29b8], R53 ;  /* 0x0029b83501007387 */ /* 0x000fe80000100800 */
[----:B------:R0:W-:Y:S01]  /*59320*/  STL [R1+0x1c], R9 ;  /* 0x00001c0901007387 */ /* 0x0001e20000100800 */
[----:B-1----:R-:W-:Y:S01]  /*59330*/  PRMT R23, R23, 0x3340, R53 ;  /* 0x0000334017177816 */ /* 0x002fe20000000035 */
[----:B0-----:R-:W-:Y:S01]  /*59340*/  VIADD R9, R9, UR33 ;  /* 0x0000002109097c36 */ /* 0x001fe20008000000 */
[----:B------:R-:W-:Y:S01]  /*59350*/  PRMT R20, R20, 0x3340, R1 ;  /* 0x0000334014147816 */ /* 0x000fe20000000001 */
[----:B------:R-:W0:Y:S02]  /*59360*/  LDCU.64 UR32, c[0x0][0x398] ;  /* 0x00007300ff2077ac */ /* 0x000e240008000a00 */
[----:B---3--:R-:W-:Y:S01]  /*59370*/  VIADD R53, R9, UR48 ;  /* 0x0000003009357c36 */ /* 0x008fe20008000000 */
[----:B------:R1:W-:Y:S04]  /*59380*/  STL [R1+0x18], R9 ;  /* 0x0000180901007387 */ /* 0x0003e80000100800 */
[----:B------:R-:W3:Y:S04]  /*59390*/  LDL.LU R2, [R1+0x2a00] ;  /* 0x002a000001027983 */ /* 0x000ee80000300800 */
[----:B-1----:R-:W2:Y:S01]  /*593a0*/  LDL.LU R9, [R1+0x2480] ;  /* 0x0024800001097983 */ /* 0x002ea20000300800 */
[----:B------:R-:W-:-:S03]  /*593b0*/  PRMT R23, R23, 0x5410, R20 ;  /* 0x0000541017177816 */ /* 0x000fc60000000014 */
[----:B------:R1:W-:Y:S01]  /*593c0*/  STL [R1+0x14], R53 ;  /* 0x0000143501007387 */ /* 0x0003e20000100800 */
[----:B------:R-:W-:-:S03]  /*593d0*/  LOP3.LUT R20, R52, 0xffff, RZ, 0xc0, !PT ;  /* 0x0000ffff34147812 */ /* 0x000fc600078ec0ff */
[----:B------:R-:W-:Y:S01]  /*593e0*/  STL [R1+0x29a0], R22 ;  /* 0x0029a01601007387 */ /* 0x000fe20000100800 */
[----:B-1----:R-:W-:-:S03]  /*593f0*/  VIADD R53, R53, UR49 ;  /* 0x0000003135357c36 */ /* 0x002fc60008000000 */
[----:B------:R1:W-:Y:S01]  /*59400*/  STL [R1+0x29a8], R20 ;  /* 0x0029a81401007387 */ /* 0x0003e20000100800 */
[----:B------:R-:W0:Y:S01]  /*59410*/  LDCU.64 UR48, c[0x0][0x398] ;  /* 0x00007300ff3077ac */ /* 0x000e220008000a00 */
[----:B------:R-:W-:Y:S02]  /*59420*/  VIADD R52, R53, UR30 ;  /* 0x0000001e35347c36 */ /* 0x000fe40008000000 */
[----:B------:R-:W-:Y:S04]  /*59430*/  STL [R1+0x299c], R54 ;  /* 0x00299c3601007387 */ /* 0x000fe80000100800 */
[----:B------:R-:W-:Y:S04]  /*59440*/  STL [R1+0x10], R53 ;  /* 0x0000103501007387 */ /* 0x000fe80000100800 */
[----:B------:R0:W-:Y:S01]  /*59450*/  STL [R1+0xc], R52 ;  /* 0x00000c3401007387 */ /* 0x0001e20000100800 */
[----:B-1----:R-:W-:-:S02]  /*59460*/  PRMT R20, R20, 0x3340, R1 ;  /* 0x0000334014147816 */ /* 0x002fc40000000001 */
[----:B------:R-:W-:Y:S01]  /*59470*/  PRMT R22, R22, 0x3340, R54 ;  /* 0x0000334016167816 */ /* 0x000fe20000000036 */
[----:B0-----:R-:W-:-:S03]  /*59480*/  VIADD R52, R52, UR31 ;  /* 0x0000001f34347c36 */ /* 0x001fc60008000000 */
[----:B------:R-:W-:Y:S01]  /*59490*/  PRMT R22, R22, 0x5410, R20 ;  /* 0x0000541016167816 */ /* 0x000fe20000000014 */
[----:B------:R-:W0:Y:S01]  /*594a0*/  LDCU.64 UR30, c[0x0][0x398] ;  /* 0x00007300ff1e77ac */ /* 0x000e220008000a00 */
[----:B------:R1:W-:Y:S04]  /*594b0*/  STL [R1+0x8], R52 ;  /* 0x0000083401007387 */ /* 0x0003e80000100800 */
[----:B------:R-:W0:Y:S04]  /*594c0*/  LDL.LU R54, [R1+0x2484] ;  /* 0x0024840001367983 */ /* 0x000e280000300800 */
[----:B------:R-:W4:Y:S04]  /*594d0*/  LDL.LU R53, [R1+0x2488] ;  /* 0x0024880001357983 */ /* 0x000f280000300800 */
[----:B------:R-:W4:Y:S01]  /*594e0*/  LDL.LU R20, [R1+0x248c] ;  /* 0x00248c0001147983 */ /* 0x000f220000300800 */
[----:B------:R-:W-:-:S04]  /*594f0*/  LOP3.LUT R3, R3, 0xfffffffd, RZ, 0xc0, !PT ;  /* 0xfffffffd03037812 */ /* 0x000fc800078ec0ff */
[----:B------:R-:W-:-:S04]  /*59500*/  @P1 LOP3.LUT R3, R3, 0x2, RZ, 0xfc, !PT ;  /* 0x0000000203031812 */ /* 0x000fc800078efcff */
[----:B------:R-:W-:-:S04]  /*59510*/  LOP3.LUT R3, R3, 0xfffffffe, RZ, 0xc0, !PT ;  /* 0xfffffffe03037812 */ /* 0x000fc800078ec0ff */
[----:B------:R-:W-:Y:S01]  /*59520*/  @P0 LOP3.LUT R3, R3, 0x1, RZ, 0xfc, !PT ;  /* 0x0000000103030812 */ /* 0x000fe200078efcff */
[----:B-1----:R-:W-:Y:S01]  /*59530*/  VIADD R52, R52, UR42 ;  /* 0x0000002a34347c36 */ /* 0x002fe20008000000 */
[----:B------:R-:W1:Y:S01]  /*59540*/  LDCU.64 UR42, c[0x0][0x398] ;  /* 0x00007300ff2a77ac */ /* 0x000e620008000a00 */
[----:B--2---:R-:W-:Y:S01]  /*59550*/  ISETP.GE.AND P0, PT, R9, UR41, PT ;  /* 0x0000002909007c0c */ /* 0x004fe2000bf06270 */
[----:B------:R-:W2:Y:S01]  /*59560*/  LDCU.64 UR40, c[0x0][0x398] ;  /* 0x00007300ff2877ac */ /* 0x000ea20008000a00 */
[----:B---3--:R-:W-:Y:S01]  /*59570*/  LOP3.LUT R2, R2, 0xf7ffffff, RZ, 0xc0, !PT ;  /* 0xf7ffffff02027812 */ /* 0x008fe200078ec0ff */
[----:B------:R-:W3:Y:S01]  /*59580*/  LDL.LU R9, [R1+0x2490] ;  /* 0x0024900001097983 */ /* 0x000ee20000300800 */
[----:B------:R-:W-:Y:S02]  /*59590*/  ISETP.LT.AND P1, PT, R15, UR48, !P0 ;  /* 0x000000300f007c0c */ /* 0x000fe4000c721270 */
[----:B------:R-:W-:Y:S02]  /*595a0*/  ISETP.LT.AND P3, PT, R16, UR74, !P0 ;  /* 0x0000004a10007c0c */ /* 0x000fe4000c761270 */
[----:B------:R-:W-:Y:S01]  /*595b0*/  ISETP.LT.AND P2, PT, R7, UR75, !P0 ;  /* 0x0000004b07007c0c */ /* 0x000fe2000c741270 */
[----:B------:R1:W-:Y:S01]  /*595c0*/  STL [R1+0x4], R52 ;  /* 0x0000043401007387 */ /* 0x0003e20000100800 */
[----:B------:R-:W0:Y:S01]  /*595d0*/  LDCU UR75, c[0x0][0x398] ;  /* 0x00007300ff4b77ac */ /* 0x000e220008000800 */
[----:B------:R-:W0:Y:S06]  /*595e0*/  LDCU UR74, c[0x0][0x398] ;  /* 0x00007300ff4a77ac */ /* 0x000e2c0008000800 */
[----:B------:R-:W-:-:S04]  /*595f0*/  @P1 LOP3.LUT R2, R2, 0x8000000, RZ, 0xfc, !PT ;  /* 0x0800000002021812 */ /* 0x000fc800078efcff */
[----:B------:R-:W-:-:S04]  /*59600*/  LOP3.LUT R2, R2, 0x7fffffff, RZ, 0xc0, !PT ;  /* 0x7fffffff02027812 */ /* 0x000fc800078ec0ff */
[----:B------:R-:W-:Y:S02]  /*59610*/  @P3 LOP3.LUT R2, R2, 0x80000000, RZ, 0xfc, !PT ;  /* 0x8000000002023812 */ /* 0x000fe400078efcff */
[----:B------:R-:W-:Y:S01]  /*59620*/  ISETP.LT.AND P1, PT, R14, UR76, !P0 ;  /* 0x0000004c0e007c0c */ /* 0x000fe2000c721270 */
[----:B-1----:R-:W-:Y:S01]  /*59630*/  VIADD R52, R52, UR44 ;  /* 0x0000002c34347c36 */ /* 0x002fe20008000000 */
[----:B------:R-:W-:Y:S01]  /*59640*/  LOP3.LUT R2, R2, 0xbfffffff, RZ, 0xc0, !PT ;  /* 0xbfffffff02027812 */ /* 0x000fe200078ec0ff */
[----:B------:R-:W1:Y:S03]  /*59650*/  LDCU UR76, c[0x0][0x398] ;  /* 0x00007300ff4c77ac */ /* 0x000e660008000800 */
[----:B------:R-:W-:Y:S01]  /*59660*/  @P2 LOP3.LUT R2, R2, 0x40000000, RZ, 0xfc, !PT ;  /* 0x4000000002022812 */ /* 0x000fe200078efcff */
[----:B------:R-:W0:Y:S01]  /*59670*/  LDCU.64 UR44, c[0x0][0x398] ;  /* 0x00007300ff2c77ac */ /* 0x000e220008000a00 */
[----:B------:R-:W-:-:S02]  /*59680*/  ISETP.LT.AND P3, PT, R13, UR77, !P0 ;  /* 0x0000004d0d007c0c */ /* 0x000fc4000c761270 */
[----:B------:R-:W-:Y:S01]  /*59690*/  LOP3.LUT R2, R2, 0xdfffffff, RZ, 0xc0, !PT ;  /* 0xdfffffff02027812 */ /* 0x000fe200078ec0ff */
[----:B------:R0:W-:Y:S01]  /*596a0*/  STL [R1], R52 ;  /* 0x0000003401007387 */ /* 0x0001e20000100800 */
[----:B------:R-:W-:Y:S01]  /*596b0*/  ISETP.LT.AND P2, PT, R18, UR65, !P0 ;  /* 0x0000004112007c0c */ /* 0x000fe2000c741270 */
[----:B------:R-:W0:Y:S01]  /*596c0*/  LDCU UR77, c[0x0][0x398] ;  /* 0x00007300ff4d77ac */ /* 0x000e220008000800 */
[----:B------:R-:W-:-:S04]  /*596d0*/  @P1 LOP3.LUT R2, R2, 0x20000000, RZ, 0xfc, !PT ;  /* 0x2000000002021812 */ /* 0x000fc800078efcff */
[----:B------:R-:W-:-:S04]  /*596e0*/  LOP3.LUT R2, R2, 0xefffffff, RZ, 0xc0, !PT ;  /* 0xefffffff02027812 */ /* 0x000fc800078ec0ff */
[----:B------:R-:W-:Y:S02]  /*596f0*/  @P3 LOP3.LUT R2, R2, 0x10000000, RZ, 0xfc, !PT ;  /* 0x1000000002023812 */ /* 0x000fe400078efcff */
[----:B----4-:R-:W-:Y:S01]  /*59700*/  ISETP.GE.AND P3, PT, R20, UR49, PT ;  /* 0x0000003114007c0c */ /* 0x010fe2000bf66270 */
[----:B------:R-:W-:Y:S01]  /*59710*/  VIADD R55, R52, UR46 ;  /* 0x0000002e34377c36 */ /* 0x000fe20008000000 */
[----:B------:R-:W2:Y:S01]  /*59720*/  LDL.LU R20, [R1+0x2494] ;  /* 0x0024940001147983 */ /* 0x000ea20000300800 */
[----:B------:R-:W-:Y:S01]  /*59730*/  ISETP.LT.AND P1, PT, R17, UR64, !P0 ;  /* 0x0000004011007c0c */ /* 0x000fe2000c721270 */
[----:B------:R-:W4:Y:S01]  /*59740*/  LDCU.64 UR48, c[0x0][0x398] ;  /* 0x00007300ff3077ac */ /* 0x000f220008000a00 */
[----:B------:R-:W-:-:S04]  /*59750*/  LOP3.LUT R2, R2, 0xfbffffff, RZ, 0xc0, !PT ;  /* 0xfbffffff02027812 */ /* 0x000fc800078ec0ff */
[----:B------:R-:W-:Y:S02]  /*59760*/  @P2 LOP3.LUT R2, R2, 0x4000000, RZ, 0xfc, !PT ;  /* 0x0400000002022812 */ /* 0x000fe400078efcff */
[----:B------:R-:W-:Y:S02]  /*59770*/  ISETP.LT.AND P0, PT, R19, UR63, !P0 ;  /* 0x0000003f13007c0c */ /* 0x000fe4000c701270 */
[----:B------:R-:W-:Y:S02]  /*59780*/  LOP3.LUT R2, R2, 0xfdffffff, RZ, 0xc0, !PT ;  /* 0xfdffffff02027812 */ /* 0x000fe400078ec0ff */
[----:B------:R-:W-:Y:S01]  /*59790*/  ISETP.GE.AND P2, PT, R53, UR47, PT ;  /* 0x0000002f35007c0c */ /* 0x000fe2000bf46270 */
[----:B------:R-:W1:Y:S01]  /*597a0*/  LDCU.64 UR46, c[0x0][0x398] ;  /* 0x00007300ff2e77ac */ /* 0x000e620008000a00 */
[----:B------:R-:W-:Y:S02]  /*597b0*/  @P1 LOP3.LUT R2, R2, 0x2000000, RZ, 0xfc, !PT ;  /* 0x0200000002021812 */ /* 0x000fe400078efcff */
[----:B------:R-:W-:-:S02]  /*597c0*/  ISETP.LT.AND P4, PT, R15, UR32, !P2 ;  /* 0x000000200f007c0c */ /* 0x000fc4000d781270 */
[----:B------:R-:W-:-:S04]  /*597d0*/  LOP3.LUT R2, R2, 0xfeffffff, RZ, 0xc0, !PT ;  /* 0xfeffffff02027812 */ /* 0x000fc800078ec0ff */
[----:B------:R-:W-:Y:S02]  /*597e0*/  @P0 LOP3.LUT R2, R2, 0x1000000, RZ, 0xfc, !PT ;  /* 0x0100000002020812 */ /* 0x000fe400078efcff */
[----:B0-----:R-:W-:Y:S01]  /*597f0*/  ISETP.LT.AND P6, PT, R16, UR75, !P2 ;  /* 0x0000004b10007c0c */ /* 0x001fe2000d7c1270 */
        /* <DEDUP_REMOVED lines=14> */
[----:B------:R-:W2:Y:S01]  /*598e0*/  LDCU UR74, c[0x0][0x398] ;  /* 0x00007300ff4a77ac */ /* 0x000ea20008000800 */
[----:B------:R-:W-:Y:S02]  /*598f0*/  LOP3.LUT R2, R2, 0xffefffff, RZ, 0xc0, !PT ;  /* 0xffefffff02027812 */ /* 0x000fe400078ec0ff */
[----:B0-----:R-:W-:Y:S01]  /*59900*/  ISETP.LT.AND P6, PT, R18, UR75, !P2 ;  /* 0x0000004b12007c0c */ /* 0x001fe2000d7c1270 */
[----:B------:R-:W0:Y:S01]  /*59910*/  LDCU UR75, c[0x0][0x398] ;  /* 0x00007300ff4b77ac */ /* 0x000e220008000800 */
[----:B-1----:R-:W-:Y:S01]  /*59920*/  ISETP.LT.AND P5, PT, R17, UR76, !P2 ;  /* 0x0000004c11007c0c */ /* 0x002fe2000d7a1270 */
[----:B------:R-:W1:Y:S06]  /*59930*/  LDCU UR76, c[0x0][0x398] ;  /* 0x00007300ff4c77ac */ /* 0x000e6c0008000800 */
[----:B------:R-:W-:-:S02]  /*59940*/  @P4 LOP3.LUT R2, R2, 0x100000, RZ, 0xfc, !PT ;  /* 0x0010000002024812 */ /* 0x000fc400078efcff */
[----:B------:R-:W-:Y:S01]  /*59950*/  ISETP.LT.AND P4, PT, R19, UR77, !P2 ;  /* 0x0000004d13007c0c */ /* 0x000fe2000d781270 */
[----:B------:R-:W0:Y:S01]  /*59960*/  LDCU UR77, c[0x0][0x398] ;  /* 0x00007300ff4d77ac */ /* 0x000e220008000800 */
[----:B------:R-:W-:Y:S02]  /*59970*/  LOP3.LUT R2, R2, 0xfffbffff, RZ, 0xc0, !PT ;  /* 0xfffbffff02027812 */ /* 0x000fe400078ec0ff */
[----:B---3--:R-:W-:Y:S02]  /*59980*/  ISETP.GE.AND P1, PT, R9, UR33, PT ;  /* 0x0000002109007c0c */ /* 0x008fe4000bf26270 */
[----:B------:R-:W3:Y:S01]  /*59990*/  LDL.LU R9, [R1+0x2498] ;  /* 0x0024980001097983 */ /* 0x000ee20000300800 */
[----:B--2---:R-:W-:-:S03]  /*599a0*/  ISETP.GE.AND P2, PT, R20, UR41, PT ;  /* 0x0000002914007c0c */ /* 0x004fc6000bf46270 */
[----:B------:R-:W2:Y:S01]  /*599b0*/  LDL.LU R20, [R1+0x249c] ;  /* 0x00249c0001147983 */ /* 0x000ea20000300800 */
[----:B------:R-:W-:-:S04]  /*599c0*/  @P6 LOP3.LUT R2, R2, 0x40000, RZ, 0xfc, !PT ;  /* 0x0004000002026812 */ /* 0x000fc800078efcff */
[----:B------:R-:W-:-:S04]  /*599d0*/  LOP3.LUT R2, R2, 0xfffdffff, RZ, 0xc0, !PT ;  /* 0xfffdffff02027812 */ /* 0x000fc800078ec0ff */
[----:B------:R-:W-:-:S04]  /*599e0*/  @P5 LOP3.LUT R2, R2, 0x20000, RZ, 0xfc, !PT ;  /* 0x0002000002025812 */ /* 0x000fc800078efcff */
[----:B------:R-:W-:-:S04]  /*599f0*/  LOP3.LUT R2, R2, 0xfffeffff, RZ, 0xc0, !PT ;  /* 0xfffeffff02027812 */ /* 0x000fc800078ec0ff */
[----:B------:R-:W-:Y:S02]  /*59a00*/  @P4 LOP3.LUT R2, R2, 0x10000, RZ, 0xfc, !PT ;  /* 0x0001000002024812 */ /* 0x000fe400078efcff */
[----:B------:R-:W-:Y:S02]  /*59a10*/  ISETP.LT.AND P4, PT, R15, UR40, !P3 ;  /* 0x000000280f007c0c */ /* 0x000fe4000df81270 */
[----:B------:R-:W-:Y:S02]  /*59a20*/  LOP3.LUT R2, R2, 0xfffff7ff, RZ, 0xc0, !PT ;  /* 0xfffff7ff02027812 */ /* 0x000fe400078ec0ff */
[----:B0-----:R-:W-:-:S09]  /*59a30*/  ISETP.LT.AND P6, PT, R7, UR75, !P3 ;  /* 0x0000004b07007c0c */ /* 0x001fd2000dfc1270 */
[----:B------:R-:W-:Y:S02]  /*59a40*/  @P4 LOP3.LUT R2, R2, 0x800, RZ, 0xfc, !PT ;  /* 0x0000080002024812 */ /* 0x000fe400078efcff */
[----:B------:R-:W-:Y:S02]  /*59a50*/  ISETP.LT.AND P4, PT, R16, UR74, !P3 ;  /* 0x0000004a10007c0c */ /* 0x000fe4000df81270 */
[----:B------:R-:W-:Y:S02]  /*59a60*/  LOP3.LUT R2, R2, 0xffff7fff, RZ, 0xc0, !PT ;  /* 0xffff7fff02027812 */ /* 0x000fe400078ec0ff */
[----:B-1----:R-:W-:-:S09]  /*59a70*/  ISETP.LT.AND P5, PT, R14, UR76, !P3 ;  /* 0x0000004c0e007c0c */ /* 0x002fd2000dfa1270 */
[----:B------:R-:W-:-:S04]  /*59a80*/  @P4 LOP3.LUT R2, R2, 0x8000, RZ, 0xfc, !PT ;  /* 0x0000800002024812 */ /* 0x000fc800078efcff */
[----:B------:R-:W-:-:S04]  /*59a90*/  LOP3.LUT R2, R2, 0xffffbfff, RZ, 0xc0, !PT ;  /* 0xffffbfff02027812 */ /* 0x000fc800078ec0ff */
[----:B------:R-:W-:Y:S02]  /*59aa0*/  @P6 LOP3.LUT R2, R2, 0x4000, RZ, 0xfc, !PT ;  /* 0x0000400002026812 */ /* 0x000fe400078efcff */
[----:B------:R-:W-:Y:S02]  /*59ab0*/  ISETP.LT.AND P4, PT, R13, UR77, !P3 ;  /* 0x0000004d0d007c0c */ /* 0x000fe4000df81270 */
        /* <DEDUP_REMOVED lines=21> */
[----:B------:R-:W-:Y:S02]  /*59c10*/  LOP3.LUT R2, R2, 0xffffffbf, RZ, 0xc0, !PT ;  /* 0xffffffbf02027812 */ /* 0x000fe400078ec0ff */
[----:B------:R-:W-:Y:S01]  /*59c20*/  ISETP.GE.AND P0, PT, R54, UR31, PT ;  /* 0x0000001f36007c0c */ /* 0x000fe2000bf06270 */
[----:B------:R-:W-:Y:S01]  /*59c30*/  VIADD R54, R55, UR51 ;  /* 0x0000003337367c36 */ /* 0x000fe20008000000 */
[----:B------:R-:W-:Y:S02]  /*59c40*/  @P6 LOP3.LUT R2, R2, 0x40, RZ, 0xfc, !PT ;  /* 0x0000004002026812 */ /* 0x000fe400078efcff */
[----:B------:R-:W-:Y:S01]  /*59c50*/  ISETP.LT.AND P4, PT, R13, UR10, !P1 ;  /* 0x0000000a0d007c0c */ /* 0x000fe2000cf81270 */
[----:B------:R-:W-:Y:S01]  /*59c60*/  VIADD R53, R54, UR50 ;  /* 0x0000003236357c36 */ /* 0x000fe20008000000 */
[----:B------:R-:W-:Y:S01]  /*59c70*/  LOP3.LUT R2, R2, 0xffffffdf, RZ, 0xc0, !PT ;  /* 0xffffffdf02027812 */ /* 0x000fe200078ec0ff */
[----:B------:R-:W0:Y:S02]  /*59c80*/  LDCU.64 UR50, c[0x0][0x398] ;  /* 0x00007300ff3277ac */ /* 0x000e240008000a00 */
[----:B------:R-:W-:Y:S01]  /*59c90*/  VIADD R52, R53, UR62 ;  /* 0x0000003e35347c36 */ /* 0x000fe20008000000 */
[----:B------:R-:W-:-:S04]  /*59ca0*/  @P5 LOP3.LUT R2, R2, 0x20, RZ, 0xfc, !PT ;  /* 0x0000002002025812 */ /* 0x000fc800078efcff */
[----:B------:R-:W-:Y:S02]  /*59cb0*/  LOP3.LUT R2, R2, 0xffffffef, RZ, 0xc0, !PT ;  /* 0xffffffef02027812 */ /* 0x000fe400078ec0ff */
[----:B------:R-:W-:Y:S02]  /*59cc0*/  ISETP.LT.AND P6, PT, R18, UR11, !P1 ;  /* 0x0000000b12007c0c */ /* 0x000fe4000cfc1270 */
[----:B------:R-:W-:Y:S02]  /*59cd0*/  @P4 LOP3.LUT R2, R2, 0x10, RZ, 0xfc, !PT ;  /* 0x0000001002024812 */ /* 0x000fe400078efcff */
[----:B------:R-:W-:Y:S02]  /*59ce0*/  ISETP.LT.AND P5, PT, R17, UR12, !P1 ;  /* 0x0000000c11007c0c */ /* 0x000fe4000cfa1270 */
[----:B------:R-:W-:Y:S02]  /*59cf0*/  ISETP.LT.AND P4, PT, R19, UR13, !P1 ;  /* 0x0000000d13007c0c */ /* 0x000fe4000cf81270 */
[----:B---3--:R-:W-:Y:S01]  /*59d00*/  ISETP.GE.AND P3, PT, R9, UR43, PT ;  /* 0x0000002b09007c0c */ /* 0x008fe2000bf66270 */
[----:B------:R-:W-:-:S05]  /*59d10*/  VIADD R9, R52, UR66 ;  /* 0x0000004234097c36 */ /* 0x000fca0008000000 */
[----:B------:R1:W-:Y:S01]  /*59d20*/  STL [R1+0x3c], R9 ;  /* 0x00003c0901007387 */ /* 0x0003e20000100800 */
[----:B--2---:R-:W-:-:S03]  /*59d30*/  ISETP.GE.AND P1, PT, R20, UR45, PT ;  /* 0x0000002d14007c0c */ /* 0x004fc6000bf26270 */
[----:B------:R-:W2:Y:S01]  /*59d40*/  LDL.LU R20, [R1+0x24a0] ;  /* 0x0024a00001147983 */ /* 0x000ea20000300800 */
[----:B------:R-:W-:-:S04]  /*59d50*/  LOP3.LUT R2, R2, 0xfffffffb, RZ, 0xc0, !PT ;  /* 0xfffffffb02027812 */ /* 0x000fc800078ec0ff */
[----:B------:R-:W-:-:S04]  /*59d60*/  @P6 LOP3.LUT R2, R2, 0x4, RZ, 0xfc, !PT ;  /* 0x0000000402026812 */ /* 0x000fc800078efcff */
[----:B------:R-:W-:-:S04]  /*59d70*/  LOP3.LUT R2, R2, 0xfffffffd, RZ, 0xc0, !PT ;  /* 0xfffffffd02027812 */ /* 0x000fc800078ec0ff */
[----:B------:R-:W-:Y:S02]  /*59d80*/  @P5 LOP3.LUT R2, R2, 0x2, RZ, 0xfc, !PT ;  /* 0x0000000202025812 */ /* 0x000fe400078efcff */
[----:B------:R-:W-:Y:S02]  /*59d90*/  ISETP.LT.AND P5, PT, R15, UR44, !P2 ;  /* 0x0000002c0f007c0c */ /* 0x000fe4000d7a1270 */
[----:B------:R-:W-:-:S04]  /*59da0*/  LOP3.LUT R2, R2, 0xfffffffe, RZ, 0xc0, !PT ;  /* 0xfffffffe02027812 */ /* 0x000fc800078ec0ff */
[----:B------:R-:W-:Y:S02]  /*59db0*/  @P4 LOP3.LUT R2, R2, 0x1, RZ, 0xfc, !PT ;  /* 0x0000000102024812 */ /* 0x000fe400078efcff */
[----:B------:R-:W-:Y:S02]  /*59dc0*/  ISETP.LT.AND P4, PT, R16, UR14, !P2 ;  /* 0x0000000e10007c0c */ /* 0x000fe4000d781270 */
[----:B------:R-:W-:-:S03]  /*59dd0*/  ISETP.LT.AND P6, PT, R7, UR15, !P2 ;  /* 0x0000000f07007c0c */ /* 0x000fc6000d7c1270 */
        /* <DEDUP_REMOVED lines=8> */
[----:B------:R-:W-:Y:S01]  /*59e60*/  @P5 LOP3.LUT R0, R0, 0x20000000, RZ, 0xfc, !PT ;  /* 0x2000000000005812 */ /* 0x000fe200078efcff */
[----:B-1----:R-:W-:-:S03]  /*59e70*/  VIADD R9, R9, UR67 ;  /* 0x0000004309097c36 */ /* 0x002fc60008000000 */
[----:B------:R-:W-:Y:S02]  /*59e80*/  LOP3.LUT R0, R0, 0xefffffff, RZ, 0xc0, !PT ;  /* 0xefffffff00007812 */ /* 0x000fe400078ec0ff */
[----:B------:R-:W-:Y:S02]  /*59e90*/  ISETP.LT.AND P6, PT, R18, UR18, !P2 ;  /* 0x0000001212007c0c */ /* 0x000fe4000d7c1270 */
[----:B------:R-:W-:Y:S02]  /*59ea0*/  @P4 LOP3.LUT R0, R0, 0x10000000, RZ, 0xfc, !PT ;  /* 0x1000000000004812 */ /* 0x000fe400078efcff */
[----:B------:R-:W-:Y:S02]  /*59eb0*/  ISETP.LT.AND P5, PT, R17, UR19, !P2 ;  /* 0x0000001311007c0c */ /* 0x000fe4000d7a1270 */
[----:B------:R-:W-:Y:S01]  /*59ec0*/  ISETP.LT.AND P4, PT, R19, UR20, !P2 ;  /* 0x0000001413007c0c */ /* 0x000fe2000d781270 */
[----:B------:R1:W-:Y:S01]  /*59ed0*/  STL [R1+0x50], R9 ;  /* 0x0000500901007387 */ /* 0x0003e20000100800 */
[----:B------:R-:W-:-:S05]  /*59ee0*/  LOP3.LUT R0, R0, 0xfbffffff, RZ, 0xc0, !PT ;  /* 0xfbffffff00007812 */ /* 0x000fca00078ec0ff */
        /* <DEDUP_REMOVED lines=22> */
[----:B--2---:R-:W-:Y:S01]  /*5a050*/  ISETP.GE.AND P2, PT, R20, UR47, PT ;  /* 0x0000002f14007c0c */ /* 0x004fe2000bf46270 */
[----:B------:R-:W-:Y:S02]  /*5a060*/  VIADD R20, R9, UR68 ;  /* 0x0000004409147c36 */ /* 0x000fe40008000000 */
[----:B-1----:R-:W2:Y:S01]  /*5a070*/  LDL.LU R9, [R1+0x24a4] ;  /* 0x0024a40001097983 */ /* 0x002ea20000300800 */
[----:B------:R-:W-:-:S04]  /*5a080*/  LOP3.LUT R0, R0, 0xfffbffff, RZ, 0xc0, !PT ;  /* 0xfffbffff00007812 */ /* 0x000fc800078ec0ff */
[----:B------:R-:W-:Y:S02]  /*5a090*/  @P4 LOP3.LUT R0, R0, 0x40000, RZ, 0xfc, !PT ;  /* 0x0004000000004812 */ /* 0x000fe400078efcff */
[----:B------:R-:W-:Y:S02]  /*5a0a0*/  ISETP.LT.AND P3, PT, R19, UR27, !P3 ;  /* 0x0000001b13007c0c */ /* 0x000fe4000df61270 */
[----:B------:R-:W-:-:S04]  /*5a0b0*/  LOP3.LUT R0, R0, 0xfffdffff, RZ, 0xc0, !PT ;  /* 0xfffdffff00007812 */ /* 0x000fc800078ec0ff */
[----:B------:R-:W-:Y:S02]  /*5a0c0*/  @P5 LOP3.LUT R0, R0, 0x20000, RZ, 0xfc, !PT ;  /* 0x0002000000005812 */ /* 0x000fe400078efcff */
[----:B----4-:R-:W-:Y:S02]  /*5a0d0*/  ISETP.LT.AND P5, PT, R15, UR48, !P1 ;  /* 0x000000300f007c0c */ /* 0x010fe4000cfa1270 */
        /* <DEDUP_REMOVED lines=35> */
[----:B0-----:R-:W-:Y:S02]  /*5a310*/  ISETP.LT.AND P5, PT, R15, UR50, !P2 ;  /* 0x000000320f007c0c */ /* 0x001fe4000d7a1270 */
[----:B------:R-:W-:-:S04]  /*5a320*/  LOP3.LUT R0, R0, 0xfffffffb, RZ, 0xc0, !PT ;  /* 0xfffffffb00007812 */ /* 0x000fc800078ec0ff */
[----:B------:R-:W-:Y:S02]  /*5a330*/  @P1 LOP3.LUT R0, R0, 0x4, RZ, 0xfc, !PT ;  /* 0x0000000400001812 */ /* 0x000fe400078efcff */
[----:B------:R-:W-:Y:S02]  /*5a340*/  ISETP.LT.AND P3, PT, R18, UR59, !P2 ;  /* 0x0000003b12007c0c */ /* 0x000fe4000d761270 */
[----:B------:R-:W-:-:S04]  /*5a350*/  LOP3.LUT R0, R0, 0xfffffffd, RZ, 0xc0, !PT ;  /* 0xfffffffd00007812 */ /* 0x000fc800078ec0ff */
[----:B------:R-:W-:Y:S01]  /*5a360*/  @P5 LOP3.LUT R0, R0, 0x2, RZ, 0xfc, !PT ;  /* 0x0000000200005812 */ /* 0x000fe200078efcff */
[----:B------:R0:W-:Y:S03]  /*5a370*/  STL [R1+0x5c], R20 ;  /* 0x00005c1401007387 */ /* 0x0001e60000100800 */
[----:B------:R-:W-:-:S04]  /*5a380*/  LOP3.LUT R0, R0, 0xfffffffe, RZ, 0xc0, !PT ;  /* 0xfffffffe00007812 */ /* 0x000fc800078ec0ff */
[----:B------:R-:W-:Y:S01]  /*5a390*/  @P3 LOP3.LUT R0, R0, 0x1, RZ, 0xfc, !PT ;  /* 0x0000000100003812 */ /* 0x000fe200078efcff */
[----:B0-----:R-:W-:Y:S01]  /*5a3a0*/  VIADD R20, R20, UR69 ;  /* 0x0000004514147c36 */ /* 0x001fe20008000000 */
[C---:B------:R-:W-:Y:S02]  /*5a3b0*/  ISETP.LT.AND P3, PT, R17.reuse, UR30, !P0 ;  /* 0x0000001e11007c0c */ /* 0x040fe4000c761270 */
[----:B------:R-:W-:Y:S02]  /*5a3c0*/  LOP3.LUT R0, R0, 0xffffffef, RZ, 0xc0, !PT ;  /* 0xffffffef00007812 */ /* 0x000fe400078ec0ff */
[----:B------:R-:W-:Y:S02]  /*5a3d0*/  ISETP.LT.AND P1, PT, R17, UR60, !P2 ;  /* 0x0000003c11007c0c */ /* 0x000fe4000d721270 */
[C---:B------:R-:W-:Y:S02]  /*5a3e0*/  ISETP.LT.AND P2, PT, R19.reuse, UR61, !P2 ;  /* 0x0000003d13007c0c */ /* 0x040fe4000d741270 */
[----:B------:R-:W-:-:S02]  /*5a3f0*/  ISETP.GE.AND P5, PT, R19, UR36, PT ;  /* 0x0000002413007c0c */ /* 0x000fc4000bfa6270 */
[----:B------:R-:W-:-:S03]  /*5a400*/  ISETP.LT.AND P6, PT, R19, UR38, !P0 ;  /* 0x0000002613007c0c */ /* 0x000fc6000c7c1270 */
[----:B------:R-:W-:Y:S02]  /*5a410*/  @P3 LOP3.LUT R0, R0, 0x10, RZ, 0xfc, !PT ;  /* 0x0000001000003812 */ /* 0x000fe400078efcff */
[----:B--2---:R-:W-:Y:S02]  /*5a420*/  ISETP.GE.AND P4, PT, R9, UR49, PT ;  /* 0x0000003109007c0c */ /* 0x004fe4000bf86270 */
[----:B------:R-:W2:Y:S04]  /*5a430*/  LDL.LU R9, [R1+0x29fc] ;  /* 0x0029fc0001097983 */ /* 0x000ea80000300800 */
[----:B------:R0:W-:Y:S04]  /*5a440*/  STL [R1+0x7c], R20 ;  /* 0x00007c1401007387 */ /* 0x0001e80000100800 */
[----:B------:R-:W3:Y:S04]  /*5a450*/  LDL.LU R7, [R1+0x29f8] ;  /* 0x0029f80001077983 */ /* 0x000ee80000300800 */
[----:B------:R-:W4:Y:S01]  /*5a460*/  LDL.LU R14, [R1+0x29f4] ;  /* 0x0029f400010e7983 */ /* 0x000f220000300800 */
[----:B0-----:R-:W-:-:S03]  /*5a470*/  VIADD R20, R20, UR70 ;  /* 0x0000004614147c36 */ /* 0x001fc60008000000 */
[----:B------:R-:W2:Y:S01]  /*5a480*/  LDL.LU R13, [R1+0x29f0] ;  /* 0x0029f000010d7983 */ /* 0x000ea20000300800 */
[----:B------:R-:W-:-:S03]  /*5a490*/  VIADD R18, R20, UR71 ;  /* 0x0000004714127c36 */ /* 0x000fc60008000000 */
[----:B------:R-:W2:Y:S01]  /*5a4a0*/  LDL.LU R15, [R1+0x29ec] ;  /* 0x0029ec00010f7983 */ /* 0x000ea20000300800 */
[----:B------:R-:W-:-:S03]  /*5a4b0*/  ISETP.LT.AND P3, PT, R16, UR72, !P4 ;  /* 0x0000004810007c0c */ /* 0x000fc6000e761270 */
[----:B------:R0:W-:Y:S04]  /*5a4c0*/  STL [R1+0xb4], R18 ;  /* 0x0000b41201007387 */ /* 0x0001e80000100800 */
[----:B0-----:R-:W2:Y:S04]  /*5a4d0*/  LDL.LU R18, [R1+0x29e8] ;  /* 0x0029e80001127983 */ /* 0x001ea80000300800 */
[----:B------:R-:W2:Y:S04]  /*5a4e0*/  LDL.LU R17, [R1+0x29e4] ;  /* 0x0029e40001117983 */ /* 0x000ea80000300800 */
[----:B------:R-:W2:Y:S04]  /*5a4f0*/  LDL.LU R19, [R1+0x29e0] ;  /* 0x0029e00001137983 */ /* 0x000ea80000300800 */
[----:B------:R-:W2:Y:S01]  /*5a500*/  LDL.LU R16, [R1+0x29dc] ;  /* 0x0029dc0001107983 */ /* 0x000ea20000300800 */
[----:B------:R-:W-:-:S04]  /*5a510*/  LOP3.LUT R0, R0, 0xfffffff7, RZ, 0xc0, !PT ;  /* 0xfffffff700007812 */ /* 0x000fc800078ec0ff */
[----:B------:R-:W-:Y:S01]  /*5a520*/  @P6 LOP3.LUT R0, R0, 0x8, RZ, 0xfc, !PT ;  /* 0x0000000800006812 */ /* 0x000fe200078efcff */
[----:B------:R0:W-:Y:S01]  /*5a530*/  STL.64 [R1+0x2e40], R36 ;  /* 0x002e402401007387 */ /* 0x0001e20000100a00 */
[----:B------:R-:W-:Y:S01]  /*5a540*/  LOP3.LUT R59, R59, 0xfdffffff, RZ, 0xc0, !PT ;  /* 0xfdffffff3b3b7812 */ /* 0x000fe200078ec0ff */
[----:B------:R-:W1:Y:S01]  /*5a550*/  S2UR UR5, SR_CgaCtaId ;  /* 0x00000000000579c3 */ /* 0x000e620000008800 */
[----:B------:R-:W-:Y:S01]  /*5a560*/  UMOV UR4, 0x400 ;  /* 0x0000040000047882 */ /* 0x000fe20000000000 */
[----:B------:R-:W1:Y:S01]  /*5a570*/  LDCU.64 UR24, c[0x0][0x398] ;  /* 0x00007300ff1877ac */ /* 0x000e620008000a00 */
[----:B------:R-:W1:Y:S01]  /*5a580*/  LDCU.64 UR18, c[0x0][0x398] ;  /* 0x00007300ff1277ac */ /* 0x000e620008000a00 */
[----:B0-----:R-:W-:Y:S01]  /*5a590*/  IMAD.MOV.U32 R37, RZ, RZ, R20 ;  /* 0x000000ffff257224 */ /* 0x001fe200078e0014 */
[----:B------:R-:W2:Y:S01]  /*5a5a0*/  LDL.LU R36, [R1+0x78] ;  /* 0x0000780001247983 */ /* 0x000ea20000300800 */
[----:B------:R-:W0:Y:S03]  /*5a5b0*/  LDCU.64 UR8, c[0x0][0x398] ;  /* 0x00007300ff0877ac */ /* 0x000e260008000a00 */
[----:B------:R-:W3:Y:S01]  /*5a5c0*/  LDL.LU R20, [R1+0x54] ;  /* 0x0000540001147983 */ /* 0x000ee20000300800 */
[----:B------:R-:W0:Y:S03]  /*5a5d0*/  LDCU.64 UR14, c[0x0][0x398] ;  /* 0x00007300ff0e77ac */ /* 0x000e260008000a00 */
[----:B------:R1:W-:Y:S01]  /*5a5e0*/  STL.64 [R1+0x2e38], R38 ;  /* 0x002e382601007387 */ /* 0x0003e20000100a00 */
[----:B------:R-:W0:Y:S01]  /*5a5f0*/  LDCU.64 UR6, c[0x0][0x398] ;  /* 0x00007300ff0677ac */ /* 0x000e220008000a00 */
[----:B------:R-:W0:Y:S01]  /*5a600*/  LDCU.64 UR10, c[0x0][0x398] ;  /* 0x00007300ff0a77ac */ /* 0x000e220008000a00 */
[----:B------:R-:W0:Y:S01]  /*5a610*/  LDCU.64 UR28, c[0x0][0x398] ;  /* 0x00007300ff1c77ac */ /* 0x000e220008000a00 */
[----:B-1----:R-:W4:Y:S01]  /*5a620*/  LDL.LU R38, [R1+0x70] ;  /* 0x0000700001267983 */ /* 0x002f220000300800 */
[----:B------:R-:W1:Y:S03]  /*5a630*/  LDCU.64 UR26, c[0x0][0x398] ;  /* 0x00007300ff1a77ac */ /* 0x000e660008000a00 */
[----:B------:R-:W4:Y:S01]  /*5a640*/  LDL.LU R39, [R1+0x58] ;  /* 0x0000580001277983 */ /* 0x000f220000300800 */
        /* <DEDUP_REMOVED lines=8> */
[----:B------:R-:W-:Y:S01]  /*5a6d0*/  ULEA UR4, UR5, UR4, 0x18 ;  /* 0x0000000405047291 */ /* 0x000fe2000f8ec0ff */
[----:B------:R-:W0:Y:S02]  /*5a6e0*/  LDCU.64 UR40, c[0x0][0x398] ;  /* 0x00007300ff2877ac */ /* 0x000e240008000a00 */
[----:B------:R-:W-:Y:S01]  /*5a6f0*/  STL.64 [R1+0x2e28], R42 ;  /* 0x002e282a01007387 */ /* 0x000fe20000100a00 */
[----:B------:R-:W0:Y:S03]  /*5a700*/  LDCU.64 UR30, c[0x0][0x398] ;  /* 0x00007300ff1e77ac */ /* 0x000e260008000a00 */
        /* <DEDUP_REMOVED lines=8> */
[----:B------:R-:W-:Y:S01]  /*5a790*/  STL [R1+0x2d38], R55 ;  /* 0x002d383701007387 */ /* 0x000fe20000100800 */
[----:B------:R-:W0:Y:S03]  /*5a7a0*/  LDCU UR50, c[0x0][0x39c] ;  /* 0x00007380ff3277ac */ /* 0x000e260008000800 */
        /* <DEDUP_REMOVED lines=8> */
[----:B------:R4:W-:Y:S01]  /*5a830*/  STL [R1+0x2a80], R3 ;  /* 0x002a800301007387 */ /* 0x0009e20000100800 */
[----:B------:R-:W0:Y:S03]  /*5a840*/  LDCU UR48, c[0x0][0x39c] ;  /* 0x00007380ff3077ac */ /* 0x000e260008000800 */
[----:B------:R-:W-:Y:S01]  /*5a850*/  STL [R1+0x2a70], R56 ;  /* 0x002a703801007387 */ /* 0x000fe20000100800 */
[----:B------:R-:W0:Y:S03]  /*5a860*/  LDCU UR46, c[0x0][0x39c] ;  /* 0x00007380ff2e77ac */ /* 0x000e260008000800 */
[----:B------:R-:W-:Y:S01]  /*5a870*/  STL [R1+0x2a68], R57 ;  /* 0x002a683901007387 */ /* 0x000fe20000100800 */
[----:B------:R-:W0:Y:S03]  /*5a880*/  LDCU UR54, c[0x0][0x39c] ;  /* 0x00007380ff3677ac */ /* 0x000e260008000800 */
[----:B------:R-:W-:Y:S04]  /*5a890*/  STL [R1+0x2a60], R58 ;  /* 0x002a603a01007387 */ /* 0x000fe80000100800 */
[----:B------:R-:W-:Y:S04]  /*5a8a0*/  STL [R1+0x2a50], R60 ;  /* 0x002a503c01007387 */ /* 0x000fe80000100800 */
[----:B------:R-:W-:Y:S01]  /*5a8b0*/  STL [R1+0x2a38], R61 ;  /* 0x002a383d01007387 */ /* 0x000fe20000100800 */
[----:B--2---:R-:W-:-:S04]  /*5a8c0*/  LOP3.LUT R36, R36, 0xffff, RZ, 0xc0, !PT ;  /* 0x0000ffff24247812 */ /* 0x004fc800078ec0ff */
[----:B---3--:R-:W-:Y:S02]  /*5a8d0*/  PRMT R20, R20, 0x4210, R36 ;  /* 0x0000421014147816 */ /* 0x008fe40000000024 */
[----:B----4-:R-:W-:Y:S02]  /*5a8e0*/  LOP3.LUT R3, R38, 0xffff, RZ, 0xc0, !PT ;  /* 0x0000ffff26037812 */ /* 0x010fe400078ec0ff */
[----:B------:R-:W-:-:S04]  /*5a8f0*/  LOP3.LUT R40, R40, 0xfeffffff, RZ, 0xc0, !PT ;  /* 0xfeffffff28287812 */ /* 0x000fc800078ec0ff */
[----:B------:R-:W-:Y:S01]  /*5a900*/  @P0 LOP3.LUT R40, R40, 0x1000000, RZ, 0xfc, !PT ;  /* 0x0100000028280812 */ /* 0x000fe200078efcff */
[----:B------:R-:W-:Y:S01]  /*5a910*/  BAR.SYNC.DEFER_BLOCKING 0x0 ;  /* 0x0000000000007b1d */ /* 0x000fe20000010000 */
[----:B------:R-:W-:Y:S02]  /*5a920*/  LOP3.LUT P0, RZ, R0, 0x800, RZ, 0xc0, !PT ;  /* 0x0000080000ff7812 */ /* 0x000fe4000780c0ff */
[----:B------:R-:W-:-:S04]  /*5a930*/  LOP3.LUT R2, R41, 0xffff, RZ, 0xc0, !PT ;  /* 0x0000ffff29027812 */ /* 0x000fc800078ec0ff */
[----:B------:R-:W-:Y:S01]  /*5a940*/  PRMT R21, R21, 0x4210, R2 ;  /* 0x0000421015157816 */ /* 0x000fe20000000002 */
[----:B------:R-:W-:Y:S06]  /*5a950*/  STL [R1+0x318], R40 ;  /* 0x0003182801007387 */ /* 0x000fec0000100800 */
[----:B------:R-:W-:Y:S02]  /*5a960*/  @P0 LOP3.LUT R59, R59, 0x2000000, RZ, 0xfc, !PT ;  /* 0x020000003b3b0812 */ /* 0x000fe400078efcff */
[----:B------:R-:W-:Y:S02]  /*5a970*/  LOP3.LUT P0, RZ, R0, 0x4, RZ, 0xc0, !PT ;  /* 0x0000000400ff7812 */ /* 0x000fe4000780c0ff */
[----:B------:R-:W-:-:S11]  /*5a980*/  LOP3.LUT R59, R59, 0xfbffffff, RZ, 0xc0, !PT ;  /* 0xfbffffff3b3b7812 */ /* 0x000fd600078ec0ff */
[----:B------:R-:W-:Y:S02]  /*5a990*/  @P0 LOP3.LUT R59, R59, 0x4000000, RZ, 0xfc, !PT ;  /* 0x040000003b3b0812 */ /* 0x000fe400078efcff */
[----:B------:R-:W-:Y:S02]  /*5a9a0*/  LOP3.LUT P0, RZ, R0, 0x2, RZ, 0xc0, !PT ;  /* 0x0000000200ff7812 */ /* 0x000fe4000780c0ff */
[----:B------:R-:W-:-:S11]  /*5a9b0*/  LOP3.LUT R59, R59, 0xf7ffffff, RZ, 0xc0, !PT ;  /* 0xf7ffffff3b3b7812 */ /* 0x000fd600078ec0ff */
[----:B------:R-:W-:Y:S02]  /*5a9c0*/  @P0 LOP3.LUT R59, R59, 0x8000000, RZ, 0xfc, !PT ;  /* 0x080000003b3b0812 */ /* 0x000fe400078efcff */
[----:B------:R-:W-:-:S03]  /*5a9d0*/  LOP3.LUT P0, RZ, R0, 0x1, RZ, 0xc0, !PT ;  /* 0x0000000100ff7812 */ /* 0x000fc6000780c0ff */
[----:B------:R-:W-:Y:S04]  /*5a9e0*/  STL [R1+0x2a8c], R59 ;  /* 0x002a8c3b01007387 */ /* 0x000fe80000100800 */
[----:B------:R2:W-:Y:S04]  /*5a9f0*/  STL [R1+0x2dc8], R0 ;  /* 0x002dc80001007387 */ /* 0x0005e80000100800 */
[----:B------:R3:W-:Y:S04]  /*5aa00*/  STL [R1+0x29cc], R36 ;  /* 0x0029cc2401007387 */ /* 0x0007e80000100800 */
[----:B------:R4:W-:Y:S01]  /*5aa10*/  STL [R1+0x29d8], R2 ;  /* 0x0029d80201007387 */ /* 0x0009e20000100800 */
[----:B--2---:R-:W-:-:S03]  /*5aa20*/  LOP3.LUT R0, R39, 0xffff, RZ, 0xc0, !PT ;  /* 0x0000ffff27007812 */ /* 0x004fc600078ec0ff */
[----:B------:R2:W-:Y:S01]  /*5aa30*/  STL [R1+0x29d4], R3 ;  /* 0x0029d40301007387 */ /* 0x0005e20000100800 */
[----:B---3--:R-:W3:Y:S03]  /*5aa40*/  S2R R36, SR_TID.X ;  /* 0x0000000000247919 */ /* 0x008ee60000002100 */
[----:B------:R-:W3:Y:S04]  /*5aa50*/  LDL.LU R61, [R1+0xfe0] ;  /* 0x000fe000013d7983 */ /* 0x000ee80000300800 */
[----:B------:R0:W-:Y:S04]  /*5aa60*/  STL [R1+0x29d0], R0 ;  /* 0x0029d00001007387 */ /* 0x0001e80000100800 */
[----:B----4-:R-:W4:Y:S01]  /*5aa70*/  LDL.LU R2, [R1+0xfe4] ;  /* 0x000fe40001027983 */ /* 0x010f220000300800 */
[----:B------:R-:W-:-:S02]  /*5aa80*/  PRMT R22, R22, 0x4210, R3 ;  /* 0x0000421016167816 */ /* 0x000fc40000000003 */
[----:B------:R-:W-:Y:S01]  /*5aa90*/  PRMT R23, R23, 0x4210, R0 ;  /* 0x0000421017177816 */ /* 0x000fe20000000000 */
[----:B------:R-:W4:Y:S04]  /*5aaa0*/  LDL.LU R60, [R1+0xfe8] ;  /* 0x000fe800013c7983 */ /* 0x000f280000300800 */
[----:B------:R-:W4:Y:S04]  /*5aab0*/  LDL.LU R58, [R1+0xfec] ;  /* 0x000fec00013a7983 */ /* 0x000f280000300800 */
[----:B------:R-:W4:Y:S04]  /*5aac0*/  LDL.LU R57, [R1+0xfd0] ;  /* 0x000fd00001397983 */ /* 0x000f280000300800 */
[----:B------:R-:W4:Y:S04]  /*5aad0*/  LDL.LU R56, [R1+0xfd4] ;  /* 0x000fd40001387983 */ /* 0x000f280000300800 */
[----:B--2---:R-:W2:Y:S01]  /*5aae0*/  LDL.LU R3, [R1+0xfd8] ;  /* 0x000fd80001037983 */ /* 0x004ea20000300800 */
[----:B---3--:R-:W-:-:S03]  /*5aaf0*/  LOP3.LUT R36, R36, 0x1f, RZ, 0xc0, !PT ;  /* 0x0000001f24247812 */ /* 0x008fc600078ec0ff */
[----:B------:R-:W2:Y:S04]  /*5ab00*/  LDL.LU R52, [R1+0xfdc] ;  /* 0x000fdc0001347983 */ /* 0x000ea80000300800 */
[----:B------:R-:W3:Y:S04]  /*5ab10*/  LDL.LU R53, [R1+0xfc0] ;  /* 0x000fc00001357983 */ /* 0x000ee80000300800 */
[----:B------:R-:W3:Y:S01]  /*5ab20*/  LDL.LU R54, [R1+0xfc4] ;  /* 0x000fc40001367983 */ /* 0x000ee20000300800 */
[----:B0-----:R-:W-:Y:S01]  /*5ab30*/  LEA R0, R36, UR4, 0x4 ;  /* 0x0000000424007c11 */ /* 0x001fe2000f8e20ff */
[----:B------:R-:W0:Y:S02]  /*5ab40*/  LDCU.64 UR4, c[0x0][0x398] ;  /* 0x00007300ff0477ac */ /* 0x000e240008000a00 */
[----:B------:R-:W3:Y:S04]  /*5ab50*/  LDL.LU R55, [R1+0xfc8] ;  /* 0x000fc80001377983 */ /* 0x000ee80000300800 */
[----:B------:R-:W3:Y:S04]  /*5ab60*/  LDL.LU R50, [R1+0xfcc] ;  /* 0x000fcc0001327983 */ /* 0x000ee80000300800 */
[----:B------:R-:W3:Y:S04]  /*5ab70*/  LDL.LU R51, [R1+0xfb0] ;  /* 0x000fb00001337983 */ /* 0x000ee80000300800 */
[----:B------:R-:W-:Y:S04]  /*5ab80*/  STL [R1+0x31c], R0 ;  /* 0x00031c0001007387 */ /* 0x000fe80000100800 */
        /* <DEDUP_REMOVED lines=13> */
[----:B------:R0:W-:Y:S02]  /*5ac60*/  STSM.16.M88.4 [R0], R20 ;  /* 0x0000001400007844 */ /* 0x0001e40000000200 */
[----:B0-----:R-:W-:-:S02]  /*5ac70*/  SHF.R.S32.HI R20, RZ, 0x1f, R29 ;  /* 0x0000001fff147819 */ /* 0x001fc4000001141d */
[----:B------:R-:W-:-:S05]  /*5ac80*/  IADD3 R22, P6, PT, R29, R16, RZ ;  /* 0x000000101d167210 */ /* 0x000fca0007fde0ff */
[----:B------:R-:W-:Y:S01]  /*5ac90*/  IMAD.X R23, R20, 0x1, R19, P6 ;  /* 0x0000000114177824 */ /* 0x000fe200030e0613 */
[----:B----4-:R-:W-:-:S05]  /*5aca0*/  F2FP.SATFINITE.E5M2.F32.PACK_AB_MERGE_C R2, R2, R61, RZ ;  /* 0x0000003d0202723e */ /* 0x010fca00048060ff */
[----:B------:R0:W-:Y:S04]  /*5acb0*/  STL [R1+0x2d68], R2 ;  /* 0x002d680201007387 */ /* 0x0001e80000100800 */
[----:B------:R4:W-:Y:S01]  /*5acc0*/  STL.64 [R1+0xff0], R22 ;  /* 0x000ff01601007387 */ /* 0x0009e20000100a00 */
[----:B0-----:R-:W-:Y:S02]  /*5acd0*/  F2FP.SATFINITE.E5M2.F32.PACK_AB_MERGE_C R2, R58, R60, RZ ;  /* 0x0000003c3a02723e */ /* 0x001fe400048060ff */
[----:B------:R-:W-:Y:S02]  /*5ace0*/  F2FP.SATFINITE.E5M2.F32.PACK_AB_MERGE_C R0, R56, R57, RZ ;  /* 0x000000393800723e */ /* 0x000fe400048060ff */
[----:B----4-:R-:W-:Y:S01]  /*5acf0*/  IADD3 R22, P6, PT, R29, R17, RZ ;  /* 0x000000111d167210 */ /* 0x010fe20007fde0ff */
[----:B------:R0:W-:Y:S04]  /*5ad00*/  STL [R1+0xfec], R2 ;  /* 0x000fec0201007387 */ /* 0x0001e80000100800 */
[----:B------:R-:W-:Y:S01]  /*5ad10*/  IMAD.X R23, R20, 0x1, R18, P6 ;  /* 0x0000000114177824 */ /* 0x000fe200030e0612 */
[----:B------:R3:W-:Y:S01]  /*5ad20*/  STL [R1+0xfe8], R0 ;  /* 0x000fe80001007387 */ /* 0x0007e20000100800 */
[----:B--2---:R-:W-:-:S02]  /*5ad30*/  F2FP.SATFINITE.E5M2.F32.PACK_AB_MERGE_C R21, R52, R3, RZ ;  /* 0x000000033415723e */ /* 0x004fc400048060ff */
[----:B0-----:R-:W-:Y:S01]  /*5ad40*/  IADD3 R2, P6, PT, R29, R15, RZ ;  /* 0x0000000f1d027210 */ /* 0x001fe20007fde0ff */
[----:B------:R-:W-:Y:S01]  /*5ad50*/  STL.64 [R1+0xfe0], R22 ;  /* 0x000fe01601007387 */ /* 0x000fe20000100a00 */
[----:B---3--:R-:W-:-:S03]  /*5ad60*/  F2FP.SATFINITE.E5M2.F32.PACK_AB_MERGE_C R0, R54, R53, RZ ;  /* 0x000000353600723e */ /* 0x008fc600048060ff */
[----:B------:R-:W-:Y:S01]  /*5ad70*/  IMAD.X R3, R20, 0x1, R13, P6 ;  /* 0x0000000114037824 */ /* 0x000fe200030e060d */
[----:B------:R-:W-:Y:S01]  /*5ad80*/  F2FP.SATFINITE.E5M2.F32.PACK_AB_MERGE_C R58, R50, R55, RZ ;  /* 0x00000037323a723e */ /* 0x000fe200048060ff */
[----:B------:R-:W-:Y:S04]  /*5ad90*/  STL [R1+0xfd8], R21 ;  /* 0x000fd81501007387 */ /* 0x000fe80000100800 */
[----:B------:R0:W-:Y:S04]  /*5ada0*/  STL [R1+0x3e8], R0 ;  /* 0x0003e80001007387 */ /* 0x0001e80000100800 */
[----:B------:R-:W-:Y:S04]  /*5adb0*/  STL [R1+0x2d80], R58 ;  /* 0x002d803a01007387 */ /* 0x000fe80000100800 */
[----:B------:R2:W-:Y:S01]  /*5adc0*/  STL.64 [R1+0xfd0], R2 ;  /* 0x000fd00201007387 */ /* 0x0005e20000100a00 */
[----:B0-----:R-:W-:-:S02]  /*5add0*/  F2FP.SATFINITE.E5M2.F32.PACK_AB_MERGE_C R0, R48, R51, RZ ;  /* 0x000000333000723e */ /* 0x001fc400048060ff */
[----:B--2---:R-:W-:-:S03]  /*5ade0*/  IADD3 R2, P6, PT, R29, R14, RZ ;  /* 0x0000000e1d027210 */ /* 0x004fc60007fde0ff */
[----:B------:R0:W-:Y:S02]  /*5adf0*/  STL [R1+0x3a0], R0 ;  /* 0x0003a00001007387 */ /* 0x0001e40000100800 */
[----:B------:R-:W-:Y:S01]  /*5ae00*/  IMAD.X R3, R20, 0x1, R7, P6 ;  /* 0x0000000114037824 */ /* 0x000fe200030e0607 */
[----:B------:R-:W-:-:S04]  /*5ae10*/  F2FP.SATFINITE.E5M2.F32.PACK_AB_MERGE_C R21, R46, R49, RZ ;  /* 0x000000312e15723e */ /* 0x000fc800048060ff */
[----:B------:R2:W-:Y:S01]  /*5ae20*/  STL.64 [R1+0xfc0], R2 ;  /* 0x000fc00201007387 */ /* 0x0005e20000100a00 */
[----:B0-----:R-:W-:-:S03]  /*5ae30*/  F2FP.SATFINITE.E5M2.F32.PACK_AB_MERGE_C R0, R44, R47, RZ ;  /* 0x0000002f2c00723e */ /* 0x001fc600048060ff */
[----:B------:R-:W-:Y:S01]  /*5ae40*/  STL [R1+0x3a4], R21 ;  /* 0x0003a41501007387 */ /* 0x000fe20000100800 */
[----:B--2---:R-:W-:-:S03]  /*5ae50*/  IADD3 R2, P6, PT, R29, R9, RZ ;  /* 0x000000091d027210 */ /* 0x004fc60007fde0ff */
[----:B------:R0:W-:Y:S02]  /*5ae60*/  STL [R1+0x26b0], R0 ;  /* 0x0026b00001007387 */ /* 0x0001e40000100800 */
[----:B------:R-:W-:-:S05]  /*5ae70*/  IMAD.X R3, R20, 0x1, R8, P6 ;  /* 0x0000000114037824 */ /* 0x000fca00030e0608 */
[----:B------:R2:W-:Y:S01]  /*5ae80*/  STL.64 [R1+0xfb0], R2 ;  /* 0x000fb00201007387 */ /* 0x0005e20000100a00 */
[----:B0-----:R-:W-:-:S03]  /*5ae90*/  F2FP.SATFINITE.E5M2.F32.PACK_AB_MERGE_C R0, R41, R40, RZ ;  /* 0x000000282900723e */ /* 0x001fc600048060ff */
[----:B------:R-:W3:Y:S01]  /*5aea0*/  LDL.LU R22, [R1+0xf88] ;  /* 0x000f880001167983 */ /* 0x000ee20000300800 */
[----:B--2---:R-:W-:-:S05]  /*5aeb0*/  F2FP.SATFINITE.E5M2.F32.PACK_AB_MERGE_C R2, R42, R45, RZ ;  /* 0x0000002d2a02723e */ /* 0x004fca00048060ff */
[----:B------:R0:W-:Y:S04]  /*5aec0*/  STL [R1+0x26bc], R2 ;  /* 0x0026bc0201007387 */ /* 0x0001e80000100800 */
[----:B------:R-:W3:Y:S04]  /*5aed0*/  LDL.LU R23, [R1+0xf8c] ;  /* 0x000f8c0001177983 */ /* 0x000ee80000300800 */
[----:B------:R2:W-:Y:S01]  /*5aee0*/  STL [R1+0x2860], R0 ;  /* 0x0028600001007387 */ /* 0x0005e20000100800 */
[----:B0-----:R-:W-:-:S03]  /*5aef0*/  IADD3 R2, P6, PT, R29, R11, RZ ;  /* 0x0000000b1d027210 */ /* 0x001fc60007fde0ff */
[----:B------:R-:W4:Y:S04]  /*5af00*/  LDL.LU R44, [R1+0xf70] ;  /* 0x000f7000012c7983 */ /* 0x000f280000300800 */
[----:B------:R-:W4:Y:S01]  /*5af10*/  LDL.LU R45, [R1+0xf74] ;  /* 0x000f7400012d7983 */ /* 0x000f220000300800 */
[----:B------:R-:W-:-:S03]  /*5af20*/  IMAD.X R3, R20, 0x1, R10, P6 ;  /* 0x0000000114037824 */ /* 0x000fc600030e060a */
[----:B------:R-:W4:Y:S04]  /*5af30*/  LDL.LU R40, [R1+0xf78] ;  /* 0x000f780001287983 */ /* 0x000f280000300800 */
[----:B------:R-:W4:Y:S01]  /*5af40*/  LDL.LU R41, [R1+0xf7c] ;  /* 0x000f7c0001297983 */ /* 0x000f220000300800 */
[----:B------:R-:W-:-:S03]  /*5af50*/  F2FP.SATFINITE.E5M2.F32.PACK_AB_MERGE_C R21, R38, R43, RZ ;  /* 0x0000002b2615723e */ /* 0x000fc600048060ff */
[----:B------:R0:W-:Y:S01]  /*5af60*/  STL.64 [R1+0xfa0], R2 ;  /* 0x000fa00201007387 */ /* 0x0001e20000100a00 */
[----:B--2---:R-:W-:-:S03]  /*5af70*/  F2FP.SATFINITE.E5M2.F32.PACK_AB_MERGE_C R0, R36, R39, RZ ;  /* 0x000000272400723e */ /* 0x004fc600048060ff */
[----:B------:R-:W-:Y:S01]  /*5af80*/  STL [R1+0x2870], R21 ;  /* 0x0028701501007387 */ /* 0x000fe20000100800 */
[----:B0-----:R-:W-:-:S03]  /*5af90*/  IADD3 R2, P6, PT, R29, R12, RZ ;  /* 0x0000000c1d027210 */ /* 0x001fc60007fde0ff */
[----:B------:R0:W-:Y:S02]  /*5afa0*/  STL [R1+0x2824], R0 ;  /* 0x0028240001007387 */ /* 0x0001e40000100800 */
[----:B------:R-:W-:Y:S02]  /*5afb0*/  IMAD.X R3, R20, 0x1, R5, P6 ;  /* 0x0000000114037824 */ /* 0x000fe400030e0605 */
[----:B0-----:R-:W2:Y:S04]  /*5afc0*/  LDL.LU R0, [R1+0xf60] ;  /* 0x000f600001007983 */ /* 0x001ea80000300800 */
[----:B------:R-:W2:Y:S04]  /*5afd0*/  LDL.LU R59, [R1+0xf64] ;  /* 0x000f6400013b7983 */ /* 0x000ea80000300800 */
[----:B------:R0:W-:Y:S04]  /*5afe0*/  STL.64 [R1+0xf90], R2 ;  /* 0x000f900201007387 */ /* 0x0001e80000100a00 */
[----:B------:R-:W2:Y:S04]  /*5aff0*/  LDL.LU R61, [R1+0xf68] ;  /* 0x000f6800013d7983 */ /* 0x000ea80000300800 */
[----:B------:R-:W2:Y:S04]  /*5b000*/  LDL.LU R60, [R1+0xf6c] ;  /* 0x000f6c00013c7983 */ /* 0x000ea80000300800 */
[----:B------:R-:W2:Y:S04]  /*5b010*/  LDL.LU R57, [R1+0xf50] ;  /* 0x000f500001397983 */ /* 0x000ea80000300800 */
[----:B------:R-:W2:Y:S04]  /*5b020*/  LDL.LU R56, [R1+0xf54] ;  /* 0x000f540001387983 */ /* 0x000ea80000300800 */
[----:B0-----:R-:W2:Y:S04]  /*5b030*/  LDL.LU R3, [R1+0xf58] ;  /* 0x000f580001037983 */ /* 0x001ea80000300800 */
        /* <DEDUP_REMOVED lines=12> */
[----:B------:R-:W2:Y:S01]  /*5b100*/  LDL.LU R38, [R1+0xf2c] ;  /* 0x000f2c0001267983 */ /* 0x000ea20000300800 */
[----:B------:R-:W-:Y:S01]  /*5b110*/  IADD3 R36, P6, PT, R29, R6, RZ ;  /* 0x000000061d247210 */ /* 0x000fe20007fde0ff */
[----:B------:R-:W-:-:S04]  /*5b120*/  IMAD.MOV.U32 R39, RZ, RZ, R37 ;  /* 0x000000ffff277224 */ /* 0x000fc800078e0025 */
[----:B------:R-:W-:-:S05]  /*5b130*/  IMAD.X R37, R20, 0x1, R4, P6 ;  /* 0x0000000114257824 */ /* 0x000fca00030e0604 */
[----:B------:R0:W-:Y:S04]  /*5b140*/  STL.64 [R1+0xf80], R36 ;  /* 0x000f802401007387 */ /* 0x0001e80000100a00 */
[----:B0-----:R-:W2:Y:S01]  /*5b150*/  LDL.LU.64 R36, [R1+0x2e40] ;  /* 0x002e400001247983 */ /* 0x001ea20000300a00 */
[----:B---3--:R-:W-:Y:S02]  /*5b160*/  F2FP.SATFINITE.E5M2.F32.PACK_AB_MERGE_C R21, R23, R22, RZ ;  /* 0x000000161715723e */ /* 0x008fe400048060ff */
[----:B------:R-:W-:-:S03]  /*5b170*/  IADD3 R22, P6, PT, R28, R16, RZ ;  /* 0x000000101c167210 */ /* 0x000fc60007fde0ff */
[----:B------:R-:W-:Y:S01]  /*5b180*/  STL [R1+0x2828], R21 ;  /* 0x0028281501007387 */ /* 0x000fe20000100800 */
[----:B----4-:R-:W-:-:S03]  /*5b190*/  F2FP.SATFINITE.E5M2.F32.PACK_AB_MERGE_C R20, R45, R44, RZ ;  /* 0x0000002c2d14723e */ /* 0x010fc600048060ff */
[----:B------:R-:W3:Y:S04]  /*5b1a0*/  LDL.LU R44, [R1+0xf10] ;  /* 0x000f1000012c7983 */ /* 0x000ee80000300800 */
[----:B------:R0:W-:Y:S01]  /*5b1b0*/  STL [R1+0x2794], R20 ;  /* 0x0027941401007387 */ /* 0x0001e20000100800 */
[----:B------:R-:W-:-:S03]  /*5b1c0*/  F2FP.SATFINITE.E5M2.F32.PACK_AB_MERGE_C R2, R41, R40, RZ ;  /* 0x000000282902723e */ /* 0x000fc600048060ff */
[----:B------:R-:W3:Y:S01]  /*5b1d0*/  LDL.LU R45, [R1+0xf14] ;  /* 0x000f1400012d7983 */ /* 0x000ee20000300800 */
[----:B0-----:R-:W-:-:S03]  /*5b1e0*/  SHF.R.S32.HI R20, RZ, 0x1f, R28 ;  /* 0x0000001fff147819 */ /* 0x001fc6000001141c */
[----:B------:R2:W-:Y:S04]  /*5b1f0*/  STL [R1+0x2798], R2 ;  /* 0x0027980201007387 */ /* 0x0005e80000100800 */
[----:B------:R-:W4:Y:S01]  /*5b200*/  LDL.LU R40, [R1+0xf18] ;  /* 0x000f180001287983 */ /* 0x000f220000300800 */
[----:B------:R-:W-:-:S03]  /*5b210*/  IMAD.X R23, R20, 0x1, R19, P6 ;  /* 0x0000000114177824 */ /* 0x000fc600030e0613 */
[----:B------:R-:W4:Y:S04]  /*5b220*/  LDL.LU R41, [R1+0xf1c] ;  /* 0x000f1c0001297983 */ /* 0x000f280000300800 */
[----:B------:R0:W-:Y:S01]  /*5b230*/  STL.64 [R1+0xf70], R22 ;  /* 0x000f701601007387 */ /* 0x0001e20000100a00 */
[----:B--2---:R-:W-:Y:S02]  /*5b240*/  F2FP.SATFINITE.E5M2.F32.PACK_AB_MERGE_C R2, R59, R0, RZ ;  /* 0x000000003b02723e */ /* 0x004fe400048060ff */
[----:B0-----:R-:W-:-:S03]  /*5b250*/  IADD3 R22, P6, PT, R28, R17, RZ ;  /* 0x000000111c167210 */ /* 0x001fc60007fde0ff */
[----:B------:R0:W-:Y:S02]  /*5b260*/  STL [R1+0x2760], R2 ;  /* 0x0027600201007387 */ /* 0x0001e40000100800 */
[----:B------:R-:W-:Y:S01]  /*5b270*/  IMAD.X R23, R20, 0x1, R18, P6 ;  /* 0x0000000114177824 */ /* 0x000fe200030e0612 */
[----:B------:R-:W-:Y:S02]  /*5b280*/  F2FP.SATFINITE.E5M2.F32.PACK_AB_MERGE_C R0, R60, R61, RZ ;  /* 0x0000003d3c00723e */ /* 0x000fe400048060ff */
[----:B0-----:R-:W-:-:S03]  /*5b290*/  IADD3 R2, P6, PT, R28, R15, RZ ;  /* 0x0000000f1c027210 */ /* 0x001fc60007fde0ff */
[----:B------:R0:W-:Y:S01]  /*5b2a0*/  STL [R1+0x2778], R0 ;  /* 0x0027780001007387 */ /* 0x0001e20000100800 */
[----:B------:R-:W-:-:S03]  /*5b2b0*/  F2FP.SATFINITE.E5M2.F32.PACK_AB_MERGE_C R21, R56, R57, RZ ;  /* 0x000000393815723e */ /* 0x000fc600048060ff */
[----:B------:R-:W-:Y:S01]  /*5b2c0*/  STL.64 [R1+0xf60], R22 ;  /* 0x000f601601007387 */ /* 0x000fe20000100a00 */
[----:B0-----:R-:W-:Y:S01]  /*5b2d0*/  F2FP.SATFINITE.E5M2.F32.PACK_AB_MERGE_C R0, R52, R3, RZ ;  /* 0x000000033400723e */ /* 0x001fe200048060ff */
[----:B------:R-:W-:Y:S02]  /*5b2e0*/  IMAD.X R3, R20, 0x1, R13, P6 ;  /* 0x0000000114037824 */ /* 0x000fe400030e060d */
[----:B------:R0:W-:Y:S04]  /*5b2f0*/  STL [R1+0x38c], R21 ;  /* 0x00038c1501007387 */ /* 0x0001e80000100800 */
[----:B------:R2:W-:Y:S04]  /*5b300*/  STL [R1+0x272c], R0 ;  /* 0x00272c0001007387 */ /* 0x0005e80000100800 */
[----:B------:R1:W-:Y:S01]  /*5b310*/  STL.64 [R1+0xf50], R2 ;  /* 0x000f500201007387 */ /* 0x0003e20000100a00 */
[----:B0-----:R-:W-:-:S02]  /*5b320*/  F2FP.SATFINITE.E5M2.F32.PACK_AB_MERGE_C R21, R54, R53, RZ ;  /* 0x000000353615723e */ /* 0x001fc400048060ff */
[----:B--2---:R-:W-:Y:S02]  /*5b330*/  F2FP.SATFINITE.E5M2.F32.PACK_AB_MERGE_C R0, R50, R55, RZ ;  /* 0x000000373200723e */ /* 0x004fe400048060ff */
[----:B-1----:R-:W-:Y:S01]  /*5b340*/  IADD3 R2, P6, PT, R28, R14, RZ ;  /* 0x0000000e1c027210 */ /* 0x002fe20007fde0ff */
[----:B------:R0:W-:Y:S04]  /*5b350*/  STL [R1+0x378], R21 ;  /* 0x0003781501007387 */ /* 0x0001e80000100800 */
[----:B------:R-:W-:Y:S01]  /*5b360*/  IMAD.X R3, R20, 0x1, R7, P6 ;  /* 0x0000000114037824 */ /* 0x000fe200030e0607 */
[----:B------:R1:W-:Y:S04]  /*5b370*/  STL [R1+0x374], R0 ;  /* 0x0003740001007387 */ /* 0x0003e80000100800 */
[----:B------:R2:W-:Y:S01]  /*5b380*/  STL.64 [R1+0xf38], R2 ;  /* 0x000f380201007387 */ /* 0x0005e20000100a00 */
[----:B0-----:R-:W-:-:S02]  /*5b390*/  F2FP.SATFINITE.E5M2.F32.PACK_AB_MERGE_C R21, R48, R51, RZ ;  /* 0x000000333015723e */ /* 0x001fc400048060ff */
[----:B-1----:R-:W-:Y:S02]  /*5b3a0*/  F2FP.SATFINITE.E5M2.F32.PACK_AB_MERGE_C R0, R46, R49, RZ ;  /* 0x000000312e00723e */ /* 0x002fe400048060ff */
[----:B--2---:R-:W-:Y:S01]  /*5b3b0*/  IADD3 R2, P6, PT, R28, R9, RZ ;  /* 0x000000091c027210 */ /* 0x004fe20007fde0ff */
[----:B------:R0:W-:Y:S04]  /*5b3c0*/  STL [R1+0x360], R21 ;  /* 0x0003601501007387 */ /* 0x0001e80000100800 */
[----:B------:R-:W-:Y:S01]  /*5b3d0*/  IMAD.X R3, R20, 0x1, R8, P6 ;  /* 0x0000000114037824 */ /* 0x000fe200030e0608 */
[----:B------:R1:W-:Y:S04]  /*5b3e0*/  STL [R1+0x368], R0 ;  /* 0x0003680001007387 */ /* 0x0003e80000100800 */
[----:B------:R2:W-:Y:S01]  /*5b3f0*/  STL.64 [R1+0xf30], R2 ;  /* 0x000f300201007387 */ /* 0x0005e20000100a00 */
[----:B0-----:R-:W-:-:S02]  /*5b400*/  F2FP.SATFINITE.E5M2.F32.PACK_AB_MERGE_C R21, R42, R47, RZ ;  /* 0x0000002f2a15723e */ /* 0x001fc400048060ff */
[----:B-1----:R-:W-:-:S03]  /*5b410*/  F2FP.SATFINITE.E5M2.F32.PACK_AB_MERGE_C R0, R38, R43, RZ ;  /* 0x0000002b2600723e */ /* 0x002fc600048060ff */
[----:B------:R0:W-:Y:S01]  /*5b420*/  STL [R1+0x2464], R21 ;  /* 0x0024641501007387 */ /* 0x0001e20000100800 */
[----:B--2---:R-:W-:-:S03]  /*5b430*/  IADD3 R2, P6, PT, R28, R11, RZ ;  /* 0x0000000b1c027210 */ /* 0x004fc60007fde0ff */
[----:B------:R-:W-:Y:S02]  /*5b440*/  STL [R1+0x2474], R0 ;  /* 0x0024740001007387 */ /* 0x000fe40000100800 */
[----:B------:R-:W-:Y:S02]  /*5b450*/  IMAD.X R3, R20, 0x1, R10, P6 ;  /* 0x0000000114037824 */ /* 0x000fe400030e060a */
[----:B0-----:R-:W2:Y:S04]  /*5b460*/  LDL.LU R21, [R1+0xf00] ;  /* 0x000f000001157983 */ /* 0x001ea80000300800 */
[----:B------:R-:W2:Y:S04]  /*5b470*/  LDL.LU R22, [R1+0xf04] ;  /* 0x000f040001167983 */ /* 0x000ea80000300800 */
[----:B------:R-:W2:Y:S04]  /*5b480*/  LDL.LU R47, [R1+0xf08] ;  /* 0x000f0800012f7983 */ /* 0x000ea80000300800 */
[----:B------:R0:W-:Y:S04]  /*5b490*/  STL.64 [R1+0xf20], R2 ;  /* 0x000f200201007387 */ /* 0x0001e80000100a00 */
[----:B------:R-:W2:Y:S04]  /*5b4a0*/  LDL.LU R42, [R1+0xf0c] ;  /* 0x000f0c00012a7983 */ /* 0x000ea80000300800 */
[----:B------:R-:W2:Y:S04]  /*5b4b0*/  LDL.LU R43, [R1+0xef0] ;  /* 0x000ef000012b7983 */ /* 0x000ea80000300800 */
[----:B------:R-:W2:Y:S01]  /*5b4c0*/  LDL.LU R38, [R1+0xef4] ;  /* 0x000ef40001267983 */ /* 0x000ea20000300800 */
[----:B0-----:R-:W-:-:S05]  /*5b4d0*/  IADD3 R2, P6, PT, R28, R12, RZ ;  /* 0x0000000c1c027210 */ /* 0x001fca0007fde0ff */
[----:B------:R-:W-:Y:S01]  /*5b4e0*/  IMAD.X R3, R20, 0x1, R5, P6 ;  /* 0x0000000114037824 */ /* 0x000fe200030e0605 */
[----:B------:R-:W-:-:S05]  /*5b4f0*/  IADD3 R28, P6, PT, R28, R6, RZ ;  /* 0x000000061c1c7210 */ /* 0x000fca0007fde0ff */
[----:B------:R-:W-:Y:S01]  /*5b500*/  IMAD.X R29, R20, 0x1, R4, P6 ;  /* 0x00000001141d7824 */ /* 0x000fe200030e0604 */
[----:B---3--:R-:W-:-:S05]  /*5b510*/  F2FP.SATFINITE.E5M2.F32.PACK_AB_MERGE_C R52, R45, R44, RZ ;  /* 0x0000002c2d34723e */ /* 0x008fca00048060ff */
[----:B------:R-:W-:Y:S01]  /*5b520*/  STL [R1+0x2d4c], R52 ;  /* 0x002d4c3401007387 */ /* 0x000fe20000100800 */
[----:B----4-:R-:W-:-:S05]  /*5b530*/  F2FP.SATFINITE.E5M2.F32.PACK_AB_MERGE_C R0, R41, R40, RZ ;  /* 0x000000282900723e */ /* 0x010fca00048060ff */
[----:B------:R0:W-:Y:S04]  /*5b540*/  STL [R1+0x2440], R0 ;  /* 0x0024400001007387 */ /* 0x0001e80000100800 */
[----:B------:R-:W3:Y:S04]  /*5b550*/  LDL.LU R23, [R1+0xef8] ;  /* 0x000ef80001177983 */ /* 0x000ee80000300800 */
[----:B------:R-:W3:Y:S04]  /*5b560*/  LDL.LU R59, [R1+0xefc] ;  /* 0x000efc00013b7983 */ /* 0x000ee80000300800 */
[----:B------:R1:W-:Y:S04]  /*5b570*/  STL.64 [R1+0xf18], R2 ;  /* 0x000f180201007387 */ /* 0x0003e80000100a00 */
[----:B0-----:R-:W4:Y:S04]  /*5b580*/  LDL.LU R0, [R1+0xee0] ;  /* 0x000ee00001007983 */ /* 0x001f280000300800 */
[----:B------:R-:W4:Y:S04]  /*5b590*/  LDL.LU R61, [R1+0xee4] ;  /* 0x000ee400013d7983 */ /* 0x000f280000300800 */
[----:B------:R-:W4:Y:S04]  /*5b5a0*/  LDL.LU R60, [R1+0xee8] ;  /* 0x000ee800013c7983 */ /* 0x000f280000300800 */
[----:B------:R-:W4:Y:S04]  /*5b5b0*/  LDL.LU R57, [R1+0xeec] ;  /* 0x000eec0001397983 */ /* 0x000f280000300800 */
        /* <DEDUP_REMOVED lines=14> */
[----:B------:R-:W-:Y:S01]  /*5b6a0*/  STL.64 [R1+0xf10], R28 ;  /* 0x000f101c01007387 */ /* 0x000fe20000100a00 */
[----:B--2---:R-:W-:-:S05]  /*5b6b0*/  F2FP.SATFINITE.E5M2.F32.PACK_AB_MERGE_C R21, R22, R21, RZ ;  /* 0x000000151615723e */ /* 0x004fca00048060ff */
[----:B------:R-:W-:Y:S01]  /*5b6c0*/  STL [R1+0xfb8], R21 ;  /* 0x000fb81501007387 */ /* 0x000fe20000100800 */
[----:B------:R-:W-:-:S03]  /*5b6d0*/  F2FP.SATFINITE.E5M2.F32.PACK_AB_MERGE_C R20, R42, R47, RZ ;  /* 0x0000002f2a14723e */ /* 0x000fc600048060ff */
[----:B------:R-:W2:Y:S01]  /*5b6e0*/  LDL.LU R47, [R1+0xea8] ;  /* 0x000ea800012f7983 */ /* 0x000ea20000300800 */
[----:B------:R-:W-:-:S03]  /*5b6f0*/  F2FP.SATFINITE.E5M2.F32.PACK_AB_MERGE_C R2, R38, R43, RZ ;  /* 0x0000002b2602723e */ /* 0x000fc600048060ff */
[----:B------:R0:W-:Y:S04]  /*5b700*/  STL [R1+0x1008], R20 ;  /* 0x0010081401007387 */ /* 0x0001e80000100800 */
[----:B------:R-:W2:Y:S04]  /*5b710*/  LDL.LU R42, [R1+0xeac] ;  /* 0x000eac00012a7983 */ /* 0x000ea80000300800 */
[----:B------:R1:W-:Y:S04]  /*5b720*/  STL [R1+0xf78], R2 ;  /* 0x000f780201007387 */ /* 0x0003e80000100800 */
[----:B------:R-:W2:Y:S04]  /*5b730*/  LDL.LU R43, [R1+0xe90] ;  /* 0x000e9000012b7983 */ /* 0x000ea80000300800 */
[----:B------:R-:W2:Y:S01]  /*5b740*/  LDL.LU R38, [R1+0xe94] ;  /* 0x000e940001267983 */ /* 0x000ea20000300800 */
[----:B0-----:R-:W-:-:S02]  /*5b750*/  SHF.R.S32.HI R20, RZ, 0x1f, R27 ;  /* 0x0000001fff147819 */ /* 0x001fc4000001141b */
[----:B------:R-:W-:-:S05]  /*5b760*/  IADD3 R28, P6, PT, R27, R16, RZ ;  /* 0x000000101b1c7210 */ /* 0x000fca0007fde0ff */
[----:B------:R-:W-:Y:S01]  /*5b770*/  IMAD.X R29, R20, 0x1, R19, P6 ;  /* 0x00000001141d7824 */ /* 0x000fe200030e0613 */
[----:B------:R-:W-:Y:S02]  /*5b780*/  IADD3 R22, P6, PT, R27, R17, RZ ;  /* 0x000000111b167210 */ /* 0x000fe40007fde0ff */
[----:B---3--:R-:W-:-:S03]  /*5b790*/  F2FP.SATFINITE.E5M2.F32.PACK_AB_MERGE_C R59, R59, R23, RZ ;  /* 0x000000173b3b723e */ /* 0x008fc600048060ff */
[----:B------:R-:W-:Y:S01]  /*5b7a0*/  IMAD.X R23, R20, 0x1, R18, P6 ;  /* 0x0000000114177824 */ /* 0x000fe200030e0612 */
[----:B-1----:R-:W-:Y:S01]  /*5b7b0*/  IADD3 R2, P6, PT, R27, R15, RZ ;  /* 0x0000000f1b027210 */ /* 0x002fe20007fde0ff */
[----:B------:R-:W-:Y:S01]  /*5b7c0*/  STL [R1+0x2d3c], R59 ;  /* 0x002d3c3b01007387 */ /* 0x000fe20000100800 */
[----:B----4-:R-:W-:-:S03]  /*5b7d0*/  F2FP.SATFINITE.E5M2.F32.PACK_AB_MERGE_C R0, R61, R0, RZ ;  /* 0x000000003d00723e */ /* 0x010fc600048060ff */
[----:B------:R-:W-:Y:S04]  /*5b7e0*/  STL.64 [R1+0xf08], R28 ;  /* 0x000f081c01007387 */ /* 0x000fe80000100a00 */
        /* <DEDUP_REMOVED lines=9> */
[----:B-1----:R-:W-:Y:S02]  /*5b880*/  F2FP.SATFINITE.E5M2.F32.PACK_AB_MERGE_C R0, R50, R55, RZ ;  /* 0x000000373200723e */ /* 0x002fe400048060ff */
[----:B---3--:R-:W-:Y:S01]  /*5b890*/  IADD3 R2, P6, PT, R27, R14, RZ ;  /* 0x0000000e1b027210 */ /* 0x008fe20007fde0ff */
[----:B------:R0:W-:Y:S04]  /*5b8a0*/  STL [R1+0x394], R21 ;  /* 0x0003941501007387 */ /* 0x0001e80000100800 */
[----:B------:R-:W-:Y:S01]  /*5b8b0*/  IMAD.X R3, R20, 0x1, R7, P6 ;  /* 0x0000000114037824 */ /* 0x000fe200030e0607 */
[----:B------:R1:W-:Y:S04]  /*5b8c0*/  STL [R1+0x380], R0 ;  /* 0x0003800001007387 */ /* 0x0003e80000100800 */
[----:B------:R3:W-:Y:S01]  /*5b8d0*/  STL.64 [R1+0xef0], R2 ;  /* 0x000ef00201007387 */ /* 0x0007e20000100a00 */
[----:B0-----:R-:W-:-:S02]  /*5b8e0*/  F2FP.SATFINITE.E5M2.F32.PACK_AB_MERGE_C R21, R48, R51, RZ ;  /* 0x000000333015723e */ /* 0x001fc400048060ff */
[----:B-1----:R-:W-:Y:S02]  /*5b8f0*/  F2FP.SATFINITE.E5M2.F32.PACK_AB_MERGE_C R0, R46, R49, RZ ;  /* 0x000000312e00723e */ /* 0x002fe400048060ff */
[----:B---3--:R-:W-:Y:S01]  /*5b900*/  IADD3 R2, P6, PT, R27, R9, RZ ;  /* 0x000000091b027210 */ /* 0x008fe20007fde0ff */
[----:B------:R-:W-:Y:S04]  /*5b910*/  STL [R1+0x388], R21 ;  /* 0x0003881501007387 */ /* 0x000fe80000100800 */
[----:B------:R-:W-:Y:S01]  /*5b920*/  IMAD.X R3, R20, 0x1, R8, P6 ;  /* 0x0000000114037824 */ /* 0x000fe200030e0608 */
[----:B------:R0:W-:Y:S04]  /*5b930*/  STL [R1+0x268c], R0 ;  /* 0x00268c0001007387 */ /* 0x0001e80000100800 */
[----:B------:R1:W-:Y:S01]  /*5b940*/  STL.64 [R1+0xee8], R2 ;  /* 0x000ee80201007387 */ /* 0x0003e20000100a00 */
[----:B0-----:R-:W-:-:S02]  /*5b950*/  F2FP.SATFINITE.E5M2.F32.PACK_AB_MERGE_C R0, R41, R40, RZ ;  /* 0x000000282900723e */ /* 0x001fc400048060ff */
[----:B-1----:R-:W-:-:S05]  /*5b960*/  F2FP.SATFINITE.E5M2.F32.PACK_AB_MERGE_C R2, R45, R44, RZ ;  /* 0x0000002c2d02723e */ /* 0x002fca00048060ff */
[----:B------:R0:W-:Y:S04]  /*5b970*/  STL [R1+0x2690], R2 ;  /* 0x0026900201007387 */ /* 0x0001e80000100800 */
[----:B------:R-:W3:Y:S01]  /*5b980*/  LDL.LU R48, [R1+0xe98] ;  /* 0x000e980001307983 */ /* 0x000ee20000300800 */
[----:B0-----:R-:W-:-:S03]  /*5b990*/  IADD3 R2, P6, PT, R27, R11, RZ ;  /* 0x0000000b1b027210 */ /* 0x001fc60007fde0ff */
[----:B------:R0:W-:Y:S04]  /*5b9a0*/  STL [R1+0x2840], R0 ;  /* 0x0028400001007387 */ /* 0x0001e80000100800 */
[----:B------:R-:W3:Y:S01]  /*5b9b0*/  LDL.LU R49, [R1+0xe9c] ;  /* 0x000e9c0001317983 */ /* 0x000ee20000300800 */
[----:B------:R-:W-:-:S03]  /*5b9c0*/  IMAD.X R3, R20, 0x1, R10, P6 ;  /* 0x0000000114037824 */ /* 0x000fc600030e060a */
[----:B------:R-:W4:Y:S04]  /*5b9d0*/  LDL.LU R44, [R1+0xe80] ;  /* 0x000e8000012c7983 */ /* 0x000f280000300800 */
[----:B------:R-:W4:Y:S04]  /*5b9e0*/  LDL.LU R45, [R1+0xe84] ;  /* 0x000e8400012d7983 */ /* 0x000f280000300800 */
[----:B------:R-:W4:Y:S04]  /*5b9f0*/  LDL.LU R40, [R1+0xe88] ;  /* 0x000e880001287983 */ /* 0x000f280000300800 */
[----:B------:R-:W4:Y:S01]  /*5ba00*/  LDL.LU R41, [R1+0xe8c] ;  /* 0x000e8c0001297983 */ /* 0x000f220000300800 */
[----:B--2---:R-:W-:-:S03]  /*5ba10*/  F2FP.SATFINITE.E5M2.F32.PACK_AB_MERGE_C R21, R42, R47, RZ ;  /* 0x0000002f2a15723e */ /* 0x004fc600048060ff */
[----:B------:R1:W-:Y:S04]  /*5ba20*/  STL.64 [R1+0xee0], R2 ;  /* 0x000ee00201007387 */ /* 0x0003e80000100a00 */
[----:B------:R-:W-:Y:S01]  /*5ba30*/  STL [R1+0x2850], R21 ;  /* 0x0028501501007387 */ /* 0x000fe20000100800 */
[----:B0-----:R-:W-:Y:S02]  /*5ba40*/  F2FP.SATFINITE.E5M2.F32.PACK_AB_MERGE_C R0, R38, R43, RZ ;  /* 0x0000002b2600723e */ /* 0x001fe400048060ff */
[----:B-1----:R-:W-:-:S03]  /*5ba50*/  IADD3 R2, P6, PT, R27, R12, RZ ;  /* 0x0000000c1b027210 */ /* 0x002fc60007fde0ff */
[----:B------:R-:W-:Y:S02]  /*5ba60*/  STL [R1+0x27ec], R0 ;  /* 0x0027ec0001007387 */ /* 0x000fe40000100800 */
[----:B------:R-:W-:Y:S02]  /*5ba70*/  IMAD.X R3, R20, 0x1, R5, P6 ;  /* 0x0000000114037824 */ /* 0x000fe400030e0605 */
[----:B------:R-:W2:Y:S04]  /*5ba80*/  LDL.LU R29, [R1+0xe70] ;  /* 0x000e7000011d7983 */ /* 0x000ea80000300800 */
[----:B------:R-:W2:Y:S04]  /*5ba90*/  LDL.LU R58, [R1+0xe74] ;  /* 0x000e7400013a7983 */ /* 0x000ea80000300800 */
[----:B------:R0:W-:Y:S04]  /*5baa0*/  STL.64 [R1+0xed8], R2 ;  /* 0x000ed80201007387 */ /* 0x0001e80000100a00 */
        /* <DEDUP_REMOVED lines=23> */
[----:B---3--:R-:W-:-:S05]  /*5bc20*/  F2FP.SATFINITE.E5M2.F32.PACK_AB_MERGE_C R28, R49, R48, RZ ;  /* 0x00000030311c723e */ /* 0x008fca00048060ff */
[----:B------:R-:W-:Y:S01]  /*5bc30*/  STL [R1+0x2800], R28 ;  /* 0x0028001c01007387 */ /* 0x000fe20000100800 */
[----:B----4-:R-:W-:-:S03]  /*5bc40*/  F2FP.SATFINITE.E5M2.F32.PACK_AB_MERGE_C R27, R45, R44, RZ ;  /* 0x0000002c2d1b723e */ /* 0x010fc600048060ff */
[----:B------:R-:W3:Y:S04]  /*5bc50*/  LDL.LU R48, [R1+0xe20] ;  /* 0x000e200001307983 */ /* 0x000ee80000300800 */
[----:B------:R-:W-:Y:S01]  /*5bc60*/  STL [R1+0x2780], R27 ;  /* 0x0027801b01007387 */ /* 0x000fe20000100800 */
[----:B------:R-:W-:-:S03]  /*5bc70*/  F2FP.SATFINITE.E5M2.F32.PACK_AB_MERGE_C R20, R41, R40, RZ ;  /* 0x000000282914723e */ /* 0x000fc600048060ff */
[----:B------:R-:W3:Y:S01]  /*5bc80*/  LDL.LU R49, [R1+0xe24] ;  /* 0x000e240001317983 */ /* 0x000ee20000300800 */
[----:B------:R-:W-:-:S03]  /*5bc90*/  IADD3 R40, P6, PT, R26, R16, RZ ;  /* 0x000000101a287210 */ /* 0x000fc60007fde0ff */
[----:B------:R0:W-:Y:S04]  /*5bca0*/  STL [R1+0x2788], R20 ;  /* 0x0027881401007387 */ /* 0x0001e80000100800 */
[----:B------:R-:W4:Y:S04]  /*5bcb0*/  LDL.LU R44, [R1+0xe28] ;  /* 0x000e2800012c7983 */ /* 0x000f280000300800 */
[----:B------:R-:W4:Y:S01]  /*5bcc0*/  LDL.LU R45, [R1+0xe2c] ;  /* 0x000e2c00012d7983 */ /* 0x000f220000300800 */
[----:B0-----:R-:W-:-:S05]  /*5bcd0*/  SHF.R.S32.HI R20, RZ, 0x1f, R26 ;  /* 0x0000001fff147819 */ /* 0x001fca000001141a */
[----:B------:R-:W-:Y:S01]  /*5bce0*/  IMAD.X R41, R20, 0x1, R19, P6 ;  /* 0x0000000114297824 */ /* 0x000fe200030e0613 */
[----:B------:R-:W-:Y:S02]  /*5bcf0*/  IADD3 R28, P6, PT, R26, R17, RZ ;  /* 0x000000111a1c7210 */ /* 0x000fe40007fde0ff */
[----:B--2---:R-:W-:Y:S02]  /*5bd00*/  F2FP.SATFINITE.E5M2.F32.PACK_AB_MERGE_C R27, R58, R29, RZ ;  /* 0x0000001d3a1b723e */ /* 0x004fe400048060ff */
[----:B------:R0:W-:Y:S01]  /*5bd10*/  STL.64 [R1+0xec8], R40 ;  /* 0x000ec82801007387 */ /* 0x0001e20000100a00 */
[----:B------:R-:W-:-:S03]  /*5bd20*/  IMAD.X R29, R20, 0x1, R18, P6 ;  /* 0x00000001141d7824 */ /* 0x000fc600030e0612 */
[----:B0-----:R-:W2:Y:S01]  /*5bd30*/  LDL.LU.64 R40, [R1+0x2e30] ;  /* 0x002e300001287983 */ /* 0x001ea20000300a00 */
[----:B------:R-:W-:-:S03]  /*5bd40*/  F2FP.SATFINITE.E5M2.F32.PACK_AB_MERGE_C R2, R21, R2, RZ ;  /* 0x000000021502723e */ /* 0x000fc600048060ff */
[----:B------:R-:W-:Y:S04]  /*5bd50*/  STL [R1+0x2754], R27 ;  /* 0x0027541b01007387 */ /* 0x000fe80000100800 */
[----:B------:R0:W-:Y:S04]  /*5bd60*/  STL [R1+0x2888], R2 ;  /* 0x0028880201007387 */ /* 0x0001e80000100800 */
[----:B------:R-:W-:Y:S01]  /*5bd70*/  STL.64 [R1+0xec0], R28 ;  /* 0x000ec01c01007387 */ /* 0x000fe20000100a00 */
[----:B0-----:R-:W-:Y:S02]  /*5bd80*/  F2FP.SATFINITE.E5M2.F32.PACK_AB_MERGE_C R2, R23, R22, RZ ;  /* 0x000000161702723e */ /* 0x001fe400048060ff */
[----:B------:R-:W-:-:S02]  /*5bd90*/  IADD3 R22, P6, PT, R26, R15, RZ ;  /* 0x0000000f1a167210 */ /* 0x000fc40007fde0ff */
[----:B------:R-:W-:Y:S01]  /*5bda0*/  F2FP.SATFINITE.E5M2.F32.PACK_AB_MERGE_C R0, R61, R0, RZ ;  /* 0x000000003d00723e */ /* 0x000fe200048060ff */
[----:B------:R0:W-:Y:S02]  /*5bdb0*/  STL [R1+0x2674], R2 ;  /* 0x0026740201007387 */ /* 0x0001e40000100800 */
[----:B------:R-:W-:Y:S02]  /*5bdc0*/  IMAD.X R23, R20, 0x1, R13, P6 ;  /* 0x0000000114177824 */ /* 0x000fe400030e060d */
[----:B------:R1:W-:Y:S01]  /*5bdd0*/  STL [R1+0x288c], R0 ;  /* 0x00288c0001007387 */ /* 0x0003e20000100800 */
[----:B------:R-:W-:Y:S02]  /*5bde0*/  F2FP.SATFINITE.E5M2.F32.PACK_AB_MERGE_C R21, R57, R60, RZ ;  /* 0x0000003c3915723e */ /* 0x000fe400048060ff */
[----:B0-----:R-:W-:Y:S01]  /*5bdf0*/  IADD3 R2, P6, PT, R26, R14, RZ ;  /* 0x0000000e1a027210 */ /* 0x001fe20007fde0ff */
[----:B------:R-:W-:Y:S01]  /*5be00*/  STL.64 [R1+0xeb8], R22 ;  /* 0x000eb81601007387 */ /* 0x000fe20000100a00 */
[----:B-1----:R-:W-:-:S03]  /*5be10*/  F2FP.SATFINITE.E5M2.F32.PACK_AB_MERGE_C R0, R3, R56, RZ ;  /* 0x000000380300723e */ /* 0x002fc600048060ff */
[----:B------:R-:W-:Y:S01]  /*5be20*/  IMAD.X R3, R20, 0x1, R7, P6 ;  /* 0x0000000114037824 */ /* 0x000fe200030e0607 */
[----:B------:R0:W-:Y:S04]  /*5be30*/  STL [R1+0x350], R21 ;  /* 0x0003501501007387 */ /* 0x0001e80000100800 */
[----:B------:R1:W-:Y:S04]  /*5be40*/  STL [R1+0x358], R0 ;  /* 0x0003580001007387 */ /* 0x0003e80000100800 */
[----:B------:R1:W-:Y:S01]  /*5be50*/  STL.64 [R1+0xeb0], R2 ;  /* 0x000eb00201007387 */ /* 0x0003e20000100a00 */
[----:B0-----:R-:W-:-:S02]  /*5be60*/  F2FP.SATFINITE.E5M2.F32.PACK_AB_MERGE_C R21, R54, R53, RZ ;  /* 0x000000353615723e */ /* 0x001fc400048060ff */
[----:B-1----:R-:W-:Y:S02]  /*5be70*/  F2FP.SATFINITE.E5M2.F32.PACK_AB_MERGE_C R0, R50, R55, RZ ;  /* 0x000000373200723e */ /* 0x002fe400048060ff */
[----:B------:R-:W-:Y:S01]  /*5be80*/  IADD3 R2, P6, PT, R26, R9, RZ ;  /* 0x000000091a027210 */ /* 0x000fe20007fde0ff */
[----:B------:R-:W-:Y:S04]  /*5be90*/  STL [R1+0x33c], R21 ;  /* 0x00033c1501007387 */ /* 0x000fe80000100800 */
[----:B------:R-:W-:Y:S01]  /*5bea0*/  IMAD.X R3, R20, 0x1, R8, P6 ;  /* 0x0000000114037824 */ /* 0x000fe200030e0608 */
[----:B------:R0:W-:Y:S04]  /*5beb0*/  STL [R1+0x348], R0 ;  /* 0x0003480001007387 */ /* 0x0001e80000100800 */
[----:B------:R1:W-:Y:S01]  /*5bec0*/  STL.64 [R1+0xea8], R2 ;  /* 0x000ea80201007387 */ /* 0x0003e20000100a00 */
[----:B0-----:R-:W-:-:S02]  /*5bed0*/  F2FP.SATFINITE.E5M2.F32.PACK_AB_MERGE_C R0, R42, R47, RZ ;  /* 0x0000002f2a00723e */ /* 0x001fc400048060ff */
[----:B-1----:R-:W-:-:S05]  /*5bee0*/  F2FP.SATFINITE.E5M2.F32.PACK_AB_MERGE_C R2, R46, R51, RZ ;  /* 0x000000332e02723e */ /* 0x002fca00048060ff */
[----:B------:R0:W-:Y:S04]  /*5bef0*/  STL [R1+0x2448], R2 ;  /* 0x0024480201007387 */ /* 0x0001e80000100800 */
[----:B------:R-:W2:Y:S04]  /*5bf00*/  LDL.LU R54, [R1+0xe10] ;  /* 0x000e100001367983 */ /* 0x000ea80000300800 */
[----:B------:R3:W-:Y:S04]  /*5bf10*/  STL [R1+0x2450], R0 ;  /* 0x0024500001007387 */ /* 0x0007e80000100800 */
[----:B------:R-:W2:Y:S04]  /*5bf20*/  LDL.LU R50, [R1+0xe14] ;  /* 0x000e140001327983 */ /* 0x000ea80000300800 */
[----:B------:R-:W2:Y:S04]  /*5bf30*/  LDL.LU R51, [R1+0xe18] ;  /* 0x000e180001337983 */ /* 0x000ea80000300800 */
[----:B------:R-:W2:Y:S04]  /*5bf40*/  LDL.LU R46, [R1+0xe1c] ;  /* 0x000e1c00012e7983 */ /* 0x000ea80000300800 */
[----:B------:R-:W2:Y:S04]  /*5bf50*/  LDL.LU R47, [R1+0xe00] ;  /* 0x000e0000012f7983 */ /* 0x000ea80000300800 */
[----:B------:R-:W2:Y:S01]  /*5bf60*/  LDL.LU R42, [R1+0xe04] ;  /* 0x000e0400012a7983 */ /* 0x000ea20000300800 */
[----:B0-----:R-:W-:-:S05]  /*5bf70*/  IADD3 R2, P6, PT, R26, R11, RZ ;  /* 0x0000000b1a027210 */ /* 0x001fca0007fde0ff */
[----:B------:R-:W-:Y:S01]  /*5bf80*/  IMAD.X R3, R20, 0x1, R10, P6 ;  /* 0x0000000114037824 */ /* 0x000fe200030e060a */
[----:B---3--:R-:W-:Y:S02]  /*5bf90*/  F2FP.SATFINITE.E5M2.F32.PACK_AB_MERGE_C R0, R49, R48, RZ ;  /* 0x000000303100723e */ /* 0x008fe400048060ff */
[----:B----4-:R-:W-:-:S05]  /*5bfa0*/  F2FP.SATFINITE.E5M2.F32.PACK_AB_MERGE_C R52, R45, R44, RZ ;  /* 0x0000002c2d34723e */ /* 0x010fca00048060ff */
[----:B------:R-:W-:Y:S04]  /*5bfb0*/  STL [R1+0x2d54], R52 ;  /* 0x002d543401007387 */ /* 0x000fe80000100800 */
[----:B------:R0:W-:Y:S04]  /*5bfc0*/  STL.64 [R1+0xea0], R2 ;  /* 0x000ea00201007387 */ /* 0x0001e80000100a00 */
[----:B------:R-:W-:Y:S04]  /*5bfd0*/  STL [R1+0x1010], R0 ;  /* 0x0010100001007387 */ /* 0x000fe80000100800 */
[----:B------:R-:W3:Y:S01]  /*5bfe0*/  LDL.LU R29, [R1+0xe08] ;  /* 0x000e0800011d7983 */ /* 0x000ee20000300800 */
[----:B0-----:R-:W-:-:S03]  /*5bff0*/  IADD3 R2, P6, PT, R26, R12, RZ ;  /* 0x0000000c1a027210 */ /* 0x001fc60007fde0ff */
[----:B------:R-:W3:Y:S02]  /*5c000*/  LDL.LU R58, [R1+0xe0c] ;  /* 0x000e0c00013a7983 */ /* 0x000ee40000300800 */
[----:B------:R-:W-:-:S05]  /*5c010*/  IMAD.X R3, R20, 0x1, R5, P6 ;  /* 0x0000000114037824 */ /* 0x000fca00030e0605 */
[----:B------:R0:W-:Y:S04]  /*5c020*/  STL.64 [R1+0xe98], R2 ;  /* 0x000e980201007387 */ /* 0x0001e80000100a00 */
        /* <DEDUP_REMOVED lines=10> */
[----:B------:R-:W-:-:S03]  /*5c0d0*/  IADD3 R26, P6, PT, R26, R6, RZ ;  /* 0x000000061a1a7210 */ /* 0x000fc60007fde0ff */
[----:B------:R-:W4:Y:S04]  /*5c0e0*/  LDL.LU R53, [R1+0xdd8] ;  /* 0x000dd80001357983 */ /* 0x000f280000300800 */
[----:B------:R-:W4:Y:S01]  /*5c0f0*/  LDL.LU R55, [R1+0xddc] ;  /* 0x000ddc0001377983 */ /* 0x000f220000300800 */
[----:B------:R-:W-:-:S03]  /*5c100*/  IMAD.X R27, R20, 0x1, R4, P6 ;  /* 0x00000001141b7824 */ /* 0x000fc600030e0604 */
[----:B------:R-:W4:Y:S04]  /*5c110*/  LDL.LU R48, [R1+0xdc0] ;  /* 0x000dc00001307983 */ /* 0x000f280000300800 */
[----:B------:R-:W4:Y:S04]  /*5c120*/  LDL.LU R49, [R1+0xdc4] ;  /* 0x000dc40001317983 */ /* 0x000f280000300800 */
[----:B------:R-:W4:Y:S04]  /*5c130*/  LDL.LU R44, [R1+0xdc8] ;  /* 0x000dc800012c7983 */ /* 0x000f280000300800 */
[----:B------:R-:W4:Y:S04]  /*5c140*/  LDL.LU R45, [R1+0xdcc] ;  /* 0x000dcc00012d7983 */ /* 0x000f280000300800 */
[----:B------:R2:W-:Y:S02]  /*5c150*/  STL.64 [R1+0xe90], R26 ;  /* 0x000e901a01007387 */ /* 0x0005e40000100a00 */
[----:B--2---:R-:W-:-:S05]  /*5c160*/  F2FP.SATFINITE.E5M2.F32.PACK_AB_MERGE_C R27, R50, R54, RZ ;  /* 0x00000036321b723e */ /* 0x004fca00048060ff */
[----:B------:R-:W-:Y:S01]  /*5c170*/  STL [R1+0xf88], R27 ;  /* 0x000f881b01007387 */ /* 0x000fe20000100800 */
[----:B------:R-:W-:-:S03]  /*5c180*/  F2FP.SATFINITE.E5M2.F32.PACK_AB_MERGE_C R26, R46, R51, RZ ;  /* 0x000000332e1a723e */ /* 0x000fc600048060ff */
[----:B------:R-:W2:Y:S04]  /*5c190*/  LDL.LU R54, [R1+0xdb0] ;  /* 0x000db00001367983 */ /* 0x000ea80000300800 */
[----:B------:R-:W-:Y:S01]  /*5c1a0*/  STL [R1+0xf8c], R26 ;  /* 0x000f8c1a01007387 */ /* 0x000fe20000100800 */
[----:B------:R-:W-:-:S03]  /*5c1b0*/  F2FP.SATFINITE.E5M2.F32.PACK_AB_MERGE_C R20, R42, R47, RZ ;  /* 0x0000002f2a14723e */ /* 0x000fc600048060ff */
[----:B------:R-:W2:Y:S04]  /*5c1c0*/  LDL.LU R50, [R1+0xdb4] ;  /* 0x000db40001327983 */ /* 0x000ea80000300800 */
[----:B------:R0:W-:Y:S04]  /*5c1d0*/  STL [R1+0xf40], R20 ;  /* 0x000f401401007387 */ /* 0x0001e80000100800 */
[----:B------:R-:W2:Y:S04]  /*5c1e0*/  LDL.LU R51, [R1+0xdb8] ;  /* 0x000db80001337983 */ /* 0x000ea80000300800 */
[----:B------:R-:W2:Y:S04]  /*5c1f0*/  LDL.LU R46, [R1+0xdbc] ;  /* 0x000dbc00012e7983 */ /* 0x000ea80000300800 */
[----:B------:R-:W2:Y:S04]  /*5c200*/  LDL.LU R47, [R1+0xda0] ;  /* 0x000da000012f7983 */ /* 0x000ea80000300800 */
[----:B------:R-:W2:Y:S01]  /*5c210*/  LDL.LU R42, [R1+0xda4] ;  /* 0x000da400012a7983 */ /* 0x000ea20000300800 */
[----:B0-----:R-:W-:-:S02]  /*5c220*/  SHF.R.S32.HI R20, RZ, 0x1f, R25 ;  /* 0x0000001fff147819 */ /* 0x001fc40000011419 */
[----:B------:R-:W-:-:S05]  /*5c230*/  IADD3 R26, P6, PT, R25, R16, RZ ;  /* 0x00000010191a7210 */ /* 0x000fca0007fde0ff */
[----:B------:R-:W-:-:S05]  /*5c240*/  IMAD.X R27, R20, 0x1, R19, P6 ;  /* 0x00000001141b7824 */ /* 0x000fca00030e0613 */
[----:B------:R0:W-:Y:S02]  /*5c250*/  STL.64 [R1+0xe88], R26 ;  /* 0x000e881a01007387 */ /* 0x0001e40000100a00 */
[----:B0-----:R-:W-:-:S05]  /*5c260*/  IADD3 R26, P6, PT, R25, R17, RZ ;  /* 0x00000011191a7210 */ /* 0x001fca0007fde0ff */
[----:B------:R-:W-:Y:S01]  /*5c270*/  IMAD.X R27, R20, 0x1, R18, P6 ;  /* 0x00000001141b7824 */ /* 0x000fe200030e0612 */
[----:B---3--:R-:W-:-:S05]  /*5c280*/  F2FP.SATFINITE.E5M2.F32.PACK_AB_MERGE_C R28, R58, R29, RZ ;  /* 0x0000001d3a1c723e */ /* 0x008fca00048060ff */
[----:B------:R-:W-:Y:S01]  /*5c290*/  STL [R1+0xf44], R28 ;  /* 0x000f441c01007387 */ /* 0x000fe20000100800 */
[----:B----4-:R-:W-:-:S05]  /*5c2a0*/  F2FP.SATFINITE.E5M2.F32.PACK_AB_MERGE_C R2, R21, R2, RZ ;  /* 0x000000021502723e */ /* 0x010fca00048060ff */
[----:B------:R0:W-:Y:S02]  /*5c2b0*/  STL [R1+0x37c], R2 ;  /* 0x00037c0201007387 */ /* 0x0001e40000100800 */
[----:B0-----:R-:W-:Y:S02]  /*5c2c0*/  F2FP.SATFINITE.E5M2.F32.PACK_AB_MERGE_C R2, R23, R22, RZ ;  /* 0x000000161702723e */ /* 0x001fe400048060ff */
[----:B------:R-:W-:Y:S02]  /*5c2d0*/  F2FP.SATFINITE.E5M2.F32.PACK_AB_MERGE_C R58, R61, R0, RZ ;  /* 0x000000003d3a723e */ /* 0x000fe400048060ff */
[----:B------:R-:W-:-:S03]  /*5c2e0*/  IADD3 R22, P6, PT, R25, R15, RZ ;  /* 0x0000000f19167210 */ /* 0x000fc60007fde0ff */
[----:B------:R-:W-:Y:S02]  /*5c2f0*/  STL [R1+0x2d84], R58 ;  /* 0x002d843a01007387 */ /* 0x000fe40000100800 */
[----:B------:R-:W-:Y:S02]  /*5c300*/  IMAD.X R23, R20, 0x1, R13, P6 ;  /* 0x0000000114177824 */ /* 0x000fe400030e060d */
[----:B------:R-:W-:Y:S04]  /*5c310*/  STL.64 [R1+0xe80], R26 ;  /* 0x000e801a01007387 */ /* 0x000fe80000100a00 */
[----:B------:R0:W-:Y:S01]  /*5c320*/  STL [R1+0x384], R2 ;  /* 0x0003840201007387 */ /* 0x0001e20000100800 */
[----:B------:R-:W-:Y:S02]  /*5c330*/  F2FP.SATFINITE.E5M2.F32.PACK_AB_MERGE_C R21, R57, R60, RZ ;  /* 0x0000003c3915723e */ /* 0x000fe400048060ff */
[----:B------:R-:W-:-:S02]  /*5c340*/  F2FP.SATFINITE.E5M2.F32.PACK_AB_MERGE_C R0, R3, R56, RZ ;  /* 0x000000380300723e */ /* 0x000fc400048060ff */
[----:B0-----:R-:W-:Y:S01]  /*5c350*/  IADD3 R2, P6, PT, R25, R14, RZ ;  /* 0x0000000e19027210 */ /* 0x001fe20007fde0ff */
[----:B------:R-:W-:Y:S04]  /*5c360*/  STL.64 [R1+0xe78], R22 ;  /* 0x000e781601007387 */ /* 0x000fe80000100a00 */
[----:B------:R-:W-:Y:S01]  /*5c370*/  IMAD.X R3, R20, 0x1, R7, P6 ;  /* 0x0000000114037824 */ /* 0x000fe200030e0607 */
[----:B------:R0:W-:Y:S04]  /*5c380*/  STL [R1+0x36c], R21 ;  /* 0x00036c1501007387 */ /* 0x0001e80000100800 */
[----:B------:R1:W-:Y:S04]  /*5c390*/  STL [R1+0x34c], R0 ;  /* 0x00034c0001007387 */ /* 0x0003e80000100800 */
[----:B------:R3:W-:Y:S01]  /*5c3a0*/  STL.64 [R1+0xe70], R2 ;  /* 0x000e700201007387 */ /* 0x0007e20000100a00 */
[----:B0-----:R-:W-:-:S02]  /*5c3b0*/  F2FP.SATFINITE.E5M2.F32.PACK_AB_MERGE_C R21, R55, R53, RZ ;  /* 0x000000353715723e */ /* 0x001fc400048060ff */
[----:B-1----:R-:W-:-:S03]  /*5c3c0*/  F2FP.SATFINITE.E5M2.F32.PACK_AB_MERGE_C R0, R49, R48, RZ ;  /* 0x000000303100723e */ /* 0x002fc600048060ff */
[----:B------:R-:W-:Y:S01]  /*5c3d0*/  STL [R1+0x354], R21 ;  /* 0x0003541501007387 */ /* 0x000fe20000100800 */
[----:B---3--:R-:W-:-:S03]  /*5c3e0*/  IADD3 R2, P6, PT, R25, R9, RZ ;  /* 0x0000000919027210 */ /* 0x008fc60007fde0ff */
[----:B------:R0:W-:Y:S02]  /*5c3f0*/  STL [R1+0x2660], R0 ;  /* 0x0026600001007387 */ /* 0x0001e40000100800 */
[----:B------:R-:W-:Y:S02]  /*5c400*/  IMAD.X R3, R20, 0x1, R8, P6 ;  /* 0x0000000114037824 */ /* 0x000fe400030e0608 */
[----:B------:R-:W3:Y:S01]  /*5c410*/  LDL.LU R53, [R1+0xda8] ;  /* 0x000da80001357983 */ /* 0x000ee20000300800 */
[----:B0-----:R-:W-:-:S03]  /*5c420*/  F2FP.SATFINITE.E5M2.F32.PACK_AB_MERGE_C R0, R45, R44, RZ ;  /* 0x0000002c2d00723e */ /* 0x001fc600048060ff */
[----:B------:R0:W-:Y:S04]  /*5c430*/  STL.64 [R1+0xe68], R2 ;  /* 0x000e680201007387 */ /* 0x0001e80000100a00 */
[----:B------:R-:W3:Y:S04]  /*5c440*/  LDL.LU R55, [R1+0xdac] ;  /* 0x000dac0001377983 */ /* 0x000ee80000300800 */
[----:B------:R2:W-:Y:S01]  /*5c450*/  STL [R1+0x266c], R0 ;  /* 0x00266c0001007387 */ /* 0x0005e20000100800 */
[----:B0-----:R-:W-:-:S03]  /*5c460*/  IADD3 R2, P6, PT, R25, R11, RZ ;  /* 0x0000000b19027210 */ /* 0x001fc60007fde0ff */
[----:B------:R-:W4:Y:S04]  /*5c470*/  LDL.LU R48, [R1+0xd90] ;  /* 0x000d900001307983 */ /* 0x000f280000300800 */
[----:B------:R-:W4:Y:S01]  /*5c480*/  LDL.LU R49, [R1+0xd94] ;  /* 0x000d940001317983 */ /* 0x000f220000300800 */
[----:B------:R-:W-:Y:S01]  /*5c490*/  IMAD.X R3, R20, 0x1, R10, P6 ;  /* 0x0000000114037824 */ /* 0x000fe200030e060a */
[----:B--2---:R-:W-:Y:S02]  /*5c4a0*/  F2FP.SATFINITE.E5M2.F32.PACK_AB_MERGE_C R0, R50, R54, RZ ;  /* 0x000000363200723e */ /* 0x004fe400048060ff */
[----:B------:R-:W2:Y:S04]  /*5c4b0*/  LDL.LU R44, [R1+0xd98] ;  /* 0x000d9800012c7983 */ /* 0x000ea80000300800 */
[----:B------:R-:W2:Y:S04]  /*5c4c0*/  LDL.LU R45, [R1+0xd9c] ;  /* 0x000d9c00012d7983 */ /* 0x000ea80000300800 */
[----:B------:R0:W-:Y:S01]  /*5c4d0*/  STL [R1+0x2808], R0 ;  /* 0x0028080001007387 */ /* 0x0001e20000100800 */
[----:B------:R-:W-:-:S03]  /*5c4e0*/  F2FP.SATFINITE.E5M2.F32.PACK_AB_MERGE_C R21, R46, R51, RZ ;  /* 0x000000332e15723e */ /* 0x000fc600048060ff */
[----:B------:R1:W-:Y:S01]  /*5c4f0*/  STL.64 [R1+0xe60], R2 ;  /* 0x000e600201007387 */ /* 0x0003e20000100a00 */
[----:B0-----:R-:W-:-:S03]  /*5c500*/  F2FP.SATFINITE.E5M2.F32.PACK_AB_MERGE_C R0, R42, R47, RZ ;  /* 0x0000002f2a00723e */ /* 0x001fc600048060ff */
[----:B------:R-:W-:Y:S01]  /*5c510*/  STL [R1+0x281c], R21 ;  /* 0x00281c1501007387 */ /* 0x000fe20000100800 */
[----:B-1----:R-:W-:-:S03]  /*5c520*/  IADD3 R2, P6, PT, R25, R12, RZ ;  /* 0x0000000c19027210 */ /* 0x002fc60007fde0ff */
[----:B------:R-:W-:Y:S02]  /*5c530*/  STL [R1+0x2790], R0 ;  /* 0x0027900001007387 */ /* 0x000fe40000100800 */
[----:B------:R-:W-:Y:S02]  /*5c540*/  IMAD.X R3, R20, 0x1, R5, P6 ;  /* 0x0000000114037824 */ /* 0x000fe400030e0605 */
[----:B------:R-:W2:Y:S04]  /*5c550*/  LDL.LU R26, [R1+0xd80] ;  /* 0x000d8000011a7983 */ /* 0x000ea80000300800 */
[----:B------:R-:W2:Y:S04]  /*5c560*/  LDL.LU R52, [R1+0xd84] ;  /* 0x000d840001347983 */ /* 0x000ea80000300800 */
[----:B------:R-:W2:Y:S04]  /*5c570*/  LDL.LU R27, [R1+0xd88] ;  /* 0x000d8800011b7983 */ /* 0x000ea80000300800 */
[----:B------:R0:W-:Y:S04]  /*5c580*/  STL.64 [R1+0xe58], R2 ;  /* 0x000e580201007387 */ /* 0x0001e80000100a00 */
        /* <DEDUP_REMOVED lines=21> */
[----:B------:R-:W-:Y:S04]  /*5c6e0*/  STL [R1+0x278c], R25 ;  /* 0x00278c1901007387 */ /* 0x000fe80000100800 */
[----:B------:R-:W3:Y:S01]  /*5c6f0*/  LDL.LU R57, [R1+0xd48] ;  /* 0x000d480001397983 */ /* 0x000ee20000300800 */
[----:B----4-:R-:W-:-:S05]  /*5c700*/  F2FP.SATFINITE.E5M2.F32.PACK_AB_MERGE_C R3, R49, R48, RZ ;  /* 0x000000303103723e */ /* 0x010fca00048060ff */
[----:B------:R0:W-:Y:S01]  /*5c710*/  STL [R1+0x2750], R3 ;  /* 0x0027500301007387 */ /* 0x0001e20000100800 */
[----:B--2---:R-:W-:Y:S02]  /*5c720*/  F2FP.SATFINITE.E5M2.F32.PACK_AB_MERGE_C R20, R45, R44, RZ ;  /* 0x0000002c2d14723e */ /* 0x004fe400048060ff */
[----:B------:R-:W-:Y:S01]  /*5c730*/  IADD3 R44, P6, PT, R24, R16, RZ ;  /* 0x00000010182c7210 */ /* 0x000fe20007fde0ff */
[----:B0-----:R-:W3:Y:S04]  /*5c740*/  LDL.LU R3, [R1+0xd4c] ;  /* 0x000d4c0001037983 */ /* 0x001ee80000300800 */
[----:B------:R0:W-:Y:S04]  /*5c750*/  STL [R1+0x2764], R20 ;  /* 0x0027641401007387 */ /* 0x0001e80000100800 */
[----:B------:R-:W2:Y:S04]  /*5c760*/  LDL.LU R53, [R1+0xd30] ;  /* 0x000d300001357983 */ /* 0x000ea80000300800 */
[----:B------:R-:W2:Y:S01]  /*5c770*/  LDL.LU R55, [R1+0xd34] ;  /* 0x000d340001377983 */ /* 0x000ea20000300800 */
[----:B0-----:R-:W-:-:S03]  /*5c780*/  SHF.R.S32.HI R20, RZ, 0x1f, R24 ;  /* 0x0000001fff147819 */ /* 0x001fc60000011418 */
[----:B------:R-:W4:Y:S04]  /*5c790*/  LDL.LU R48, [R1+0xd38] ;  /* 0x000d380001307983 */ /* 0x000f280000300800 */
[----:B------:R-:W4:Y:S01]  /*5c7a0*/  LDL.LU R49, [R1+0xd3c] ;  /* 0x000d3c0001317983 */ /* 0x000f220000300800 */
[----:B------:R-:W-:Y:S01]  /*5c7b0*/  IMAD.X R45, R20, 0x1, R19, P6 ;  /* 0x00000001142d7824 */ /* 0x000fe200030e0613 */
[----:B------:R-:W-:Y:S02]  /*5c7c0*/  F2FP.SATFINITE.E5M2.F32.PACK_AB_MERGE_C R52, R52, R26, RZ ;  /* 0x0000001a3434723e */ /* 0x000fe400048060ff */
[----:B------:R-:W-:Y:S02]  /*5c7d0*/  IADD3 R26, P6, PT, R24, R17, RZ ;  /* 0x00000011181a7210 */ /* 0x000fe40007fde0ff */
[----:B------:R0:W-:Y:S01]  /*5c7e0*/  STL.64 [R1+0xe48], R44 ;  /* 0x000e482c01007387 */ /* 0x0001e20000100a00 */
[----:B------:R-:W-:-:S02]  /*5c7f0*/  F2FP.SATFINITE.E5M2.F32.PACK_AB_MERGE_C R25, R59, R27, RZ ;  /* 0x0000001b3b19723e */ /* 0x000fc400048060ff */
[----:B------:R-:W-:Y:S01]  /*5c800*/  IMAD.X R27, R20, 0x1, R18, P6 ;  /* 0x00000001141b7824 */ /* 0x000fe200030e0612 */
[----:B0-----:R-:W4:Y:S04]  /*5c810*/  LDL.LU.64 R44, [R1+0x2e20] ;  /* 0x002e2000012c7983 */ /* 0x001f280000300a00 */
[----:B------:R-:W-:Y:S04]  /*5c820*/  STL [R1+0x26f4], R52 ;  /* 0x0026f43401007387 */ /* 0x000fe80000100800 */
[----:B------:R0:W-:Y:S04]  /*5c830*/  STL [R1+0x2710], R25 ;  /* 0x0027101901007387 */ /* 0x0001e80000100800 */
[----:B------:R1:W-:Y:S01]  /*5c840*/  STL.64 [R1+0xe40], R26 ;  /* 0x000e401a01007387 */ /* 0x0003e20000100a00 */
[----:B------:R-:W-:-:S02]  /*5c850*/  F2FP.SATFINITE.E5M2.F32.PACK_AB_MERGE_C R2, R21, R2, RZ ;  /* 0x000000021502723e */ /* 0x000fc400048060ff */
[----:B0-----:R-:W-:Y:S02]  /*5c860*/  F2FP.SATFINITE.E5M2.F32.PACK_AB_MERGE_C R25, R29, R28, RZ ;  /* 0x0000001c1d19723e */ /* 0x001fe400048060ff */
[----:B-1----:R-:W-:-:S03]  /*5c870*/  IADD3 R26, P6, PT, R24, R15, RZ ;  /* 0x0000000f181a7210 */ /* 0x002fc60007fde0ff */
[----:B------:R-:W-:Y:S04]  /*5c880*/  STL [R1+0x338], R25 ;  /* 0x0003381901007387 */ /* 0x000fe80000100800 */
[----:B------:R0:W-:Y:S01]  /*5c890*/  STL [R1+0x26d0], R2 ;  /* 0x0026d00201007387 */ /* 0x0001e20000100800 */
[----:B------:R-:W-:Y:S01]  /*5c8a0*/  IMAD.X R27, R20, 0x1, R13, P6 ;  /* 0x00000001141b7824 */ /* 0x000fe200030e060d */
[----:B------:R-:W-:Y:S02]  /*5c8b0*/  F2FP.SATFINITE.E5M2.F32.PACK_AB_MERGE_C R0, R61, R0, RZ ;  /* 0x000000003d00723e */ /* 0x000fe400048060ff */
[----:B0-----:R-:W-:Y:S02]  /*5c8c0*/  F2FP.SATFINITE.E5M2.F32.PACK_AB_MERGE_C R2, R23, R22, RZ ;  /* 0x000000161702723e */ /* 0x001fe400048060ff */
[----:B------:R-:W-:Y:S01]  /*5c8d0*/  IADD3 R22, P6, PT, R24, R14, RZ ;  /* 0x0000000e18167210 */ /* 0x000fe20007fde0ff */
        /* <DEDUP_REMOVED lines=8> */
[----:B------:R-:W-:-:S03]  /*5c960*/  IADD3 R22, P6, PT, R24, R9, RZ ;  /* 0x0000000918167210 */ /* 0x000fc60007fde0ff */
[----:B------:R0:W-:Y:S02]  /*5c970*/  STL [R1+0x324], R0 ;  /* 0x0003240001007387 */ /* 0x0001e40000100800 */
[----:B------:R-:W-:Y:S02]  /*5c980*/  IMAD.X R23, R20, 0x1, R8, P6 ;  /* 0x0000000114177824 */ /* 0x000fe400030e0608 */
[----:B------:R-:W4:Y:S01]  /*5c990*/  LDL.LU R60, [R1+0xd20] ;  /* 0x000d2000013c7983 */ /* 0x000f220000300800 */
[----:B0-----:R-:W-:-:S03]  /*5c9a0*/  F2FP.SATFINITE.E5M2.F32.PACK_AB_MERGE_C R0, R46, R51, RZ ;  /* 0x000000332e00723e */ /* 0x001fc600048060ff */
[----:B------:R-:W-:Y:S04]  /*5c9b0*/  STL.64 [R1+0xe28], R22 ;  /* 0x000e281601007387 */ /* 0x000fe80000100a00 */
[----:B------:R3:W-:Y:S04]  /*5c9c0*/  STL [R1+0x2438], R0 ;  /* 0x0024380001007387 */ /* 0x0007e80000100800 */
[----:B------:R-:W4:Y:S04]  /*5c9d0*/  LDL.LU R56, [R1+0xd24] ;  /* 0x000d240001387983 */ /* 0x000f280000300800 */
[----:B------:R-:W4:Y:S04]  /*5c9e0*/  LDL.LU R54, [R1+0xd28] ;  /* 0x000d280001367983 */ /* 0x000f280000300800 */
[----:B------:R-:W4:Y:S04]  /*5c9f0*/  LDL.LU R50, [R1+0xd2c] ;  /* 0x000d2c0001327983 */ /* 0x000f280000300800 */
[----:B------:R-:W4:Y:S04]  /*5ca00*/  LDL.LU R51, [R1+0xd10] ;  /* 0x000d100001337983 */ /* 0x000f280000300800 */
[----:B------:R-:W4:Y:S01]  /*5ca10*/  LDL.LU R46, [R1+0xd14] ;  /* 0x000d1400012e7983 */ /* 0x000f220000300800 */
[----:B------:R-:W-:-:S02]  /*5ca20*/  IADD3 R2, P6, PT, R24, R11, RZ ;  /* 0x0000000b18027210 */ /* 0x000fc40007fde0ff */
[----:B---3--:R-:W-:-:S03]  /*5ca30*/  F2FP.SATFINITE.E5M2.F32.PACK_AB_MERGE_C R0, R3, R57, RZ ;  /* 0x000000390300723e */ /* 0x008fc600048060ff */
[----:B------:R-:W-:Y:S02]  /*5ca40*/  IMAD.X R3, R20, 0x1, R10, P6 ;  /* 0x0000000114037824 */ /* 0x000fe400030e060a */
[----:B------:R4:W-:Y:S01]  /*5ca50*/  STL [R1+0x2444], R0 ;  /* 0x0024440001007387 */ /* 0x0009e20000100800 */
[----:B--2---:R-:W-:-:S03]  /*5ca60*/  F2FP.SATFINITE.E5M2.F32.PACK_AB_MERGE_C R21, R55, R53, RZ ;  /* 0x000000353715723e */ /* 0x004fc600048060ff */
[----:B------:R0:W-:Y:S01]  /*5ca70*/  STL.64 [R1+0xe20], R2 ;  /* 0x000e200201007387 */ /* 0x0001e20000100a00 */
[----:B----4-:R-:W-:-:S03]  /*5ca80*/  F2FP.SATFINITE.E5M2.F32.PACK_AB_MERGE_C R0, R49, R48, RZ ;  /* 0x000000303100723e */ /* 0x010fc600048060ff */
[----:B------:R-:W-:Y:S04]  /*5ca90*/  STL [R1+0xfbc], R21 ;  /* 0x000fbc1501007387 */ /* 0x000fe80000100800 */
[----:B------:R-:W-:Y:S01]  /*5caa0*/  STL [R1+0x1004], R0 ;  /* 0x0010040001007387 */ /* 0x000fe20000100800 */
[----:B0-----:R-:W-:-:S03]  /*5cab0*/  IADD3 R2, P6, PT, R24, R12, RZ ;  /* 0x0000000c18027210 */ /* 0x001fc60007fde0ff */
[----:B------:R-:W2:Y:S04]  /*5cac0*/  LDL.LU R26, [R1+0xd18] ;  /* 0x000d1800011a7983 */ /* 0x000ea80000300800 */
[----:B------:R-:W2:Y:S01]  /*5cad0*/  LDL.LU R55, [R1+0xd1c] ;  /* 0x000d1c0001377983 */ /* 0x000ea20000300800 */
[----:B------:R-:W-:-:S03]  /*5cae0*/  IMAD.X R3, R20, 0x1, R5, P6 ;  /* 0x0000000114037824 */ /* 0x000fc600030e0605 */
[----:B------:R-:W3:Y:S04]  /*5caf0*/  LDL.LU R52, [R1+0xd00] ;  /* 0x000d000001347983 */ /* 0x000ee80000300800 */
[----:B------:R0:W-:Y:S04]  /*5cb00*/  STL.64 [R1+0xe18], R2 ;  /* 0x000e180201007387 */ /* 0x0001e80000100a00 */
[----:B------:R-:W3:Y:S04]  /*5cb10*/  LDL.LU R27, [R1+0xd04] ;  /* 0x000d0400011b7983 */ /* 0x000ee80000300800 */
[----:B------:R-:W4:Y:S04]  /*5cb20*/  LDL.LU R59, [R1+0xd08] ;  /* 0x000d0800013b7983 */ /* 0x000f280000300800 */
[----:B------:R-:W4:Y:S04]  /*5cb30*/  LDL.LU R28, [R1+0xd0c] ;  /* 0x000d0c00011c7983 */ /* 0x000f280000300800 */
[----:B------:R-:W4:Y:S04]  /*5cb40*/  LDL.LU R29, [R1+0xcf0] ;  /* 0x000cf000011d7983 */ /* 0x000f280000300800 */
[----:B0-----:R-:W4:Y:S04]  /*5cb50*/  LDL.LU R2, [R1+0xcf4] ;  /* 0x000cf40001027983 */ /* 0x001f280000300800 */
[----:B------:R-:W4:Y:S04]  /*5cb60*/  LDL.LU R21, [R1+0xcf8] ;  /* 0x000cf80001157983 */ /* 0x000f280000300800 */
[----:B------:R-:W4:Y:S01]  /*5cb70*/  LDL.LU R22, [R1+0xcfc] ;  /* 0x000cfc0001167983 */ /* 0x000f220000300800 */
[----:B------:R-:W-:-:S03]  /*5cb80*/  IADD3 R24, P6, PT, R24, R6, RZ ;  /* 0x0000000618187210 */ /* 0x000fc60007fde0ff */
[----:B------:R-:W4:Y:S04]  /*5cb90*/  LDL.LU R23, [R1+0xce0] ;  /* 0x000ce00001177983 */ /* 0x000f280000300800 */
[----:B------:R-:W4:Y:S04]  /*5cba0*/  LDL.LU R0, [R1+0xce4] ;  /* 0x000ce40001007983 */ /* 0x000f280000300800 */
[----:B------:R-:W4:Y:S01]  /*5cbb0*/  LDL.LU R61, [R1+0xce8] ;  /* 0x000ce800013d7983 */ /* 0x000f220000300800 */
[----:B------:R-:W-:-:S03]  /*5cbc0*/  IMAD.X R25, R20, 0x1, R4, P6 ;  /* 0x0000000114197824 */ /* 0x000fc600030e0604 */
[----:B------:R-:W4:Y:S04]  /*5cbd0*/  LDL.LU R57, [R1+0xcec] ;  /* 0x000cec0001397983 */ /* 0x000f280000300800 */
[----:B------:R-:W4:Y:S04]  /*5cbe0*/  LDL.LU R3, [R1+0xcd0] ;  /* 0x000cd00001037983 */ /* 0x000f280000300800 */
[----:B------:R-:W4:Y:S04]  /*5cbf0*/  LDL.LU R53, [R1+0xcd4] ;  /* 0x000cd40001357983 */ /* 0x000f280000300800 */
[----:B------:R-:W4:Y:S04]  /*5cc00*/  LDL.LU R48, [R1+0xcd8] ;  /* 0x000cd80001307983 */ /* 0x000f280000300800 */
[----:B------:R-:W4:Y:S04]  /*5cc10*/  LDL.LU R49, [R1+0xcdc] ;  /* 0x000cdc0001317983 */ /* 0x000f280000300800 */
[----:B------:R0:W-:Y:S02]  /*5cc20*/  STL.64 [R1+0xe10], R24 ;  /* 0x000e101801007387 */ /* 0x0001e40000100a00 */
[----:B0-----:R-:W-:-:S05]  /*5cc30*/  F2FP.SATFINITE.E5M2.F32.PACK_AB_MERGE_C R25, R56, R60, RZ ;  /* 0x0000003c3819723e */ /* 0x001fca00048060ff */
[----:B------:R-:W-:Y:S01]  /*5cc40*/  STL [R1+0xf6c], R25 ;  /* 0x000f6c1901007387 */ /* 0x000fe20000100800 */
[----:B------:R-:W-:-:S03]  /*5cc50*/  F2FP.SATFINITE.E5M2.F32.PACK_AB_MERGE_C R24, R50, R54, RZ ;  /* 0x000000363218723e */ /* 0x000fc600048060ff */
[----:B------:R-:W4:Y:S04]  /*5cc60*/  LDL.LU R60, [R1+0xcc0] ;  /* 0x000cc000013c7983 */ /* 0x000f280000300800 */
[----:B------:R-:W-:Y:S01]  /*5cc70*/  STL [R1+0xf7c], R24 ;  /* 0x000f7c1801007387 */ /* 0x000fe20000100800 */
[----:B------:R-:W-:-:S03]  /*5cc80*/  F2FP.SATFINITE.E5M2.F32.PACK_AB_MERGE_C R20, R46, R51, RZ ;  /* 0x000000332e14723e */ /* 0x000fc600048060ff */
[----:B------:R-:W4:Y:S04]  /*5cc90*/  LDL.LU R56, [R1+0xcc4] ;  /* 0x000cc40001387983 */ /* 0x000f280000300800 */
[----:B------:R0:W-:Y:S04]  /*5cca0*/  STL [R1+0x370], R20 ;  /* 0x0003701401007387 */ /* 0x0001e80000100800 */
[----:B------:R-:W4:Y:S04]  /*5ccb0*/  LDL.LU R54, [R1+0xcc8] ;  /* 0x000cc80001367983 */ /* 0x000f280000300800 */
[----:B------:R-:W4:Y:S04]  /*5ccc0*/  LDL.LU R50, [R1+0xccc] ;  /* 0x000ccc0001327983 */ /* 0x000f280000300800 */
[----:B------:R-:W4:Y:S04]  /*5ccd0*/  LDL.LU R51, [R1+0xcb0] ;  /* 0x000cb00001337983 */ /* 0x000f280000300800 */
[----:B------:R-:W4:Y:S01]  /*5cce0*/  LDL.LU R46, [R1+0xcb4] ;  /* 0x000cb400012e7983 */ /* 0x000f220000300800 */
[----:B0-----:R-:W-:-:S02]  /*5ccf0*/  SHF.R.S32.HI R20, RZ, 0x1f, R30 ;  /* 0x0000001fff147819 */ /* 0x001fc4000001141e */
[----:B------:R-:W-:-:S05]  /*5cd00*/  IADD3 R24, P6, PT, R30, R16, RZ ;  /* 0x000000101e187210 */ /* 0x000fca0007fde0ff */
[----:B------:R-:W-:Y:S01]  /*5cd10*/  IMAD.X R25, R20, 0x1, R19, P6 ;  /* 0x0000000114197824 */ /* 0x000fe200030e0613 */
[----:B--2---:R-:W-:-:S05]  /*5cd20*/  F2FP.SATFINITE.E5M2.F32.PACK_AB_MERGE_C R55, R55, R26, RZ ;  /* 0x0000001a3737723e */ /* 0x004fca00048060ff */
[----:B------:R-:W-:Y:S04]  /*5cd30*/  STL [R1+0x2d40], R55 ;  /* 0x002d403701007387 */ /* 0x000fe80000100800 */
[----:B------:R0:W-:Y:S01]  /*5cd40*/  STL.64 [R1+0xe00], R24 ;  /* 0x000e001801007387 */ /* 0x0001e20000100a00 */
[----:B---3--:R-:W-:Y:S02]  /*5cd50*/  F2FP.SATFINITE.E5M2.F32.PACK_AB_MERGE_C R26, R27, R52, RZ ;  /* 0x000000341b1a723e */ /* 0x008fe400048060ff */
[----:B0-----:R-:W-:-:S03]  /*5cd60*/  IADD3 R24, P6, PT, R30, R17, RZ ;  /* 0x000000111e187210 */ /* 0x001fc60007fde0ff */
[----:B------:R0:W-:Y:S02]  /*5cd70*/  STL [R1+0x35c], R26 ;  /* 0x00035c1a01007387 */ /* 0x0001e40000100800 */
[----:B------:R-:W-:Y:S01]  /*5cd80*/  IMAD.X R25, R20, 0x1, R18, P6 ;  /* 0x0000000114197824 */ /* 0x000fe200030e0612 */
[----:B----4-:R-:W-:-:S04]  /*5cd90*/  F2FP.SATFINITE.E5M2.F32.PACK_AB_MERGE_C R2, R2, R29, RZ ;  /* 0x0000001d0202723e */ /* 0x010fc800048060ff */
[----:B------:R1:W-:Y:S01]  /*5cda0*/  STL.64 [R1+0xdf0], R24 ;  /* 0x000df01801007387 */ /* 0x0003e20000100a00 */
[----:B0-----:R-:W-:-:S05]  /*5cdb0*/  F2FP.SATFINITE.E5M2.F32.PACK_AB_MERGE_C R26, R28, R59, RZ ;  /* 0x0000003b1c1a723e */ /* 0x001fca00048060ff */
[----:B------:R-:W-:Y:S01]  /*5cdc0*/  STL [R1+0x2484], R26 ;  /* 0x0024841a01007387 */ /* 0x000fe20000100800 */
[----:B-1----:R-:W-:-:S03]  /*5cdd0*/  IADD3 R24, P6, PT, R30, R15, RZ ;  /* 0x0000000f1e187210 */ /* 0x002fc60007fde0ff */
[----:B------:R0:W-:Y:S01]  /*5cde0*/  STL [R1+0x340], R2 ;  /* 0x0003400201007387 */ /* 0x0001e20000100800 */
[----:B------:R-:W-:Y:S01]  /*5cdf0*/  F2FP.SATFINITE.E5M2.F32.PACK_AB_MERGE_C R0, R0, R23, RZ ;  /* 0x000000170000723e */ /* 0x000fe200048060ff */
[----:B------:R-:W-:Y:S01]  /*5ce00*/  IMAD.X R25, R20, 0x1, R13, P6 ;  /* 0x0000000114197824 */ /* 0x000fe200030e060d */
[----:B0-----:R-:W-:Y:S02]  /*5ce10*/  F2FP.SATFINITE.E5M2.F32.PACK_AB_MERGE_C R2, R22, R21, RZ ;  /* 0x000000151602723e */ /* 0x001fe400048060ff */
[----:B------:R-:W-:Y:S02]  /*5ce20*/  IADD3 R22, P6, PT, R30, R14, RZ ;  /* 0x0000000e1e167210 */ /* 0x000fe40007fde0ff */
[----:B------:R-:W-:Y:S01]  /*5ce30*/  STL.64 [R1+0xde8], R24 ;  /* 0x000de81801007387 */ /* 0x000fe20000100a00 */
[----:B------:R-:W-:-:S03]  /*5ce40*/  F2FP.SATFINITE.E5M2.F32.PACK_AB_MERGE_C R21, R57, R61, RZ ;  /* 0x0000003d3915723e */ /* 0x000fc600048060ff */
[----:B------:R0:W-:Y:S01]  /*5ce50*/  STL [R1+0x344], R2 ;  /* 0x0003440201007387 */ /* 0x0001e20000100800 */
[----:B------:R-:W-:-:S03]  /*5ce60*/  IMAD.X R23, R20, 0x1, R7, P6 ;  /* 0x0000000114177824 */ /* 0x000fc600030e0607 */
[----:B------:R1:W-:Y:S01]  /*5ce70*/  STL [R1+0x330], R0 ;  /* 0x0003300001007387 */ /* 0x0003e20000100800 */
[----:B0-----:R-:W-:-:S03]  /*5ce80*/  IADD3 R2, P6, PT, R30, R9, RZ ;  /* 0x000000091e027210 */ /* 0x001fc60007fde0ff */
[----:B------:R0:W-:Y:S01]  /*5ce90*/  STL.64 [R1+0xde0], R22 ;  /* 0x000de01601007387 */ /* 0x0001e20000100a00 */
[----:B-1----:R-:W-:-:S03]  /*5cea0*/  F2FP.SATFINITE.E5M2.F32.PACK_AB_MERGE_C R0, R53, R3, RZ ;  /* 0x000000033500723e */ /* 0x002fc600048060ff */
[----:B------:R-:W-:Y:S01]  /*5ceb0*/  STL [R1+0x334], R21 ;  /* 0x0003341501007387 */ /* 0x000fe20000100800 */
[----:B------:R-:W-:-:S03]  /*5cec0*/  IMAD.X R3, R20, 0x1, R8, P6 ;  /* 0x0000000114037824 */ /* 0x000fc600030e0608 */
[----:B------:R1:W-:Y:S04]  /*5ced0*/  STL [R1+0x2634], R0 ;  /* 0x0026340001007387 */ /* 0x0003e80000100800 */
[----:B------:R-:W2:Y:S01]  /*5cee0*/  LDL.LU R61, [R1+0xcb8] ;  /* 0x000cb800013d7983 */ /* 0x000ea20000300800 */
[----:B0-----:R-:W-:Y:S02]  /*5cef0*/  IADD3 R22, P6, PT, R30, R11, RZ ;  /* 0x0000000b1e167210 */ /* 0x001fe40007fde0ff */
[----:B-1----:R-:W-:Y:S01]  /*5cf00*/  F2FP.SATFINITE.E5M2.F32.PACK_AB_MERGE_C R0, R49, R48, RZ ;  /* 0x000000303100723e */ /* 0x002fe200048060ff */
[----:B------:R0:W-:Y:S04]  /*5cf10*/  STL.64 [R1+0xdd8], R2 ;  /* 0x000dd80201007387 */ /* 0x0001e80000100a00 */
[----:B------:R-:W2:Y:S04]  /*5cf20*/  LDL.LU R57, [R1+0xcbc] ;  /* 0x000cbc0001397983 */ /* 0x000ea80000300800 */
[----:B------:R1:W-:Y:S04]  /*5cf30*/  STL [R1+0x2640], R0 ;  /* 0x0026400001007387 */ /* 0x0003e80000100800 */
[----:B0-----:R-:W3:Y:S01]  /*5cf40*/  LDL.LU R3, [R1+0xca0] ;  /* 0x000ca00001037983 */ /* 0x001ee20000300800 */
[----:B------:R-:W-:-:S03]  /*5cf50*/  IMAD.X R23, R20, 0x1, R10, P6 ;  /* 0x0000000114177824 */ /* 0x000fc600030e060a */
[----:B------:R-:W3:Y:S01]  /*5cf60*/  LDL.LU R53, [R1+0xca4] ;  /* 0x000ca40001357983 */ /* 0x000ee20000300800 */
[----:B-1----:R-:W-:-:S03]  /*5cf70*/  F2FP.SATFINITE.E5M2.F32.PACK_AB_MERGE_C R0, R56, R60, RZ ;  /* 0x0000003c3800723e */ /* 0x002fc600048060ff */
[----:B------:R-:W4:Y:S04]  /*5cf80*/  LDL.LU R48, [R1+0xca8] ;  /* 0x000ca80001307983 */ /* 0x000f280000300800 */
[----:B------:R-:W4:Y:S04]  /*5cf90*/  LDL.LU R49, [R1+0xcac] ;  /* 0x000cac0001317983 */ /* 0x000f280000300800 */
[----:B------:R0:W-:Y:S01]  /*5cfa0*/  STL [R1+0x27c4], R0 ;  /* 0x0027c40001007387 */ /* 0x0001e20000100800 */
[----:B------:R-:W-:-:S03]  /*5cfb0*/  F2FP.SATFINITE.E5M2.F32.PACK_AB_MERGE_C R2, R50, R54, RZ ;  /* 0x000000363202723e */ /* 0x000fc600048060ff */
[----:B------:R1:W-:Y:S01]  /*5cfc0*/  STL.64 [R1+0xdd0], R22 ;  /* 0x000dd01601007387 */ /* 0x0003e20000100a00 */
[----:B0-----:R-:W-:-:S03]  /*5cfd0*/  F2FP.SATFINITE.E5M2.F32.PACK_AB_MERGE_C R0, R46, R51, RZ ;  /* 0x000000332e00723e */ /* 0x001fc600048060ff */
[----:B------:R0:W-:Y:S01]  /*5cfe0*/  STL [R1+0x27dc], R2 ;  /* 0x0027dc0201007387 */ /* 0x0001e20000100800 */
[----:B-1----:R-:W-:-:S03]  /*5cff0*/  IADD3 R22, P6, PT, R30, R12, RZ ;  /* 0x0000000c1e167210 */ /* 0x002fc60007fde0ff */
[----:B------:R-:W-:Y:S02]  /*5d000*/  STL [R1+0x277c], R0 ;  /* 0x00277c0001007387 */ /* 0x000fe40000100800 */
[----:B------:R-:W-:Y:S02]  /*5d010*/  IMAD.X R23, R20, 0x1, R5, P6 ;  /* 0x0000000114177824 */ /* 0x000fe400030e0605 */
[----:B------:R-:W4:Y:S04]  /*5d020*/  LDL.LU R58, [R1+0xc90] ;  /* 0x000c9000013a7983 */ /* 0x000f280000300800 */
[----:B------:R-:W4:Y:S04]  /*5d030*/  LDL.LU R26, [R1+0xc94] ;  /* 0x000c9400011a7983 */ /* 0x000f280000300800 */
[----:B------:R-:W4:Y:S04]  /*5d040*/  LDL.LU R52, [R1+0xc98] ;  /* 0x000c980001347983 */ /* 0x000f280000300800 */
[----:B------:R1:W-:Y:S04]  /*5d050*/  STL.64 [R1+0xe08], R22 ;  /* 0x000e081601007387 */ /* 0x0003e80000100a00 */
[----:B------:R-:W4:Y:S04]  /*5d060*/  LDL.LU R27, [R1+0xc9c] ;  /* 0x000c9c00011b7983 */ /* 0x000f280000300800 */
[----:B------:R-:W4:Y:S04]  /*5d070*/  LDL.LU R59, [R1+0xc80] ;  /* 0x000c8000013b7983 */ /* 0x000f280000300800 */
[----:B------:R-:W4:Y:S04]  /*5d080*/  LDL.LU R28, [R1+0xc84] ;  /* 0x000c8400011c7983 */ /* 0x000f280000300800 */
[----:B------:R-:W4:Y:S04]  /*5d090*/  LDL.LU R29, [R1+0xc88] ;  /* 0x000c8800011d7983 */ /* 0x000f280000300800 */
[----:B0-----:R-:W4:Y:S04]  /*5d0a0*/  LDL.LU R2, [R1+0xc8c] ;  /* 0x000c8c0001027983 */ /* 0x001f280000300800 */
        /* <DEDUP_REMOVED lines=10> */
[----:B------:R-:W-:-:S05]  /*5d150*/  IADD3 R24, P6, PT, R30, R6, RZ ;  /* 0x000000061e187210 */ /* 0x000fca0007fde0ff */
[----:B------:R-:W-:-:S05]  /*5d160*/  IMAD.X R25, R20, 0x1, R4, P6 ;  /* 0x0000000114197824 */ /* 0x000fca00030e0604 */
[----:B------:R2:W-:Y:S02]  /*5d170*/  STL.64 [R1+0xdf8], R24 ;  /* 0x000df81801007387 */ /* 0x0005e40000100a00 */
[----:B--2---:R-:W-:-:S05]  /*5d180*/  F2FP.SATFINITE.E5M2.F32.PACK_AB_MERGE_C R24, R57, R61, RZ ;  /* 0x0000003d3918723e */ /* 0x004fca00048060ff */
[----:B------:R0:W-:Y:S04]  /*5d190*/  STL [R1+0x2784], R24 ;  /* 0x0027841801007387 */ /* 0x0001e80000100800 */
[----:B------:R-:W2:Y:S01]  /*5d1a0*/  LDL.LU R61, [R1+0xc58] ;  /* 0x000c5800013d7983 */ /* 0x000ea20000300800 */
[----:B---3--:R-:W-:Y:S02]  /*5d1b0*/  F2FP.SATFINITE.E5M2.F32.PACK_AB_MERGE_C R20, R53, R3, RZ ;  /* 0x000000033514723e */ /* 0x008fe400048060ff */
[----:B0-----:R-:W-:-:S03]  /*5d1c0*/  IADD3 R24, P6, PT, R31, R16, RZ ;  /* 0x000000101f187210 */ /* 0x001fc60007fde0ff */
[----:B------:R0:W-:Y:S01]  /*5d1d0*/  STL [R1+0x2730], R20 ;  /* 0x0027301401007387 */ /* 0x0001e20000100800 */
[----:B----4-:R-:W-:-:S03]  /*5d1e0*/  F2FP.SATFINITE.E5M2.F32.PACK_AB_MERGE_C R3, R49, R48, RZ ;  /* 0x000000303103723e */ /* 0x010fc600048060ff */
[----:B------:R-:W2:Y:S01]  /*5d1f0*/  LDL.LU R57, [R1+0xc5c] ;  /* 0x000c5c0001397983 */ /* 0x000ea20000300800 */
[----:B0-----:R-:W-:-:S03]  /*5d200*/  SHF.R.S32.HI R20, RZ, 0x1f, R31 ;  /* 0x0000001fff147819 */ /* 0x001fc6000001141f */
[----:B------:R0:W-:Y:S02]  /*5d210*/  STL [R1+0x2744], R3 ;  /* 0x0027440301007387 */ /* 0x0001e40000100800 */
[----:B------:R-:W-:Y:S02]  /*5d220*/  IMAD.X R25, R20, 0x1, R19, P6 ;  /* 0x0000000114197824 */ /* 0x000fe400030e0613 */
[----:B0-----:R-:W3:Y:S04]  /*5d230*/  LDL.LU R3, [R1+0xc40] ;  /* 0x000c400001037983 */ /* 0x001ee80000300800 */
[----:B------:R-:W3:Y:S04]  /*5d240*/  LDL.LU R53, [R1+0xc44] ;  /* 0x000c440001357983 */ /* 0x000ee80000300800 */
[----:B------:R-:W4:Y:S04]  /*5d250*/  LDL.LU R48, [R1+0xc48] ;  /* 0x000c480001307983 */ /* 0x000f280000300800 */
[----:B------:R-:W4:Y:S01]  /*5d260*/  LDL.LU R49, [R1+0xc4c] ;  /* 0x000c4c0001317983 */ /* 0x000f220000300800 */
[----:B------:R-:W-:-:S03]  /*5d270*/  F2FP.SATFINITE.E5M2.F32.PACK_AB_MERGE_C R30, R26, R58, RZ ;  /* 0x0000003a1a1e723e */ /* 0x000fc600048060ff */
[----:B------:R0:W-:Y:S04]  /*5d280*/  STL.64 [R1+0xdc8], R24 ;  /* 0x000dc81801007387 */ /* 0x0001e80000100a00 */
[----:B------:R-:W-:Y:S01]  /*5d290*/  STL [R1+0x26ec], R30 ;  /* 0x0026ec1e01007387 */ /* 0x000fe20000100800 */
[----:B------:R-:W-:Y:S02]  /*5d2a0*/  F2FP.SATFINITE.E5M2.F32.PACK_AB_MERGE_C R26, R27, R52, RZ ;  /* 0x000000341b1a723e */ /* 0x000fe400048060ff */
[----:B0-----:R-:W-:-:S03]  /*5d2b0*/  IADD3 R24, P6, PT, R31, R17, RZ ;  /* 0x000000111f187210 */ /* 0x001fc60007fde0ff */
[----:B------:R0:W-:Y:S02]  /*5d2c0*/  STL [R1+0x282c], R26 ;  /* 0x00282c1a01007387 */ /* 0x0001e40000100800 */
[----:B------:R-:W-:-:S05]  /*5d2d0*/  IMAD.X R25, R20, 0x1, R18, P6 ;  /* 0x0000000114197824 */ /* 0x000fca00030e0612 */
[----:B------:R1:W-:Y:S01]  /*5d2e0*/  STL.64 [R1+0xdc0], R24 ;  /* 0x000dc01801007387 */ /* 0x0003e20000100a00 */
[----:B0-----:R-:W-:Y:S02]  /*5d2f0*/  F2FP.SATFINITE.E5M2.F32.PACK_AB_MERGE_C R26, R28, R59, RZ ;  /* 0x0000003b1c1a723e */ /* 0x001fe400048060ff */
[----:B------:R-:W-:-:S03]  /*5d300*/  F2FP.SATFINITE.E5M2.F32.PACK_AB_MERGE_C R2, R2, R29, RZ ;  /* 0x0000001d0202723e */ /* 0x000fc600048060ff */
[----:B------:R-:W-:Y:S01]  /*5d310*/  STL [R1+0x2608], R26 ;  /* 0x0026081a01007387 */ /* 0x000fe20000100800 */
[----:B-1----:R-:W-:-:S03]  /*5d320*/  IADD3 R24, P6, PT, R31, R15, RZ ;  /* 0x0000000f1f187210 */ /* 0x002fc60007fde0ff */
[----:B------:R0:W-:Y:S02]  /*5d330*/  STL [R1+0x2834], R2 ;  /* 0x0028340201007387 */ /* 0x0001e40000100800 */
        /* <DEDUP_REMOVED lines=17> */
[----:B------:R0:W-:Y:S04]  /*5d450*/  STL.64 [R1+0xda8], R22 ;  /* 0x000da81601007387 */ /* 0x0001e80000100a00 */
[----:B------:R-:W4:Y:S04]  /*5d460*/  LDL.LU R56, [R1+0xc34] ;  /* 0x000c340001387983 */ /* 0x000f280000300800 */
[----:B------:R2:W-:Y:S04]  /*5d470*/  STL [R1+0x25b4], R0 ;  /* 0x0025b40001007387 */ /* 0x0005e80000100800 */
[----:B------:R-:W4:Y:S04]  /*5d480*/  LDL.LU R54, [R1+0xc38] ;  /* 0x000c380001367983 */ /* 0x000f280000300800 */
[----:B------:R-:W4:Y:S04]  /*5d490*/  LDL.LU R50, [R1+0xc3c] ;  /* 0x000c3c0001327983 */ /* 0x000f280000300800 */
[----:B------:R-:W4:Y:S04]  /*5d4a0*/  LDL.LU R51, [R1+0xc20] ;  /* 0x000c200001337983 */ /* 0x000f280000300800 */
[----:B------:R-:W4:Y:S01]  /*5d4b0*/  LDL.LU R46, [R1+0xc24] ;  /* 0x000c2400012e7983 */ /* 0x000f220000300800 */
[----:B0-----:R-:W-:-:S05]  /*5d4c0*/  IADD3 R22, P6, PT, R31, R11, RZ ;  /* 0x0000000b1f167210 */ /* 0x001fca0007fde0ff */
[----:B------:R-:W-:Y:S01]  /*5d4d0*/  IMAD.X R23, R20, 0x1, R10, P6 ;  /* 0x0000000114177824 */ /* 0x000fe200030e060a */
[----:B------:R-:W-:Y:S02]  /*5d4e0*/  IADD3 R2, P6, PT, R31, R12, RZ ;  /* 0x0000000c1f027210 */ /* 0x000fe40007fde0ff */
[----:B--2---:R-:W-:-:S05]  /*5d4f0*/  F2FP.SATFINITE.E5M2.F32.PACK_AB_MERGE_C R0, R57, R61, RZ ;  /* 0x0000003d3900723e */ /* 0x004fca00048060ff */
[----:B------:R4:W-:Y:S04]  /*5d500*/  STL [R1+0x25b8], R0 ;  /* 0x0025b80001007387 */ /* 0x0009e80000100800 */
[----:B------:R-:W-:Y:S01]  /*5d510*/  STL.64 [R1+0xd90], R22 ;  /* 0x000d901601007387 */ /* 0x000fe20000100a00 */
[----:B---3--:R-:W-:Y:S01]  /*5d520*/  F2FP.SATFINITE.E5M2.F32.PACK_AB_MERGE_C R21, R53, R3, RZ ;  /* 0x000000033515723e */ /* 0x008fe200048060ff */
[----:B------:R-:W-:Y:S01]  /*5d530*/  IMAD.X R3, R20, 0x1, R5, P6 ;  /* 0x0000000114037824 */ /* 0x000fe200030e0605 */
[----:B----4-:R-:W-:-:S03]  /*5d540*/  F2FP.SATFINITE.E5M2.F32.PACK_AB_MERGE_C R0, R49, R48, RZ ;  /* 0x000000303100723e */ /* 0x010fc600048060ff */
[----:B------:R-:W-:Y:S04]  /*5d550*/  STL [R1+0x2584], R21 ;  /* 0x0025841501007387 */ /* 0x000fe80000100800 */
[----:B------:R-:W-:Y:S04]  /*5d560*/  STL [R1+0x2598], R0 ;  /* 0x0025980001007387 */ /* 0x000fe80000100800 */
[----:B------:R-:W2:Y:S04]  /*5d570*/  LDL.LU R58, [R1+0xc28] ;  /* 0x000c2800013a7983 */ /* 0x000ea80000300800 */
[----:B------:R-:W2:Y:S04]  /*5d580*/  LDL.LU R26, [R1+0xc2c] ;  /* 0x000c2c00011a7983 */ /* 0x000ea80000300800 */
        /* <DEDUP_REMOVED lines=34> */
[----:B------:R-:W-:-:S05]  /*5d7b0*/  IMAD.X R25, R20, 0x1, R19, P6 ;  /* 0x0000000114197824 */ /* 0x000fca00030e0613 */
[----:B------:R0:W-:Y:S02]  /*5d7c0*/  STL.64 [R1+0xd80], R24 ;  /* 0x000d801801007387 */ /* 0x0001e40000100a00 */
[----:B0-----:R-:W-:-:S05]  /*5d7d0*/  IADD3 R24, P6, PT, R32, R17, RZ ;  /* 0x0000001120187210 */ /* 0x001fca0007fde0ff */
[----:B------:R-:W-:Y:S01]  /*5d7e0*/  IMAD.X R25, R20, 0x1, R18, P6 ;  /* 0x0000000114197824 */ /* 0x000fe200030e0612 */
[----:B--2---:R-:W-:-:S05]  /*5d7f0*/  F2FP.SATFINITE.E5M2.F32.PACK_AB_MERGE_C R30, R26, R58, RZ ;  /* 0x0000003a1a1e723e */ /* 0x004fca00048060ff */
[----:B------:R-:W-:Y:S01]  /*5d800*/  STL [R1+0x2548], R30 ;  /* 0x0025481e01007387 */ /* 0x000fe20000100800 */
[----:B---3--:R-:W-:-:S05]  /*5d810*/  F2FP.SATFINITE.E5M2.F32.PACK_AB_MERGE_C R26, R27, R52, RZ ;  /* 0x000000341b1a723e */ /* 0x008fca00048060ff */
[----:B------:R4:W-:Y:S04]  /*5d820*/  STL [R1+0x2530], R26 ;  /* 0x0025301a01007387 */ /* 0x0009e80000100800 */
[----:B------:R0:W-:Y:S01]  /*5d830*/  STL.64 [R1+0xd88], R24 ;  /* 0x000d881801007387 */ /* 0x0001e20000100a00 */
[----:B----4-:R-:W-:Y:S02]  /*5d840*/  F2FP.SATFINITE.E5M2.F32.PACK_AB_MERGE_C R26, R28, R59, RZ ;  /* 0x0000003b1c1a723e */ /* 0x010fe400048060ff */
[----:B------:R-:W-:Y:S02]  /*5d850*/  F2FP.SATFINITE.E5M2.F32.PACK_AB_MERGE_C R2, R2, R29, RZ ;  /* 0x0000001d0202723e */ /* 0x000fe400048060ff */
[----:B0-----:R-:W-:Y:S01]  /*5d860*/  IADD3 R24, P6, PT, R32, R15, RZ ;  /* 0x0000000f20187210 */ /* 0x001fe20007fde0ff */
[----:B------:R-:W-:Y:S04]  /*5d870*/  STL [R1+0x2538], R26 ;  /* 0x0025381a01007387 */ /* 0x000fe80000100800 */
[----:B------:R0:W-:Y:S01]  /*5d880*/  STL [R1+0x2518], R2 ;  /* 0x0025180201007387 */ /* 0x0001e20000100800 */
[----:B------:R-:W-:Y:S01]  /*5d890*/  IMAD.X R25, R20, 0x1, R13, P6 ;  /* 0x0000000114197824 */ /* 0x000fe200030e060d */
[----:B0-----:R-:W-:-:S02]  /*5d8a0*/  F2FP.SATFINITE.E5M2.F32.PACK_AB_MERGE_C R2, R22, R21, RZ ;  /* 0x000000151602723e */ /* 0x001fc400048060ff */
[----:B------:R-:W-:Y:S02]  /*5d8b0*/  IADD3 R22, P6, PT, R32, R14, RZ ;  /* 0x0000000e20167210 */ /* 0x000fe40007fde0ff */
[----:B------:R-:W-:Y:S01]  /*5d8c0*/  STL.64 [R1+0xd78], R24 ;  /* 0x000d781801007387 */ /* 0x000fe20000100a00 */
[----:B------:R-:W-:-:S03]  /*5d8d0*/  F2FP.SATFINITE.E5M2.F32.PACK_AB_MERGE_C R0, R0, R23, RZ ;  /* 0x000000170000723e */ /* 0x000fc600048060ff */
[----:B------:R0:W-:Y:S01]  /*5d8e0*/  STL [R1+0x2520], R2 ;  /* 0x0025200201007387 */ /* 0x0001e20000100800 */
[----:B------:R-:W-:Y:S01]  /*5d8f0*/  IMAD.X R23, R20, 0x1, R7, P6 ;  /* 0x0000000114177824 */ /* 0x000fe200030e0607 */
[----:B------:R-:W-:Y:S02]  /*5d900*/  F2FP.SATFINITE.E5M2.F32.PACK_AB_MERGE_C R21, R57, R61, RZ ;  /* 0x0000003d3915723e */ /* 0x000fe400048060ff */
[----:B------:R1:W-:Y:S01]  /*5d910*/  STL [R1+0x24fc], R0 ;  /* 0x0024fc0001007387 */ /* 0x0003e20000100800 */
[----:B0-----:R-:W-:-:S03]  /*5d920*/  IADD3 R2, P6, PT, R32, R9, RZ ;  /* 0x0000000920027210 */ /* 0x001fc60007fde0ff */
[----:B------:R0:W-:Y:S01]  /*5d930*/  STL.64 [R1+0xd68], R22 ;  /* 0x000d681601007387 */ /* 0x0001e20000100a00 */
[----:B-1----:R-:W-:Y:S01]  /*5d940*/  F2FP.SATFINITE.E5M2.F32.PACK_AB_MERGE_C R0, R53, R3, RZ ;  /* 0x000000033500723e */ /* 0x002fe200048060ff */
[----:B------:R-:W-:Y:S02]  /*5d950*/  IMAD.X R3, R20, 0x1, R8, P6 ;  /* 0x0000000114037824 */ /* 0x000fe400030e0608 */
[----:B------:R-:W-:Y:S04]  /*5d960*/  STL [R1+0x2504], R21 ;  /* 0x0025041501007387 */ /* 0x000fe80000100800 */
[----:B------:R1:W-:Y:S04]  /*5d970*/  STL [R1+0x2680], R0 ;  /* 0x0026800001007387 */ /* 0x0003e80000100800 */
[----:B------:R2:W-:Y:S01]  /*5d980*/  STL.64 [R1+0xd70], R2 ;  /* 0x000d700201007387 */ /* 0x0005e20000100a00 */
[----:B0-----:R-:W-:-:S03]  /*5d990*/  IADD3 R22, P6, PT, R32, R11, RZ ;  /* 0x0000000b20167210 */ /* 0x001fc60007fde0ff */
[----:B-1----:R-:W3:Y:S04]  /*5d9a0*/  LDL.LU R0, [R1+0xbc8] ;  /* 0x000bc80001007983 */ /* 0x002ee80000300800 */
[----:B------:R-:W3:Y:S01]  /*5d9b0*/  LDL.LU R57, [R1+0xbcc] ;  /* 0x000bcc0001397983 */ /* 0x000ee20000300800 */
[----:B--2---:R-:W-:Y:S01]  /*5d9c0*/  F2FP.SATFINITE.E5M2.F32.PACK_AB_MERGE_C R2, R49, R48, RZ ;  /* 0x000000303102723e */ /* 0x004fe200048060ff */
[----:B------:R-:W-:-:S04]  /*5d9d0*/  IMAD.X R23, R20, 0x1, R10, P6 ;  /* 0x0000000114177824 */ /* 0x000fc800030e060a */
[----:B------:R0:W-:Y:S04]  /*5d9e0*/  STL [R1+0x2678], R2 ;  /* 0x0026780201007387 */ /* 0x0001e80000100800 */
[----:B------:R-:W2:Y:S04]  /*5d9f0*/  LDL.LU R3, [R1+0xbb0] ;  /* 0x000bb00001037983 */ /* 0x000ea80000300800 */
[----:B------:R-:W2:Y:S01]  /*5da00*/  LDL.LU R53, [R1+0xbb4] ;  /* 0x000bb40001357983 */ /* 0x000ea20000300800 */
[----:B0-----:R-:W-:-:S03]  /*5da10*/  F2FP.SATFINITE.E5M2.F32.PACK_AB_MERGE_C R2, R56, R60, RZ ;  /* 0x0000003c3802723e */ /* 0x001fc600048060ff */
[----:B------:R-:W4:Y:S04]  /*5da20*/  LDL.LU R48, [R1+0xbb8] ;  /* 0x000bb80001307983 */ /* 0x000f280000300800 */
[----:B------:R-:W4:Y:S01]  /*5da30*/  LDL.LU R49, [R1+0xbbc] ;  /* 0x000bbc0001317983 */ /* 0x000f220000300800 */
[----:B------:R-:W-:-:S03]  /*5da40*/  F2FP.SATFINITE.E5M2.F32.PACK_AB_MERGE_C R21, R50, R54, RZ ;  /* 0x000000363215723e */ /* 0x000fc600048060ff */
[----:B------:R0:W-:Y:S04]  /*5da50*/  STL [R1+0x285c], R2 ;  /* 0x00285c0201007387 */ /* 0x0001e80000100800 */
[----:B------:R1:W-:Y:S01]  /*5da60*/  STL.64 [R1+0xd60], R22 ;  /* 0x000d601601007387 */ /* 0x0003e20000100a00 */
[----:B0-----:R-:W-:-:S03]  /*5da70*/  F2FP.SATFINITE.E5M2.F32.PACK_AB_MERGE_C R2, R46, R51, RZ ;  /* 0x000000332e02723e */ /* 0x001fc600048060ff */
[----:B------:R-:W-:Y:S01]  /*5da80*/  STL [R1+0x2858], R21 ;  /* 0x0028581501007387 */ /* 0x000fe20000100800 */
[----:B-1----:R-:W-:-:S03]  /*5da90*/  IADD3 R22, P6, PT, R32, R12, RZ ;  /* 0x0000000c20167210 */ /* 0x002fc60007fde0ff */
[----:B------:R0:W-:Y:S02]  /*5daa0*/  STL [R1+0x287c], R2 ;  /* 0x00287c0201007387 */ /* 0x0001e40000100800 */
        /* <DEDUP_REMOVED lines=15> */
[----:B------:R-:W4:Y:S04]  /*5dba0*/  LDL.LU R61, [R1+0x2b4] ;  /* 0x0002b400013d7983 */ /* 0x000f280000300800 */
[----:B------:R-:W4:Y:S04]  /*5dbb0*/  LDL.LU R60, [R1+0x2b8] ;  /* 0x0002b800013c7983 */ /* 0x000f280000300800 */
[----:B------:R-:W4:Y:S04]  /*5dbc0*/  LDL.LU R56, [R1+0x2bc] ;  /* 0x0002bc0001387983 */ /* 0x000f280000300800 */
[----:B------:R-:W4:Y:S04]  /*5dbd0*/  LDL.LU R54, [R1+0xb60] ;  /* 0x000b600001367983 */ /* 0x000f280000300800 */
[----:B------:R-:W4:Y:S01]  /*5dbe0*/  LDL.LU R50, [R1+0xb64] ;  /* 0x000b640001327983 */ /* 0x000f220000300800 */
[----:B------:R-:W-:Y:S01]  /*5dbf0*/  IADD3 R46, P6, PT, R32, R6, RZ ;  /* 0x00000006202e7210 */ /* 0x000fe20007fde0ff */
[----:B------:R-:W-:-:S04]  /*5dc00*/  IMAD.MOV.U32 R51, RZ, RZ, R47 ;  /* 0x000000ffff337224 */ /* 0x000fc800078e002f */
[----:B------:R-:W-:-:S05]  /*5dc10*/  IMAD.X R47, R20, 0x1, R4, P6 ;  /* 0x00000001142f7824 */ /* 0x000fca00030e0604 */
[----:B------:R0:W-:Y:S04]  /*5dc20*/  STL.64 [R1+0xd50], R46 ;  /* 0x000d502e01007387 */ /* 0x0001e80000100a00 */
[----:B0-----:R-:W4:Y:S01]  /*5dc30*/  LDL.LU.64 R46, [R1+0x2e18] ;  /* 0x002e1800012e7983 */ /* 0x001f220000300a00 */
[----:B---3--:R-:W-:-:S05]  /*5dc40*/  F2FP.SATFINITE.E5M2.F32.PACK_AB_MERGE_C R20, R57, R0, RZ ;  /* 0x000000003914723e */ /* 0x008fca00048060ff */
[----:B------:R0:W-:Y:S04]  /*5dc50*/  STL [R1+0x2878], R20 ;  /* 0x0028781401007387 */ /* 0x0001e80000100800 */
[----:B------:R-:W3:Y:S01]  /*5dc60*/  LDL.LU R21, [R1+0xb68] ;  /* 0x000b680001157983 */ /* 0x000ee20000300800 */
[----:B--2---:R-:W-:-:S05]  /*5dc70*/  F2FP.SATFINITE.E5M2.F32.PACK_AB_MERGE_C R3, R53, R3, RZ ;  /* 0x000000033503723e */ /* 0x004fca00048060ff */
[----:B------:R-:W-:Y:S01]  /*5dc80*/  STL [R1+0x2894], R3 ;  /* 0x0028940301007387 */ /* 0x000fe20000100800 */
[----:B----4-:R-:W-:-:S03]  /*5dc90*/  F2FP.SATFINITE.E5M2.F32.PACK_AB_MERGE_C R0, R49, R48, RZ ;  /* 0x000000303100723e */ /* 0x010fc600048060ff */
[----:B------:R-:W3:Y:S04]  /*5dca0*/  LDL.LU R23, [R1+0xb6c] ;  /* 0x000b6c0001177983 */ /* 0x000ee80000300800 */
[----:B------:R1:W-:Y:S01]  /*5dcb0*/  STL [R1+0x2890], R0 ;  /* 0x0028900001007387 */ /* 0x0003e20000100800 */
[----:B0-----:R-:W-:Y:S02]  /*5dcc0*/  SHF.R.S32.HI R20, RZ, 0x1f, R33 ;  /* 0x0000001fff147819 */ /* 0x001fe40000011421 */
[----:B------:R-:W-:Y:S01]  /*5dcd0*/  IADD3 R48, P6, PT, R33, R16, RZ ;  /* 0x0000001021307210 */ /* 0x000fe20007fde0ff */
[----:B-1----:R-:W2:Y:S04]  /*5dce0*/  LDL.LU R0, [R1+0xb50] ;  /* 0x000b500001007983 */ /* 0x002ea80000300800 */
[----:B------:R-:W2:Y:S04]  /*5dcf0*/  LDL.LU R57, [R1+0xb54] ;  /* 0x000b540001397983 */ /* 0x000ea80000300800 */
[----:B------:R-:W4:Y:S04]  /*5dd00*/  LDL.LU R3, [R1+0xb58] ;  /* 0x000b580001037983 */ /* 0x000f280000300800 */
[----:B------:R-:W4:Y:S01]  /*5dd10*/  LDL.LU R53, [R1+0xb5c] ;  /* 0x000b5c0001357983 */ /* 0x000f220000300800 */
[----:B------:R-:W-:Y:S01]  /*5dd20*/  IMAD.X R49, R20, 0x1, R19, P6 ;  /* 0x0000000114317824 */ /* 0x000fe200030e0613 */
[----:B------:R-:W-:-:S04]  /*5dd30*/  F2FP.SATFINITE.E5M2.F32.PACK_AB_MERGE_C R31, R55, R30, RZ ;  /* 0x0000001e371f723e */ /* 0x000fc800048060ff */
[----:B------:R0:W-:Y:S01]  /*5dd40*/  STL.64 [R1+0xd48], R48 ;  /* 0x000d483001007387 */ /* 0x0001e20000100a00 */
[----:B------:R-:W-:Y:S02]  /*5dd50*/  F2FP.SATFINITE.E5M2.F32.PACK_AB_MERGE_C R30, R25, R24, RZ ;  /* 0x00000018191e723e */ /* 0x000fe400048060ff */
[----:B------:R-:W-:Y:S01]  /*5dd60*/  IADD3 R24, P6, PT, R33, R17, RZ ;  /* 0x0000001121187210 */ /* 0x000fe20007fde0ff */
[----:B0-----:R-:W4:Y:S04]  /*5dd70*/  LDL.LU.64 R48, [R1+0x2e10] ;  /* 0x002e100001307983 */ /* 0x001f280000300a00 */
[----:B------:R-:W-:Y:S01]  /*5dd80*/  IMAD.X R25, R20, 0x1, R18, P6 ;  /* 0x0000000114197824 */ /* 0x000fe200030e0612 */
[----:B------:R-:W-:Y:S04]  /*5dd90*/  STL [R1+0x28ac], R31 ;  /* 0x0028ac1f01007387 */ /* 0x000fe80000100800 */
[----:B------:R0:W-:Y:S04]  /*5dda0*/  STL [R1+0x28a8], R30 ;  /* 0x0028a81e01007387 */ /* 0x0001e80000100800 */
[----:B------:R1:W-:Y:S01]  /*5ddb0*/  STL.64 [R1+0xd40], R24 ;  /* 0x000d401801007387 */ /* 0x0003e20000100a00 */
[----:B0-----:R-:W-:-:S02]  /*5ddc0*/  F2FP.SATFINITE.E5M2.F32.PACK_AB_MERGE_C R30, R26, R58, RZ ;  /* 0x0000003a1a1e723e */ /* 0x001fc400048060ff */
[----:B------:R-:W-:Y:S02]  /*5ddd0*/  F2FP.SATFINITE.E5M2.F32.PACK_AB_MERGE_C R26, R27, R52, RZ ;  /* 0x000000341b1a723e */ /* 0x000fe400048060ff */
[----:B-1----:R-:W-:Y:S01]  /*5dde0*/  IADD3 R24, P6, PT, R33, R15, RZ ;  /* 0x0000000f21187210 */ /* 0x002fe20007fde0ff */
[----:B------:R-:W-:Y:S04]  /*5ddf0*/  STL [R1+0x28c4], R30 ;  /* 0x0028c41e01007387 */ /* 0x000fe80000100800 */
[----:B------:R-:W-:Y:S01]  /*5de00*/  IMAD.X R25, R20, 0x1, R13, P6 ;  /* 0x0000000114197824 */ /* 0x000fe200030e060d */
[----:B------:R0:W-:Y:S04]  /*5de10*/  STL [R1+0x28c0], R26 ;  /* 0x0028c01a01007387 */ /* 0x0001e80000100800 */
[----:B------:R1:W-:Y:S01]  /*5de20*/  STL.64 [R1+0xd38], R24 ;  /* 0x000d381801007387 */ /* 0x0003e20000100a00 */
[----:B------:R-:W-:-:S02]  /*5de30*/  F2FP.SATFINITE.E5M2.F32.PACK_AB_MERGE_C R2, R2, R29, RZ ;  /* 0x0000001d0202723e */ /* 0x000fc400048060ff */
[----:B0-----:R-:W-:Y:S02]  /*5de40*/  F2FP.SATFINITE.E5M2.F32.PACK_AB_MERGE_C R26, R28, R59, RZ ;  /* 0x0000003b1c1a723e */ /* 0x001fe400048060ff */
[----:B-1----:R-:W-:-:S03]  /*5de50*/  IADD3 R24, P6, PT, R33, R14, RZ ;  /* 0x0000000e21187210 */ /* 0x002fc60007fde0ff */
[----:B------:R-:W-:Y:S02]  /*5de60*/  STL [R1+0x28d4], R26 ;  /* 0x0028d41a01007387 */ /* 0x000fe40000100800 */
[----:B------:R-:W-:Y:S02]  /*5de70*/  IMAD.X R25, R20, 0x1, R7, P6 ;  /* 0x0000000114197824 */ /* 0x000fe400030e0607 */
[----:B------:R0:W-:Y:S01]  /*5de80*/  STL [R1+0x28d0], R2 ;  /* 0x0028d00201007387 */ /* 0x0001e20000100800 */
[----:B------:R-:W-:-:S03]  /*5de90*/  F2FP.SATFINITE.E5M2.F32.PACK_AB_MERGE_C R22, R61, R22, RZ ;  /* 0x000000163d16723e */ /* 0x000fc600048060ff */
[----:B------:R1:W-:Y:S01]  /*5dea0*/  STL.64 [R1+0xd30], R24 ;  /* 0x000d301801007387 */ /* 0x0003e20000100a00 */
[----:B0-----:R-:W-:-:S03]  /*5deb0*/  F2FP.SATFINITE.E5M2.F32.PACK_AB_MERGE_C R2, R56, R60, RZ ;  /* 0x0000003c3802723e */ /* 0x001fc600048060ff */
[----:B------:R0:W-:Y:S01]  /*5dec0*/  STL [R1+0x28ec], R22 ;  /* 0x0028ec1601007387 */ /* 0x0001e20000100800 */
[----:B-1----:R-:W-:-:S03]  /*5ded0*/  IADD3 R24, P6, PT, R33, R9, RZ ;  /* 0x0000000921187210 */ /* 0x002fc60007fde0ff */
[----:B------:R1:W-:Y:S02]  /*5dee0*/  STL [R1+0x28e8], R2 ;  /* 0x0028e80201007387 */ /* 0x0003e40000100800 */
[----:B------:R-:W-:Y:S02]  /*5def0*/  IMAD.X R25, R20, 0x1, R8, P6 ;  /* 0x0000000114197824 */ /* 0x000fe400030e0608 */
[----:B0-----:R-:W4:Y:S01]  /*5df00*/  LDL.LU R22, [R1+0xb40] ;  /* 0x000b400001167983 */ /* 0x001f220000300800 */
[----:B-1----:R-:W-:-:S03]  /*5df10*/  F2FP.SATFINITE.E5M2.F32.PACK_AB_MERGE_C R2, R50, R54, RZ ;  /* 0x000000363202723e */ /* 0x002fc600048060ff */
        /* <DEDUP_REMOVED lines=9> */
[----:B---3--:R-:W-:-:S05]  /*5dfb0*/  F2FP.SATFINITE.E5M2.F32.PACK_AB_MERGE_C R2, R23, R21, RZ ;  /* 0x000000151702723e */ /* 0x008fca00048060ff */
[----:B------:R0:W-:Y:S04]  /*5dfc0*/  STL [R1+0x2594], R2 ;  /* 0x0025940201007387 */ /* 0x0001e80000100800 */
[----:B------:R1:W-:Y:S01]  /*5dfd0*/  STL.64 [R1+0xd20], R24 ;  /* 0x000d201801007387 */ /* 0x0003e20000100a00 */
[----:B0-----:R-:W-:Y:S02]  /*5dfe0*/  IADD3 R2, P6, PT, R33, R12, RZ ;  /* 0x0000000c21027210 */ /* 0x001fe40007fde0ff */
[----:B--2---:R-:W-:Y:S02]  /*5dff0*/  F2FP.SATFINITE.E5M2.F32.PACK_AB_MERGE_C R21, R57, R0, RZ ;  /* 0x000000003915723e */ /* 0x004fe400048060ff */
[----:B----4-:R-:W-:-:S03]  /*5e000*/  F2FP.SATFINITE.E5M2.F32.PACK_AB_MERGE_C R0, R53, R3, RZ ;  /* 0x000000033500723e */ /* 0x010fc600048060ff */
[----:B------:R-:W-:Y:S01]  /*5e010*/  STL [R1+0x2554], R21 ;  /* 0x0025541501007387 */ /* 0x000fe20000100800 */
[----:B------:R-:W-:-:S03]  /*5e020*/  IMAD.X R3, R20, 0x1, R5, P6 ;  /* 0x0000000114037824 */ /* 0x000fc600030e0605 */
[----:B------:R-:W-:Y:S04]  /*5e030*/  STL [R1+0x259c], R0 ;  /* 0x00259c0001007387 */ /* 0x000fe80000100800 */
[----:B------:R-:W2:Y:S04]  /*5e040*/  LDL.LU R30, [R1+0xb38] ;  /* 0x000b3800011e7983 */ /* 0x000ea80000300800 */
[----:B------:R-:W2:Y:S04]  /*5e050*/  LDL.LU R55, [R1+0xb3c] ;  /* 0x000b3c0001377983 */ /* 0x000ea80000300800 */
[----:B-1----:R-:W3:Y:S04]  /*5e060*/  LDL.LU R24, [R1+0xb20] ;  /* 0x000b200001187983 */ /* 0x002ee80000300800 */
[----:B------:R0:W-:Y:S04]  /*5e070*/  STL.64 [R1+0xd10], R2 ;  /* 0x000d100201007387 */ /* 0x0001e80000100a00 */
        /* <DEDUP_REMOVED lines=8> */
[----:B0-----:R-:W4:Y:S01]  /*5e100*/  LDL.LU R2, [R1+0xb04] ;  /* 0x000b040001027983 */ /* 0x001f220000300800 */
        /* <DEDUP_REMOVED lines=8> */
[----:B------:R-:W-:Y:S01]  /*5e190*/  STL.64 [R1+0xd18], R32 ;  /* 0x000d182001007387 */ /* 0x000fe20000100a00 */
[----:B------:R-:W-:-:S05]  /*5e1a0*/  F2FP.SATFINITE.E5M2.F32.PACK_AB_MERGE_C R22, R61, R22, RZ ;  /* 0x000000163d16723e */ /* 0x000fca00048060ff */
[----:B------:R0:W-:Y:S01]  /*5e1b0*/  STL [R1+0x2534], R22 ;  /* 0x0025341601007387 */ /* 0x0001e20000100800 */
[----:B------:R-:W-:-:S03]  /*5e1c0*/  F2FP.SATFINITE.E5M2.F32.PACK_AB_MERGE_C R31, R56, R60, RZ ;  /* 0x0000003c381f723e */ /* 0x000fc600048060ff */
[----:B0-----:R-:W4:Y:S04]  /*5e1d0*/  LDL.LU R22, [R1+0xae0] ;  /* 0x000ae00001167983 */ /* 0x001f280000300800 */
        /* <DEDUP_REMOVED lines=11> */
[----:B------:R-:W-:Y:S01]  /*5e290*/  STL.64 [R1+0xd08], R32 ;  /* 0x000d082001007387 */ /* 0x000fe20000100a00 */
[----:B--2---:R-:W-:Y:S02]  /*5e2a0*/  F2FP.SATFINITE.E5M2.F32.PACK_AB_MERGE_C R31, R55, R30, RZ ;  /* 0x0000001e371f723e */ /* 0x004fe400048060ff */
[----:B---3--:R-:W-:Y:S02]  /*5e2b0*/  F2FP.SATFINITE.E5M2.F32.PACK_AB_MERGE_C R30, R25, R24, RZ ;  /* 0x00000018191e723e */ /* 0x008fe400048060ff */
[----:B------:R-:W-:Y:S01]  /*5e2c0*/  IADD3 R24, P6, PT, R34, R17, RZ ;  /* 0x0000001122187210 */ /* 0x000fe20007fde0ff */
[----:B------:R-:W-:Y:S04]  /*5e2d0*/  STL [R1+0x25a8], R31 ;  /* 0x0025a81f01007387 */ /* 0x000fe80000100800 */
[----:B------:R-:W-:Y:S01]  /*5e2e0*/  IMAD.X R25, R20, 0x1, R18, P6 ;  /* 0x0000000114197824 */ /* 0x000fe200030e0612 */
[----:B------:R4:W-:Y:S04]  /*5e2f0*/  STL [R1+0x2500], R30 ;  /* 0x0025001e01007387 */ /* 0x0009e80000100800 */
[----:B------:R0:W-:Y:S01]  /*5e300*/  STL.64 [R1+0xd00], R24 ;  /* 0x000d001801007387 */ /* 0x0001e20000100a00 */
[----:B----4-:R-:W-:-:S02]  /*5e310*/  F2FP.SATFINITE.E5M2.F32.PACK_AB_MERGE_C R30, R26, R58, RZ ;  /* 0x0000003a1a1e723e */ /* 0x010fc400048060ff */
[----:B------:R-:W-:Y:S02]  /*5e320*/  F2FP.SATFINITE.E5M2.F32.PACK_AB_MERGE_C R26, R27, R52, RZ ;  /* 0x000000341b1a723e */ /* 0x000fe400048060ff */
[----:B0-----:R-:W-:Y:S01]  /*5e330*/  IADD3 R24, P6, PT, R34, R15, RZ ;  /* 0x0000000f22187210 */ /* 0x001fe20007fde0ff */
        /* <DEDUP_REMOVED lines=9> */
[----:B------:R0:W-:Y:S04]  /*5e3d0*/  STL [R1+0x2490], R2 ;  /* 0x0024900201007387 */ /* 0x0001e80000100800 */
[----:B------:R1:W-:Y:S01]  /*5e3e0*/  STL.64 [R1+0xcf8], R24 ;  /* 0x000cf81801007387 */ /* 0x0003e20000100a00 */
[----:B------:R-:W-:Y:S02]  /*5e3f0*/  F2FP.SATFINITE.E5M2.F32.PACK_AB_MERGE_C R0, R57, R0, RZ ;  /* 0x000000003900723e */ /* 0x000fe400048060ff */
[----:B0-----:R-:W-:-:S02]  /*5e400*/  F2FP.SATFINITE.E5M2.F32.PACK_AB_MERGE_C R2, R23, R21, RZ ;  /* 0x000000151702723e */ /* 0x001fc400048060ff */
[----:B-1----:R-:W-:-:S03]  /*5e410*/  IADD3 R24, P6, PT, R34, R9, RZ ;  /* 0x0000000922187210 */ /* 0x002fc60007fde0ff */
[----:B------:R-:W-:Y:S02]  /*5e420*/  STL [R1+0x25bc], R2 ;  /* 0x0025bc0201007387 */ /* 0x000fe40000100800 */
[----:B------:R-:W-:Y:S02]  /*5e430*/  IMAD.X R25, R20, 0x1, R8, P6 ;  /* 0x0000000114197824 */ /* 0x000fe400030e0608 */
[----:B------:R0:W-:Y:S04]  /*5e440*/  STL [R1+0x264c], R0 ;  /* 0x00264c0001007387 */ /* 0x0001e80000100800 */
[----:B------:R-:W2:Y:S04]  /*5e450*/  LDL.LU R21, [R1+0xad8] ;  /* 0x000ad80001157983 */ /* 0x000ea80000300800 */
[----:B------:R1:W-:Y:S01]  /*5e460*/  STL.64 [R1+0xce8], R24 ;  /* 0x000ce81801007387 */ /* 0x0003e20000100a00 */
[----:B0-----:R-:W-:-:S03]  /*5e470*/  F2FP.SATFINITE.E5M2.F32.PACK_AB_MERGE_C R0, R53, R3, RZ ;  /* 0x000000033500723e */ /* 0x001fc600048060ff */
[----:B------:R-:W2:Y:S04]  /*5e480*/  LDL.LU R23, [R1+0xadc] ;  /* 0x000adc0001177983 */ /* 0x000ea80000300800 */
[----:B------:R0:W-:Y:S01]  /*5e490*/  STL [R1+0x2648], R0 ;  /* 0x0026480001007387 */ /* 0x0001e20000100800 */
[----:B-1----:R-:W-:-:S05]  /*5e4a0*/  IADD3 R24, P6, PT, R34, R11, RZ ;  /* 0x0000000b22187210 */ /* 0x002fca0007fde0ff */
[----:B------:R-:W-:Y:S01]  /*5e4b0*/  IMAD.X R25, R20, 0x1, R10, P6 ;  /* 0x0000000114197824 */ /* 0x000fe200030e060a */
[----:B0-----:R-:W3:Y:S01]  /*5e4c0*/  LDL.LU R0, [R1+0xac0] ;  /* 0x000ac00001007983 */ /* 0x001ee20000300800 */
[----:B------:R-:W-:-:S03]  /*5e4d0*/  F2FP.SATFINITE.E5M2.F32.PACK_AB_MERGE_C R2, R61, R22, RZ ;  /* 0x000000163d02723e */ /* 0x000fc600048060ff */
[----:B------:R-:W3:Y:S04]  /*5e4e0*/  LDL.LU R57, [R1+0xac4] ;  /* 0x000ac40001397983 */ /* 0x000ee80000300800 */
[----:B------:R-:W4:Y:S04]  /*5e4f0*/  LDL.LU R3, [R1+0xac8] ;  /* 0x000ac80001037983 */ /* 0x000f280000300800 */
[----:B------:R-:W4:Y:S01]  /*5e500*/  LDL.LU R53, [R1+0xacc] ;  /* 0x000acc0001357983 */ /* 0x000f220000300800 */
[----:B------:R-:W-:-:S03]  /*5e510*/  F2FP.SATFINITE.E5M2.F32.PACK_AB_MERGE_C R22, R56, R60, RZ ;  /* 0x0000003c3816723e */ /* 0x000fc600048060ff */
[----:B------:R0:W-:Y:S04]  /*5e520*/  STL [R1+0x283c], R2 ;  /* 0x00283c0201007387 */ /* 0x0001e80000100800 */
[----:B------:R1:W-:Y:S01]  /*5e530*/  STL.64 [R1+0xce0], R24 ;  /* 0x000ce01801007387 */ /* 0x0003e20000100a00 */
[----:B0-----:R-:W-:Y:S02]  /*5e540*/  F2FP.SATFINITE.E5M2.F32.PACK_AB_MERGE_C R2, R50, R54, RZ ;  /* 0x000000363202723e */ /* 0x001fe400048060ff */
[----:B-1----:R-:W-:Y:S01]  /*5e550*/  IADD3 R24, P6, PT, R34, R12, RZ ;  /* 0x0000000c22187210 */ /* 0x002fe20007fde0ff */
[----:B------:R-:W-:Y:S04]  /*5e560*/  STL [R1+0x2838], R22 ;  /* 0x0028381601007387 */ /* 0x000fe80000100800 */
[----:B------:R-:W-:Y:S01]  /*5e570*/  IMAD.X R25, R20, 0x1, R5, P6 ;  /* 0x0000000114197824 */ /* 0x000fe200030e0605 */
[----:B------:R-:W-:Y:S04]  /*5e580*/  STL [R1+0x284c], R2 ;  /* 0x00284c0201007387 */ /* 0x000fe80000100800 */
[----:B------:R-:W4:Y:S04]  /*5e590*/  LDL.LU R30, [R1+0xab0] ;  /* 0x000ab000011e7983 */ /* 0x000f280000300800 */
[----:B------:R-:W4:Y:S04]  /*5e5a0*/  LDL.LU R55, [R1+0xab4] ;  /* 0x000ab40001377983 */ /* 0x000f280000300800 */
        /* <DEDUP_REMOVED lines=20> */
[----:B0-----:R-:W-:Y:S02]  /*5e6f0*/  IADD3 R32, P6, PT, R35, R16, RZ ;  /* 0x0000001023207210 */ /* 0x001fe40007fde0ff */
[----:B--2---:R-:W-:-:S05]  /*5e700*/  F2FP.SATFINITE.E5M2.F32.PACK_AB_MERGE_C R21, R23, R21, RZ ;  /* 0x000000151715723e */ /* 0x004fca00048060ff */
[----:B------:R0:W-:Y:S04]  /*5e710*/  STL [R1+0x2848], R21 ;  /* 0x0028481501007387 */ /* 0x0001e80000100800 */
[----:B0-----:R-:W2:Y:S01]  /*5e720*/  LDL.LU R21, [R1+0xa88] ;  /* 0x000a880001157983 */ /* 0x001ea20000300800 */
[----:B---3--:R-:W-:-:S05]  /*5e730*/  F2FP.SATFINITE.E5M2.F32.PACK_AB_MERGE_C R20, R57, R0, RZ ;  /* 0x000000003914723e */ /* 0x008fca00048060ff */
[----:B------:R0:W-:Y:S01]  /*5e740*/  STL [R1+0x286c], R20 ;  /* 0x00286c1401007387 */ /* 0x0001e20000100800 */
[----:B----4-:R-:W-:-:S03]  /*5e750*/  F2FP.SATFINITE.E5M2.F32.PACK_AB_MERGE_C R0, R53, R3, RZ ;  /* 0x000000033500723e */ /* 0x010fc600048060ff */
[----:B------:R-:W2:Y:S04]  /*5e760*/  LDL.LU R23, [R1+0xa8c] ;  /* 0x000a8c0001177983 */ /* 0x000ea80000300800 */
[----:B------:R1:W-:Y:S01]  /*5e770*/  STL [R1+0x2868], R0 ;  /* 0x0028680001007387 */ /* 0x0003e20000100800 */
[----:B0-----:R-:W-:-:S03]  /*5e780*/  SHF.R.S32.HI R20, RZ, 0x1f, R35 ;  /* 0x0000001fff147819 */ /* 0x001fc60000011423 */
[----:B-1----:R-:W3:Y:S04]  /*5e790*/  LDL.LU R0, [R1+0xa70] ;  /* 0x000a700001007983 */ /* 0x002ee80000300800 */
[----:B------:R-:W3:Y:S04]  /*5e7a0*/  LDL.LU R57, [R1+0xa74] ;  /* 0x000a740001397983 */ /* 0x000ee80000300800 */
[----:B------:R-:W4:Y:S04]  /*5e7b0*/  LDL.LU R3, [R1+0xa78] ;  /* 0x000a780001037983 */ /* 0x000f280000300800 */
[----:B------:R-:W4:Y:S01]  /*5e7c0*/  LDL.LU R53, [R1+0xa7c] ;  /* 0x000a7c0001357983 */ /* 0x000f220000300800 */
[----:B------:R-:W-:Y:S01]  /*5e7d0*/  IMAD.X R33, R20, 0x1, R19, P6 ;  /* 0x0000000114217824 */ /* 0x000fe200030e0613 */
[----:B------:R-:W-:-:S04]  /*5e7e0*/  F2FP.SATFINITE.E5M2.F32.PACK_AB_MERGE_C R31, R55, R30, RZ ;  /* 0x0000001e371f723e */ /* 0x000fc800048060ff */
[----:B------:R-:W-:Y:S04]  /*5e7f0*/  STL.64 [R1+0xcc8], R32 ;  /* 0x000cc82001007387 */ /* 0x000fe80000100a00 */
[----:B------:R-:W-:Y:S01]  /*5e800*/  STL [R1+0x2884], R31 ;  /* 0x0028841f01007387 */ /* 0x000fe20000100800 */
[----:B------:R-:W-:Y:S02]  /*5e810*/  F2FP.SATFINITE.E5M2.F32.PACK_AB_MERGE_C R30, R25, R24, RZ ;  /* 0x00000018191e723e */ /* 0x000fe400048060ff */
[----:B------:R-:W-:-:S05]  /*5e820*/  IADD3 R24, P6, PT, R35, R17, RZ ;  /* 0x0000001123187210 */ /* 0x000fca0007fde0ff */
[----:B------:R-:W-:Y:S01]  /*5e830*/  IMAD.X R25, R20, 0x1, R18, P6 ;  /* 0x0000000114197824 */ /* 0x000fe200030e0612 */
[----:B------:R0:W-:Y:S04]  /*5e840*/  STL [R1+0x2880], R30 ;  /* 0x0028801e01007387 */ /* 0x0001e80000100800 */
[----:B------:R1:W-:Y:S01]  /*5e850*/  STL.64 [R1+0xcc0], R24 ;  /* 0x000cc01801007387 */ /* 0x0003e20000100a00 */
[----:B0-----:R-:W-:Y:S02]  /*5e860*/  F2FP.SATFINITE.E5M2.F32.PACK_AB_MERGE_C R30, R26, R58, RZ ;  /* 0x0000003a1a1e723e */ /* 0x001fe400048060ff */
        /* <DEDUP_REMOVED lines=30> */
[----:B--2---:R-:W-:-:S05]  /*5ea50*/  F2FP.SATFINITE.E5M2.F32.PACK_AB_MERGE_C R2, R23, R21, RZ ;  /* 0x000000151702723e */ /* 0x004fca00048060ff */
[----:B------:R0:W-:Y:S04]  /*5ea60*/  STL [R1+0xfac], R2 ;  /* 0x000fac0201007387 */ /* 0x0001e80000100800 */
[----:B------:R1:W-:Y:S01]  /*5ea70*/  STL.64 [R1+0xca0], R24 ;  /* 0x000ca01801007387 */ /* 0x0003e20000100a00 */
[----:B0-----:R-:W-:Y:S02]  /*5ea80*/  IADD3 R2, P6, PT, R35, R12, RZ ;  /* 0x0000000c23027210 */ /* 0x001fe40007fde0ff */
[----:B---3--:R-:W-:Y:S02]  /*5ea90*/  F2FP.SATFINITE.E5M2.F32.PACK_AB_MERGE_C R21, R57, R0, RZ ;  /* 0x000000003915723e */ /* 0x008fe400048060ff */
        /* <DEDUP_REMOVED lines=64> */
[----:B0-----:R-:W-:Y:S02]  /*5eea0*/  F2FP.SATFINITE.E5M2.F32.PACK_AB_MERGE_C R2, R23, R21, RZ ;  /* 0x000000151702723e */ /* 0x001fe400048060ff */
[----:B-1----:R-:W-:-:S03]  /*5eeb0*/  IADD3 R24, P6, PT, R36, R9, RZ ;  /* 0x0000000924187210 */ /* 0x002fc60007fde0ff */
[----:B------:R-:W-:Y:S02]  /*5eec0*/  STL [R1+0x2b0], R2 ;  /* 0x0002b00201007387 */ /* 0x000fe40000100800 */
[----:B------:R-:W-:Y:S02]  /*5eed0*/  IMAD.X R25, R20, 0x1, R8, P6 ;  /* 0x0000000114197824 */ /* 0x000fe400030e0608 */
[----:B------:R0:W-:Y:S04]  /*5eee0*/  STL [R1+0x2a4], R0 ;  /* 0x0002a40001007387 */ /* 0x0001e80000100800 */
[----:B------:R-:W2:Y:S01]  /*5eef0*/  LDL.LU R21, [R1+0x9f8] ;  /* 0x0009f80001157983 */ /* 0x000ea20000300800 */
[----:B0-----:R-:W-:-:S03]  /*5ef00*/  F2FP.SATFINITE.E5M2.F32.PACK_AB_MERGE_C R0, R53, R3, RZ ;  /* 0x000000033500723e */ /* 0x001fc600048060ff */
[----:B------:R0:W-:Y:S04]  /*5ef10*/  STL.64 [R1+0xc68], R24 ;  /* 0x000c681801007387 */ /* 0x0001e80000100a00 */
[----:B------:R1:W-:Y:S04]  /*5ef20*/  STL [R1+0x2a0], R0 ;  /* 0x0002a00001007387 */ /* 0x0003e80000100800 */
[----:B------:R-:W2:Y:S01]  /*5ef30*/  LDL.LU R23, [R1+0x9fc] ;  /* 0x0009fc0001177983 */ /* 0x000ea20000300800 */
[----:B0-----:R-:W-:-:S03]  /*5ef40*/  IADD3 R24, P6, PT, R36, R11, RZ ;  /* 0x0000000b24187210 */ /* 0x001fc60007fde0ff */
[----:B-1----:R-:W3:Y:S04]  /*5ef50*/  LDL.LU R0, [R1+0x9e0] ;  /* 0x0009e00001007983 */ /* 0x002ee80000300800 */
[----:B------:R-:W3:Y:S01]  /*5ef60*/  LDL.LU R57, [R1+0x9e4] ;  /* 0x0009e40001397983 */ /* 0x000ee20000300800 */
[----:B------:R-:W-:-:S03]  /*5ef70*/  IMAD.X R25, R20, 0x1, R10, P6 ;  /* 0x0000000114197824 */ /* 0x000fc600030e060a */
[----:B------:R-:W4:Y:S01]  /*5ef80*/  LDL.LU R3, [R1+0x9e8] ;  /* 0x0009e80001037983 */ /* 0x000f220000300800 */
[----:B------:R-:W-:-:S03]  /*5ef90*/  F2FP.SATFINITE.E5M2.F32.PACK_AB_MERGE_C R2, R61, R22, RZ ;  /* 0x000000163d02723e */ /* 0x000fc600048060ff */
[----:B------:R-:W4:Y:S04]  /*5efa0*/  LDL.LU R53, [R1+0x9ec] ;  /* 0x0009ec0001357983 */ /* 0x000f280000300800 */
[----:B------:R0:W-:Y:S04]  /*5efb0*/  STL [R1+0x2574], R2 ;  /* 0x0025740201007387 */ /* 0x0001e80000100800 */
[----:B------:R1:W-:Y:S01]  /*5efc0*/  STL.64 [R1+0xc60], R24 ;  /* 0x000c601801007387 */ /* 0x0003e20000100a00 */
[----:B------:R-:W-:Y:S02]  /*5efd0*/  F2FP.SATFINITE.E5M2.F32.PACK_AB_MERGE_C R22, R56, R60, RZ ;  /* 0x0000003c3816723e */ /* 0x000fe400048060ff */
[----:B0-----:R-:W-:-:S02]  /*5efe0*/  F2FP.SATFINITE.E5M2.F32.PACK_AB_MERGE_C R2, R50, R54, RZ ;  /* 0x000000363202723e */ /* 0x001fc400048060ff */
        /* <DEDUP_REMOVED lines=28> */
[----:B------:R0:W-:Y:S01]  /*5f1b0*/  STL [R1+0x2714], R21 ;  /* 0x0027141501007387 */ /* 0x0001e20000100800 */
[----:B---3--:R-:W-:-:S03]  /*5f1c0*/  F2FP.SATFINITE.E5M2.F32.PACK_AB_MERGE_C R20, R57, R0, RZ ;  /* 0x000000003914723e */ /* 0x008fc600048060ff */
[----:B0-----:R-:W2:Y:S01]  /*5f1d0*/  LDL.LU R21, [R1+0x298] ;  /* 0x0002980001157983 */ /* 0x001ea20000300800 */
[----:B----4-:R-:W-:-:S03]  /*5f1e0*/  F2FP.SATFINITE.E5M2.F32.PACK_AB_MERGE_C R0, R53, R3, RZ ;  /* 0x000000033500723e */ /* 0x010fc600048060ff */
[----:B------:R0:W-:Y:S04]  /*5f1f0*/  STL [R1+0x26c0], R20 ;  /* 0x0026c01401007387 */ /* 0x0001e80000100800 */
        /* <DEDUP_REMOVED lines=21> */
[----:B------:R0:W-:Y:S01]  /*5f350*/  STL [R1+0x2624], R26 ;  /* 0x0026241a01007387 */ /* 0x0001e20000100800 */
[----:B------:R-:W-:-:S03]  /*5f360*/  F2FP.SATFINITE.E5M2.F32.PACK_AB_MERGE_C R2, R2, R29, RZ ;  /* 0x0000001d0202723e */ /* 0x000fc600048060ff */
[----:B------:R1:W-:Y:S01]  /*5f370*/  STL.64 [R1+0xc38], R24 ;  /* 0x000c381801007387 */ /* 0x0003e20000100a00 */
[----:B0-----:R-:W-:Y:S02]  /*5f380*/  F2FP.SATFINITE.E5M2.F32.PACK_AB_MERGE_C R26, R28, R59, RZ ;  /* 0x0000003b1c1a723e */ /* 0x001fe400048060ff */
[----:B-1----:R-:W-:-:S03]  /*5f390*/  IADD3 R24, P6, PT, R37, R14, RZ ;  /* 0x0000000e25187210 */ /* 0x002fc60007fde0ff */
[----:B------:R-:W-:Y:S01]  /*5f3a0*/  STL [R1+0x214], R26 ;  /* 0x0002141a01007387 */ /* 0x000fe20000100800 */
[----:B------:R-:W-:Y:S01]  /*5f3b0*/  F2FP.SATFINITE.E5M2.F32.PACK_AB_MERGE_C R22, R61, R22, RZ ;  /* 0x000000163d16723e */ /* 0x000fe200048060ff */
[----:B------:R-:W-:Y:S02]  /*5f3c0*/  IMAD.X R25, R20, 0x1, R7, P6 ;  /* 0x0000000114197824 */ /* 0x000fe400030e0607 */
[----:B------:R0:W-:Y:S04]  /*5f3d0*/  STL [R1+0x21c], R2 ;  /* 0x00021c0201007387 */ /* 0x0001e80000100800 */
[----:B------:R-:W-:Y:S01]  /*5f3e0*/  STL.64 [R1+0xc30], R24 ;  /* 0x000c301801007387 */ /* 0x000fe20000100a00 */
[----:B0-----:R-:W-:-:S03]  /*5f3f0*/  F2FP.SATFINITE.E5M2.F32.PACK_AB_MERGE_C R2, R56, R60, RZ ;  /* 0x0000003c3802723e */ /* 0x001fc600048060ff */
[----:B------:R-:W-:Y:S04]  /*5f400*/  STL [R1+0x1e8], R22 ;  /* 0x0001e81601007387 */ /* 0x000fe80000100800 */
[----:B------:R0:W-:Y:S02]  /*5f410*/  STL [R1+0x200], R2 ;  /* 0x0002000201007387 */ /* 0x0001e40000100800 */
[----:B0-----:R-:W-:Y:S02]  /*5f420*/  F2FP.SATFINITE.E5M2.F32.PACK_AB_MERGE_C R2, R50, R54, RZ ;  /* 0x000000363202723e */ /* 0x001fe400048060ff */
[----:B------:R-:W4:Y:S04]  /*5f430*/  LDL.LU R54, [R1+0x980] ;  /* 0x0009800001367983 */ /* 0x000f280000300800 */
[----:B------:R-:W4:Y:S01]  /*5f440*/  LDL.LU R50, [R1+0x984] ;  /* 0x0009840001327983 */ /* 0x000f220000300800 */
[----:B------:R-:W-:-:S05]  /*5f450*/  IADD3 R24, P6, PT, R37, R9, RZ ;  /* 0x0000000925187210 */ /* 0x000fca0007fde0ff */
[----:B------:R-:W-:-:S05]  /*5f460*/  IMAD.X R25, R20, 0x1, R8, P6 ;  /* 0x0000000114197824 */ /* 0x000fca00030e0608 */
[----:B------:R0:W-:Y:S04]  /*5f470*/  STL.64 [R1+0xc28], R24 ;  /* 0x000c281801007387 */ /* 0x0001e80000100a00 */
        /* <DEDUP_REMOVED lines=15> */
[----:B------:R0:W-:Y:S04]  /*5f570*/  STL [R1+0xfa8], R0 ;  /* 0x000fa80001007387 */ /* 0x0001e80000100800 */
        /* <DEDUP_REMOVED lines=14> */
[----:B0-----:R-:W4:Y:S04]  /*5f660*/  LDL.LU R0, [R1+0x948] ;  /* 0x0009480001007983 */ /* 0x001f280000300800 */
[----:B------:R-:W4:Y:S01]  /*5f670*/  LDL.LU R57, [R1+0x94c] ;  /* 0x00094c0001397983 */ /* 0x000f220000300800 */
[----:B------:R-:W-:-:S03]  /*5f680*/  IMAD.X R33, R20, 0x1, R4, P6 ;  /* 0x0000000114217824 */ /* 0x000fc600030e0604 */
[----:B-1----:R-:W4:Y:S04]  /*5f690*/  LDL.LU R3, [R1+0x930] ;  /* 0x0009300001037983 */ /* 0x002f280000300800 */
[----:B------:R-:W4:Y:S01]  /*5f6a0*/  LDL.LU R53, [R1+0x934] ;  /* 0x0009340001357983 */ /* 0x000f220000300800 */
[----:B------:R-:W-:-:S03]  /*5f6b0*/  F2FP.SATFINITE.E5M2.F32.PACK_AB_MERGE_C R2, R50, R54, RZ ;  /* 0x000000363202723e */ /* 0x000fc600048060ff */
[----:B------:R-:W4:Y:S04]  /*5f6c0*/  LDL.LU R54, [R1+0x938] ;  /* 0x0009380001367983 */ /* 0x000f280000300800 */
[----:B------:R0:W-:Y:S04]  /*5f6d0*/  STL.64 [R1+0xc18], R32 ;  /* 0x000c182001007387 */ /* 0x0001e80000100a00 */
[----:B------:R1:W-:Y:S04]  /*5f6e0*/  STL [R1+0xf2c], R2 ;  /* 0x000f2c0201007387 */ /* 0x0003e80000100800 */
[----:B------:R-:W4:Y:S01]  /*5f6f0*/  LDL.LU R50, [R1+0x93c] ;  /* 0x00093c0001327983 */ /* 0x000f220000300800 */
[----:B------:R-:W-:-:S02]  /*5f700*/  SHF.R.S32.HI R20, RZ, 0x1f, R38 ;  /* 0x0000001fff147819 */ /* 0x000fc40000011426 */
[----:B0-----:R-:W-:Y:S02]  /*5f710*/  IADD3 R32, P6, PT, R38, R16, RZ ;  /* 0x0000001026207210 */ /* 0x001fe40007fde0ff */
[----:B------:R-:W-:-:S03]  /*5f720*/  F2FP.SATFINITE.E5M2.F32.PACK_AB_MERGE_C R21, R61, R22, RZ ;  /* 0x000000163d15723e */ /* 0x000fc600048060ff */
[----:B------:R-:W-:Y:S01]  /*5f730*/  IMAD.X R33, R20, 0x1, R19, P6 ;  /* 0x0000000114217824 */ /* 0x000fe200030e0613 */
[----:B-1----:R-:W-:Y:S01]  /*5f740*/  F2FP.SATFINITE.E5M2.F32.PACK_AB_MERGE_C R2, R56, R60, RZ ;  /* 0x0000003c3802723e */ /* 0x002fe200048060ff */
[----:B------:R-:W-:Y:S04]  /*5f750*/  STL [R1+0xf4c], R21 ;  /* 0x000f4c1501007387 */ /* 0x000fe80000100800 */
[----:B------:R0:W-:Y:S04]  /*5f760*/  STL [R1+0x2e0], R2 ;  /* 0x0002e00201007387 */ /* 0x0001e80000100800 */
[----:B0-----:R-:W4:Y:S04]  /*5f770*/  LDL.LU R2, [R1+0x920] ;  /* 0x0009200001027983 */ /* 0x001f280000300800 */
[----:B------:R-:W4:Y:S04]  /*5f780*/  LDL.LU R21, [R1+0x924] ;  /* 0x0009240001157983 */ /* 0x000f280000300800 */
[----:B------:R-:W4:Y:S04]  /*5f790*/  LDL.LU R22, [R1+0x928] ;  /* 0x0009280001167983 */ /* 0x000f280000300800 */
[----:B------:R-:W-:Y:S04]  /*5f7a0*/  STL.64 [R1+0xbf8], R32 ;  /* 0x000bf82001007387 */ /* 0x000fe80000100a00 */
[----:B------:R-:W4:Y:S04]  /*5f7b0*/  LDL.LU R61, [R1+0x92c] ;  /* 0x00092c00013d7983 */ /* 0x000f280000300800 */
[----:B------:R-:W4:Y:S04]  /*5f7c0*/  LDL.LU R60, [R1+0x910] ;  /* 0x00091000013c7983 */ /* 0x000f280000300800 */
[----:B------:R-:W4:Y:S01]  /*5f7d0*/  LDL.LU R56, [R1+0x914] ;  /* 0x0009140001387983 */ /* 0x000f220000300800 */
[----:B--2---:R-:W-:-:S02]  /*5f7e0*/  F2FP.SATFINITE.E5M2.F32.PACK_AB_MERGE_C R31, R55, R30, RZ ;  /* 0x0000001e371f723e */ /* 0x004fc400048060ff */
        /* <DEDUP_REMOVED lines=15> */
[----:B------:R-:W-:Y:S02]  /*5f8e0*/  F2FP.SATFINITE.E5M2.F32.PACK_AB_MERGE_C R57, R57, R0, RZ ;  /* 0x000000003939723e */ /* 0x000fe400048060ff */
[----:B-1----:R-:W-:Y:S01]  /*5f8f0*/  IADD3 R24, P6, PT, R38, R14, RZ ;  /* 0x0000000e26187210 */ /* 0x002fe20007fde0ff */
[----:B------:R-:W-:Y:S04]  /*5f900*/  STL [R1+0x2b8], R26 ;  /* 0x0002b81a01007387 */ /* 0x000fe80000100800 */
[----:B------:R-:W-:Y:S01]  /*5f910*/  IMAD.X R25, R20, 0x1, R7, P6 ;  /* 0x0000000114197824 */ /* 0x000fe200030e0607 */
[----:B------:R-:W-:Y:S04]  /*5f920*/  STL [R1+0x298], R23 ;  /* 0x0002981701007387 */ /* 0x000fe80000100800 */
[----:B------:R-:W-:Y:S04]  /*5f930*/  STL [R1+0x2d74], R57 ;  /* 0x002d743901007387 */ /* 0x000fe80000100800 */
[----:B------:R0:W-:Y:S01]  /*5f940*/  STL.64 [R1+0xc08], R24 ;  /* 0x000c081801007387 */ /* 0x0001e20000100a00 */
[----:B------:R-:W-:-:S02]  /*5f950*/  F2FP.SATFINITE.E5M2.F32.PACK_AB_MERGE_C R58, R53, R3, RZ ;  /* 0x00000003353a723e */ /* 0x000fc400048060ff */
[----:B0-----:R-:W-:-:S03]  /*5f960*/  IADD3 R24, P6, PT, R38, R9, RZ ;  /* 0x0000000926187210 */ /* 0x001fc60007fde0ff */
[----:B------:R-:W-:Y:S02]  /*5f970*/  STL [R1+0x2d88], R58 ;  /* 0x002d883a01007387 */ /* 0x000fe40000100800 */
[----:B------:R-:W-:Y:S02]  /*5f980*/  IMAD.X R25, R20, 0x1, R8, P6 ;  /* 0x0000000114197824 */ /* 0x000fe400030e0608 */
[----:B------:R-:W2:Y:S04]  /*5f990*/  LDL.LU R23, [R1+0x918] ;  /* 0x0009180001177983 */ /* 0x000ea80000300800 */
[----:B------:R-:W-:Y:S04]  /*5f9a0*/  STL.64 [R1+0xc00], R24 ;  /* 0x000c001801007387 */ /* 0x000fe80000100a00 */
[----:B------:R-:W2:Y:S01]  /*5f9b0*/  LDL.LU R0, [R1+0x91c] ;  /* 0x00091c0001007983 */ /* 0x000ea20000300800 */
[----:B------:R-:W-:-:S05]  /*5f9c0*/  F2FP.SATFINITE.E5M2.F32.PACK_AB_MERGE_C R3, R50, R54, RZ ;  /* 0x000000363203723e */ /* 0x000fca00048060ff */
[----:B------:R0:W-:Y:S04]  /*5f9d0*/  STL [R1+0x294], R3 ;  /* 0x0002940301007387 */ /* 0x0001e80000100800 */
[----:B0-----:R-:W3:Y:S04]  /*5f9e0*/  LDL.LU R3, [R1+0x900] ;  /* 0x0009000001037983 */ /* 0x001ee80000300800 */
[----:B------:R-:W3:Y:S04]  /*5f9f0*/  LDL.LU R53, [R1+0x904] ;  /* 0x0009040001357983 */ /* 0x000ee80000300800 */
[----:B------:R-:W4:Y:S04]  /*5fa00*/  LDL.LU R54, [R1+0x908] ;  /* 0x0009080001367983 */ /* 0x000f280000300800 */
[----:B------:R-:W4:Y:S01]  /*5fa10*/  LDL.LU R50, [R1+0x90c] ;  /* 0x00090c0001327983 */ /* 0x000f220000300800 */
[----:B------:R-:W-:-:S05]  /*5fa20*/  IADD3 R24, P6, PT, R38, R11, RZ ;  /* 0x0000000b26187210 */ /* 0x000fca0007fde0ff */
[----:B------:R-:W-:Y:S01]  /*5fa30*/  IMAD.X R25, R20, 0x1, R10, P6 ;  /* 0x0000000114197824 */ /* 0x000fe200030e060a */
[----:B------:R-:W-:-:S05]  /*5fa40*/  F2FP.SATFINITE.E5M2.F32.PACK_AB_MERGE_C R2, R21, R2, RZ ;  /* 0x000000021502723e */ /* 0x000fca00048060ff */
[----:B------:R0:W-:Y:S04]  /*5fa50*/  STL [R1+0x208], R2 ;  /* 0x0002080201007387 */ /* 0x0001e80000100800 */
[----:B------:R1:W-:Y:S01]  /*5fa60*/  STL.64 [R1+0xbe8], R24 ;  /* 0x000be81801007387 */ /* 0x0003e20000100a00 */
[----:B------:R-:W-:Y:S02]  /*5fa70*/  F2FP.SATFINITE.E5M2.F32.PACK_AB_MERGE_C R21, R61, R22, RZ ;  /* 0x000000163d15723e */ /* 0x000fe400048060ff */
[----:B0-----:R-:W-:Y:S02]  /*5fa80*/  F2FP.SATFINITE.E5M2.F32.PACK_AB_MERGE_C R2, R56, R60, RZ ;  /* 0x0000003c3802723e */ /* 0x001fe400048060ff */
[----:B-1----:R-:W-:Y:S01]  /*5fa90*/  IADD3 R24, P6, PT, R38, R12, RZ ;  /* 0x0000000c26187210 */ /* 0x002fe20007fde0ff */
[----:B------:R-:W-:Y:S04]  /*5faa0*/  STL [R1+0x204], R21 ;  /* 0x0002041501007387 */ /* 0x000fe80000100800 */
[----:B------:R-:W-:Y:S01]  /*5fab0*/  IMAD.X R25, R20, 0x1, R5, P6 ;  /* 0x0000000114197824 */ /* 0x000fe200030e0605 */
[----:B------:R-:W-:Y:S04]  /*5fac0*/  STL [R1+0x253c], R2 ;  /* 0x00253c0201007387 */ /* 0x000fe80000100800 */
[----:B------:R-:W4:Y:S04]  /*5fad0*/  LDL.LU R32, [R1+0x8f0] ;  /* 0x0008f00001207983 */ /* 0x000f280000300800 */
[----:B------:R-:W4:Y:S04]  /*5fae0*/  LDL.LU R31, [R1+0x8f4] ;  /* 0x0008f400011f7983 */ /* 0x000f280000300800 */
[----:B------:R-:W4:Y:S04]  /*5faf0*/  LDL.LU R30, [R1+0x8f8] ;  /* 0x0008f800011e7983 */ /* 0x000f280000300800 */
[----:B------:R0:W-:Y:S04]  /*5fb00*/  STL.64 [R1+0xbe0], R24 ;  /* 0x000be01801007387 */ /* 0x0001e80000100a00 */
[----:B------:R-:W4:Y:S04]  /*5fb10*/  LDL.LU R55, [R1+0x8fc] ;  /* 0x0008fc0001377983 */ /* 0x000f280000300800 */
        /* <DEDUP_REMOVED lines=16> */
[----:B------:R-:W-:Y:S01]  /*5fc20*/  STL.64 [R1+0xbd0], R34 ;  /* 0x000bd02201007387 */ /* 0x000fe20000100a00 */
[----:B--2---:R-:W-:-:S05]  /*5fc30*/  F2FP.SATFINITE.E5M2.F32.PACK_AB_MERGE_C R20, R0, R23, RZ ;  /* 0x000000170014723e */ /* 0x004fca00048060ff */
[----:B------:R-:W-:Y:S04]  /*5fc40*/  STL [R1+0x2540], R20 ;  /* 0x0025401401007387 */ /* 0x000fe80000100800 */
[----:B------:R-:W2:Y:S01]  /*5fc50*/  LDL.LU R23, [R1+0x8b8] ;  /* 0x0008b80001177983 */ /* 0x000ea20000300800 */
[----:B---3--:R-:W-:-:S05]  /*5fc60*/  F2FP.SATFINITE.E5M2.F32.PACK_AB_MERGE_C R0, R53, R3, RZ ;  /* 0x000000033500723e */ /* 0x008fca00048060ff */
[----:B------:R0:W-:Y:S01]  /*5fc70*/  STL [R1+0x26f0], R0 ;  /* 0x0026f00001007387 */ /* 0x0001e20000100800 */
[----:B----4-:R-:W-:-:S03]  /*5fc80*/  F2FP.SATFINITE.E5M2.F32.PACK_AB_MERGE_C R3, R50, R54, RZ ;  /* 0x000000363203723e */ /* 0x010fc600048060ff */
[----:B0-----:R-:W2:Y:S04]  /*5fc90*/  LDL.LU R0, [R1+0x8bc] ;  /* 0x0008bc0001007983 */ /* 0x001ea80000300800 */
[----:B------:R0:W-:Y:S04]  /*5fca0*/  STL [R1+0x26f8], R3 ;  /* 0x0026f80301007387 */ /* 0x0001e80000100800 */
[----:B0-----:R-:W3:Y:S04]  /*5fcb0*/  LDL.LU R3, [R1+0x280] ;  /* 0x0002800001037983 */ /* 0x001ee80000300800 */
[----:B------:R-:W3:Y:S04]  /*5fcc0*/  LDL.LU R53, [R1+0x284] ;  /* 0x0002840001357983 */ /* 0x000ee80000300800 */
[----:B------:R-:W4:Y:S04]  /*5fcd0*/  LDL.LU R54, [R1+0x288] ;  /* 0x0002880001367983 */ /* 0x000f280000300800 */
[----:B------:R-:W4:Y:S01]  /*5fce0*/  LDL.LU R50, [R1+0x28c] ;  /* 0x00028c0001327983 */ /* 0x000f220000300800 */
[----:B------:R-:W-:-:S02]  /*5fcf0*/  SHF.R.S32.HI R20, RZ, 0x1f, R39 ;  /* 0x0000001fff147819 */ /* 0x000fc40000011427 */
[----:B------:R-:W-:-:S05]  /*5fd00*/  IADD3 R34, P6, PT, R39, R16, RZ ;  /* 0x0000001027227210 */ /* 0x000fca0007fde0ff */
[----:B------:R-:W-:Y:S01]  /*5fd10*/  IMAD.X R35, R20, 0x1, R19, P6 ;  /* 0x0000000114237824 */ /* 0x000fe200030e0613 */
[----:B------:R-:W-:-:S04]  /*5fd20*/  F2FP.SATFINITE.E5M2.F32.PACK_AB_MERGE_C R33, R31, R32, RZ ;  /* 0x000000201f21723e */ /* 0x000fc800048060ff */
[----:B------:R-:W-:Y:S01]  /*5fd30*/  STL.64 [R1+0xbc8], R34 ;  /* 0x000bc82201007387 */ /* 0x000fe20000100a00 */
[----:B------:R-:W-:Y:S02]  /*5fd40*/  F2FP.SATFINITE.E5M2.F32.PACK_AB_MERGE_C R32, R55, R30, RZ ;  /* 0x0000001e3720723e */ /* 0x000fe400048060ff */
[----:B------:R-:W-:Y:S01]  /*5fd50*/  IADD3 R30, P6, PT, R39, R17, RZ ;  /* 0x00000011271e7210 */ /* 0x000fe20007fde0ff */
[----:B------:R-:W-:Y:S04]  /*5fd60*/  STL [R1+0x2698], R33 ;  /* 0x0026982101007387 */ /* 0x000fe80000100800 */
[----:B------:R-:W-:Y:S01]  /*5fd70*/  IMAD.X R31, R20, 0x1, R18, P6 ;  /* 0x00000001141f7824 */ /* 0x000fe200030e0612 */
[----:B------:R-:W-:Y:S04]  /*5fd80*/  STL [R1+0x26a0], R32 ;  /* 0x0026a02001007387 */ /* 0x000fe80000100800 */
[----:B------:R0:W-:Y:S02]  /*5fd90*/  STL.64 [R1+0xbc0], R30 ;  /* 0x000bc01e01007387 */ /* 0x0001e40000100a00 */
[----:B0-----:R-:W-:-:S02]  /*5fda0*/  F2FP.SATFINITE.E5M2.F32.PACK_AB_MERGE_C R30, R25, R24, RZ ;  /* 0x00000018191e723e */ /* 0x001fc400048060ff */
[----:B------:R-:W-:Y:S02]  /*5fdb0*/  IADD3 R24, P6, PT, R39, R15, RZ ;  /* 0x0000000f27187210 */ /* 0x000fe40007fde0ff */
[----:B------:R-:W-:-:S03]  /*5fdc0*/  F2FP.SATFINITE.E5M2.F32.PACK_AB_MERGE_C R26, R52, R26, RZ ;  /* 0x0000001a341a723e */ /* 0x000fc600048060ff */
[----:B------:R-:W-:Y:S01]  /*5fdd0*/  IMAD.X R25, R20, 0x1, R13, P6 ;  /* 0x0000000114197824 */ /* 0x000fe200030e060d */
[----:B------:R-:W-:Y:S04]  /*5fde0*/  STL [R1+0x2658], R30 ;  /* 0x0026581e01007387 */ /* 0x000fe80000100800 */
[----:B------:R0:W-:Y:S04]  /*5fdf0*/  STL [R1+0x2670], R26 ;  /* 0x0026701a01007387 */ /* 0x0001e80000100800 */
[----:B------:R1:W-:Y:S01]  /*5fe00*/  STL.64 [R1+0xbb8], R24 ;  /* 0x000bb81801007387 */ /* 0x0003e20000100a00 */
[----:B------:R-:W-:-:S02]  /*5fe10*/  F2FP.SATFINITE.E5M2.F32.PACK_AB_MERGE_C R27, R59, R27, RZ ;  /* 0x0000001b3b1b723e */ /* 0x000fc400048060ff */
[----:B0-----:R-:W-:Y:S02]  /*5fe20*/  F2FP.SATFINITE.E5M2.F32.PACK_AB_MERGE_C R26, R29, R28, RZ ;  /* 0x0000001c1d1a723e */ /* 0x001fe400048060ff */
[----:B-1----:R-:W-:Y:S01]  /*5fe30*/  IADD3 R24, P6, PT, R39, R14, RZ ;  /* 0x0000000e27187210 */ /* 0x002fe20007fde0ff */
[----:B------:R-:W-:Y:S04]  /*5fe40*/  STL [R1+0x2610], R27 ;  /* 0x0026101b01007387 */ /* 0x000fe80000100800 */
[----:B------:R-:W-:Y:S01]  /*5fe50*/  IMAD.X R25, R20, 0x1, R7, P6 ;  /* 0x0000000114197824 */ /* 0x000fe200030e0607 */
[----:B------:R-:W-:Y:S01]  /*5fe60*/  STL [R1+0x2618], R26 ;  /* 0x0026181a01007387 */ /* 0x000fe20000100800 */
[----:B------:R-:W-:Y:S02]  /*5fe70*/  F2FP.SATFINITE.E5M2.F32.PACK_AB_MERGE_C R21, R21, R2, RZ ;  /* 0x000000021515723e */ /* 0x000fe400048060ff */
[----:B------:R-:W-:Y:S01]  /*5fe80*/  F2FP.SATFINITE.E5M2.F32.PACK_AB_MERGE_C R2, R61, R22, RZ ;  /* 0x000000163d02723e */ /* 0x000fe200048060ff */
[----:B------:R0:W-:Y:S04]  /*5fe90*/  STL.64 [R1+0xbb0], R24 ;  /* 0x000bb01801007387 */ /* 0x0001e80000100a00 */
[----:B------:R-:W-:Y:S01]  /*5fea0*/  STL [R1+0x194], R21 ;  /* 0x0001941501007387 */ /* 0x000fe20000100800 */
[----:B0-----:R-:W-:-:S03]  /*5feb0*/  IADD3 R24, P6, PT, R39, R9, RZ ;  /* 0x0000000927187210 */ /* 0x001fc60007fde0ff */
[----:B------:R0:W-:Y:S02]  /*5fec0*/  STL [R1+0x2528], R2 ;  /* 0x0025280201007387 */ /* 0x0001e40000100800 */
[----:B------:R-:W-:Y:S02]  /*5fed0*/  IMAD.X R25, R20, 0x1, R8, P6 ;  /* 0x0000000114197824 */ /* 0x000fe400030e0608 */
[----:B------:R-:W4:Y:S01]  /*5fee0*/  LDL.LU R32, [R1+0x8a0] ;  /* 0x0008a00001207983 */ /* 0x000f220000300800 */
[----:B0-----:R-:W-:-:S03]  /*5fef0*/  F2FP.SATFINITE.E5M2.F32.PACK_AB_MERGE_C R2, R56, R60, RZ ;  /* 0x0000003c3802723e */ /* 0x001fc600048060ff */
[----:B------:R-:W-:Y:S04]  /*5ff00*/  STL.64 [R1+0xba8], R24 ;  /* 0x000ba81801007387 */ /* 0x000fe80000100a00 */
[----:B------:R-:W-:Y:S04]  /*5ff10*/  STL [R1+0x158], R2 ;  /* 0x0001580201007387 */ /* 0x000fe80000100800 */
[----:B------:R-:W4:Y:S04]  /*5ff20*/  LDL.LU R31, [R1+0x8a4] ;  /* 0x0008a400011f7983 */ /* 0x000f280000300800 */
[----:B------:R-:W4:Y:S04]  /*5ff30*/  LDL.LU R30, [R1+0x8a8] ;  /* 0x0008a800011e7983 */ /* 0x000f280000300800 */
[----:B------:R-:W4:Y:S04]  /*5ff40*/  LDL.LU R61, [R1+0x8ac] ;  /* 0x0008ac00013d7983 */ /* 0x000f280000300800 */
[----:B------:R-:W4:Y:S04]  /*5ff50*/  LDL.LU R60, [R1+0x890] ;  /* 0x00089000013c7983 */ /* 0x000f280000300800 */
[----:B------:R-:W4:Y:S01]  /*5ff60*/  LDL.LU R56, [R1+0x894] ;  /* 0x0008940001387983 */ /* 0x000f220000300800 */
[----:B------:R-:W-:-:S02]  /*5ff70*/  IADD3 R22, P6, PT, R39, R11, RZ ;  /* 0x0000000b27167210 */ /* 0x000fc40007fde0ff */
[----:B--2---:R-:W-:-:S05]  /*5ff80*/  F2FP.SATFINITE.E5M2.F32.PACK_AB_MERGE_C R0, R0, R23, RZ ;  /* 0x000000170000723e */ /* 0x004fca00048060ff */
[----:B------:R3:W-:Y:S01]  /*5ff90*/  STL [R1+0x174], R0 ;  /* 0x0001740001007387 */ /* 0x0007e20000100800 */
[----:B------:R-:W-:Y:S01]  /*5ffa0*/  IMAD.X R23, R20, 0x1, R10, P6 ;  /* 0x0000000114177824 */ /* 0x000fe200030e060a */
[----:B---3--:R-:W-:Y:S02]  /*5ffb0*/  F2FP.SATFINITE.E5M2.F32.PACK_AB_MERGE_C R0, R53, R3, RZ ;  /* 0x000000033500723e */ /* 0x008fe400048060ff */
[----:B------:R-:W2:Y:S04]  /*5ffc0*/  LDL.LU R3, [R1+0x898] ;  /* 0x0008980001037983 */ /* 0x000ea80000300800 */
[----:B------:R-:W2:Y:S04]  /*5ffd0*/  LDL.LU R53, [R1+0x89c] ;  /* 0x00089c0001357983 */ /* 0x000ea80000300800 */
[----:B------:R-:W-:Y:S04]  /*5ffe0*/  STL.64 [R1+0xb90], R22 ;  /* 0x000b901601007387 */ /* 0x000fe80000100a00 */
[----:B------:R4:W-:Y:S02]  /*5fff0*/  STL [R1+0x11c], R0 ;  /* 0x00011c0001007387 */ /* 0x0009e40000100800 */
[----:B----4-:R-:W-:-:S02]  /*60000*/  F2FP.SATFINITE.E5M2.F32.PACK_AB_MERGE_C R0, R50, R54, RZ ;  /* 0x000000363200723e */ /* 0x010fc400048060ff */
[----:B------:R-:W3:Y:S04]  /*60010*/  LDL.LU R54, [R1+0x880] ;  /* 0x0008800001367983 */ /* 0x000ee80000300800 */
[----:B------:R-:W3:Y:S01]  /*60020*/  LDL.LU R50, [R1+0x884] ;  /* 0x0008840001327983 */ /* 0x000ee20000300800 */
[----:B------:R-:W-:-:S03]  /*60030*/  IADD3 R22, P6, PT, R39, R12, RZ ;  /* 0x0000000c27167210 */ /* 0x000fc60007fde0ff */
        /* <DEDUP_REMOVED lines=14> */
[----:B------:R-:W4:Y:S04]  /*60120*/  LDL.LU R21, [R1+0x850] ;  /* 0x0008500001157983 */ /* 0x000f280000300800 */
[----:B0-----:R-:W4:Y:S04]  /*60130*/  LDL.LU R22, [R1+0x854] ;  /* 0x0008540001167983 */ /* 0x001f280000300800 */
[----:B------:R-:W4:Y:S01]  /*60140*/  LDL.LU R23, [R1+0x858] ;  /* 0x0008580001177983 */ /* 0x000f220000300800 */
[----:B------:R-:W-:-:S03]  /*60150*/  IMAD.X R35, R20, 0x1, R4, P6 ;  /* 0x0000000114237824 */ /* 0x000fc600030e0604 */
[----:B------:R-:W4:Y:S04]  /*60160*/  LDL.LU R0, [R1+0x85c] ;  /* 0x00085c0001007983 */ /* 0x000f280000300800 */
[----:B------:R-:W-:Y:S01]  /*60170*/  STL.64 [R1+0xb98], R34 ;  /* 0x000b982201007387 */ /* 0x000fe20000100a00 */
[----:B------:R-:W-:-:S05]  /*60180*/  F2FP.SATFINITE.E5M2.F32.PACK_AB_MERGE_C R31, R31, R32, RZ ;  /* 0x000000201f1f723e */ /* 0x000fca00048060ff */
[----:B------:R-:W-:Y:S01]  /*60190*/  STL [R1+0xf48], R31 ;  /* 0x000f481f01007387 */ /* 0x000fe20000100800 */
[----:B------:R-:W-:-:S03]  /*601a0*/  F2FP.SATFINITE.E5M2.F32.PACK_AB_MERGE_C R30, R61, R30, RZ ;  /* 0x0000001e3d1e723e */ /* 0x000fc600048060ff */
[----:B------:R-:W4:Y:S01]  /*601b0*/  LDL.LU R61, [R1+0x840] ;  /* 0x00084000013d7983 */ /* 0x000f220000300800 */
[----:B------:R-:W-:-:S03]  /*601c0*/  F2FP.SATFINITE.E5M2.F32.PACK_AB_MERGE_C R20, R56, R60, RZ ;  /* 0x0000003c3814723e */ /* 0x000fc600048060ff */
[----:B------:R0:W-:Y:S04]  /*601d0*/  STL [R1+0xf58], R30 ;  /* 0x000f581e01007387 */ /* 0x0001e80000100800 */
[----:B------:R-:W4:Y:S04]  /*601e0*/  LDL.LU R60, [R1+0x844] ;  /* 0x00084400013c7983 */ /* 0x000f280000300800 */
[----:B------:R1:W-:Y:S01]  /*601f0*/  STL [R1+0x2c0], R20 ;  /* 0x0002c01401007387 */ /* 0x0003e20000100800 */
[----:B0-----:R-:W-:Y:S02]  /*60200*/  IADD3 R30, P6, PT, R40, R16, RZ ;  /* 0x00000010281e7210 */ /* 0x001fe40007fde0ff */
[----:B-1----:R-:W-:-:S05]  /*60210*/  SHF.R.S32.HI R20, RZ, 0x1f, R40 ;  /* 0x0000001fff147819 */ /* 0x002fca0000011428 */
[----:B------:R-:W-:-:S05]  /*60220*/  IMAD.X R31, R20, 0x1, R19, P6 ;  /* 0x00000001141f7824 */ /* 0x000fca00030e0613 */
[----:B------:R2:W-:Y:S02]  /*60230*/  STL.64 [R1+0xb80], R30 ;  /* 0x000b801e01007387 */ /* 0x0005e40000100a00 */
[----:B--2---:R-:W-:Y:S02]  /*60240*/  F2FP.SATFINITE.E5M2.F32.PACK_AB_MERGE_C R30, R53, R3, RZ ;  /* 0x00000003351e723e */ /* 0x004fe400048060ff */
[----:B------:R-:W2:Y:S04]  /*60250*/  LDL.LU R3, [R1+0x848] ;  /* 0x0008480001037983 */ /* 0x000ea80000300800 */
[----:B------:R-:W2:Y:S04]  /*60260*/  LDL.LU R53, [R1+0x84c] ;  /* 0x00084c0001357983 */ /* 0x000ea80000300800 */
[----:B------:R0:W-:Y:S01]  /*60270*/  STL [R1+0x2c4], R30 ;  /* 0x0002c41e01007387 */ /* 0x0001e20000100800 */
[----:B---3--:R-:W-:-:S05]  /*60280*/  F2FP.SATFINITE.E5M2.F32.PACK_AB_MERGE_C R56, R50, R54, RZ ;  /* 0x000000363238723e */ /* 0x008fca00048060ff */
[----:B------:R-:W-:Y:S04]  /*60290*/  STL [R1+0x2d5c], R56 ;  /* 0x002d5c3801007387 */ /* 0x000fe80000100800 */
[----:B------:R-:W3:Y:S04]  /*602a0*/  LDL.LU R54, [R1+0x830] ;  /* 0x0008300001367983 */ /* 0x000ee80000300800 */
[----:B------:R-:W3:Y:S01]  /*602b0*/  LDL.LU R50, [R1+0x834] ;  /* 0x0008340001327983 */ /* 0x000ee20000300800 */
[----:B0-----:R-:W-:-:S05]  /*602c0*/  IADD3 R30, P6, PT, R40, R17, RZ ;  /* 0x00000011281e7210 */ /* 0x001fca0007fde0ff */
[----:B------:R-:W-:-:S05]  /*602d0*/  IMAD.X R31, R20, 0x1, R18, P6 ;  /* 0x00000001141f7824 */ /* 0x000fca00030e0612 */
[----:B------:R0:W-:Y:S01]  /*602e0*/  STL.64 [R1+0xb88], R30 ;  /* 0x000b881e01007387 */ /* 0x0001e20000100a00 */
[----:B----4-:R-:W-:Y:S02]  /*602f0*/  F2FP.SATFINITE.E5M2.F32.PACK_AB_MERGE_C R26, R26, R25, RZ ;  /* 0x000000191a1a723e */ /* 0x010fe400048060ff */
[----:B0-----:R-:W-:Y:S02]  /*60300*/  F2FP.SATFINITE.E5M2.F32.PACK_AB_MERGE_C R30, R24, R55, RZ ;  /* 0x00000037181e723e */ /* 0x001fe400048060ff */
[----:B------:R-:W-:-:S05]  /*60310*/  IADD3 R24, P6, PT, R40, R15, RZ ;  /* 0x0000000f28187210 */ /* 0x000fca0007fde0ff */
        /* <DEDUP_REMOVED lines=18> */
[----:B------:R-:W4:Y:S04]  /*60440*/  LDL.LU R32, [R1+0x838] ;  /* 0x0008380001207983 */ /* 0x000f280000300800 */
[----:B------:R0:W-:Y:S04]  /*60450*/  STL.64 [R1+0xb70], R24 ;  /* 0x000b701801007387 */ /* 0x0001e80000100a00 */
[----:B------:R-:W-:Y:S04]  /*60460*/  STL [R1+0x1e4], R0 ;  /* 0x0001e40001007387 */ /* 0x000fe80000100800 */
[----:B------:R-:W4:Y:S04]  /*60470*/  LDL.LU R31, [R1+0x83c] ;  /* 0x00083c00011f7983 */ /* 0x000f280000300800 */
[----:B------:R-:W4:Y:S04]  /*60480*/  LDL.LU R27, [R1+0x820] ;  /* 0x00082000011b7983 */ /* 0x000f280000300800 */
[----:B------:R-:W4:Y:S04]  /*60490*/  LDL.LU R59, [R1+0x824] ;  /* 0x00082400013b7983 */ /* 0x000f280000300800 */
[----:B------:R-:W4:Y:S04]  /*604a0*/  LDL.LU R21, [R1+0x828] ;  /* 0x0008280001157983 */ /* 0x000f280000300800 */
[----:B------:R-:W4:Y:S01]  /*604b0*/  LDL.LU R22, [R1+0x82c] ;  /* 0x00082c0001167983 */ /* 0x000f220000300800 */
[----:B0-----:R-:W-:-:S02]  /*604c0*/  IADD3 R24, P6, PT, R40, R11, RZ ;  /* 0x0000000b28187210 */ /* 0x001fc40007fde0ff */
[----:B------:R-:W-:-:S03]  /*604d0*/  F2FP.SATFINITE.E5M2.F32.PACK_AB_MERGE_C R58, R60, R61, RZ ;  /* 0x0000003d3c3a723e */ /* 0x000fc600048060ff */
[----:B------:R-:W-:Y:S02]  /*604e0*/  IMAD.X R25, R20, 0x1, R10, P6 ;  /* 0x0000000114197824 */ /* 0x000fe400030e060a */
[----:B------:R-:W-:Y:S04]  /*604f0*/  STL [R1+0x2d90], R58 ;  /* 0x002d903a01007387 */ /* 0x000fe80000100800 */
[----:B------:R-:W4:Y:S04]  /*60500*/  LDL.LU R2, [R1+0x810] ;  /* 0x0008100001027983 */ /* 0x000f280000300800 */
[----:B------:R-:W4:Y:S04]  /*60510*/  LDL.LU R23, [R1+0x814] ;  /* 0x0008140001177983 */ /* 0x000f280000300800 */
[----:B------:R0:W-:Y:S04]  /*60520*/  STL.64 [R1+0xb60], R24 ;  /* 0x000b601801007387 */ /* 0x0001e80000100a00 */
[----:B------:R-:W4:Y:S01]  /*60530*/  LDL.LU R61, [R1+0x818] ;  /* 0x00081800013d7983 */ /* 0x000f220000300800 */
[----:B0-----:R-:W-:-:S05]  /*60540*/  IADD3 R24, P6, PT, R40, R12, RZ ;  /* 0x0000000c28187210 */ /* 0x001fca0007fde0ff */
[----:B------:R-:W-:Y:S01]  /*60550*/  IMAD.X R25, R20, 0x1, R5, P6 ;  /* 0x0000000114197824 */ /* 0x000fe200030e0605 */
[----:B--2---:R-:W-:Y:S02]  /*60560*/  F2FP.SATFINITE.E5M2.F32.PACK_AB_MERGE_C R53, R53, R3, RZ ;  /* 0x000000033535723e */ /* 0x004fe400048060ff */
[----:B------:R-:W2:Y:S04]  /*60570*/  LDL.LU R3, [R1+0x81c] ;  /* 0x00081c0001037983 */ /* 0x000ea80000300800 */
[----:B------:R-:W-:Y:S01]  /*60580*/  STL [R1+0x2d94], R53 ;  /* 0x002d943501007387 */ /* 0x000fe20000100800 */
[----:B---3--:R-:W-:-:S05]  /*60590*/  F2FP.SATFINITE.E5M2.F32.PACK_AB_MERGE_C R0, R50, R54, RZ ;  /* 0x000000363200723e */ /* 0x008fca00048060ff */
[----:B------:R-:W-:Y:S04]  /*605a0*/  STL [R1+0x154], R0 ;  /* 0x0001540001007387 */ /* 0x000fe80000100800 */
[----:B------:R-:W3:Y:S04]  /*605b0*/  LDL.LU R30, [R1+0x800] ;  /* 0x00080000011e7983 */ /* 0x000ee80000300800 */
[----:B------:R-:W3:Y:S04]  /*605c0*/  LDL.LU R55, [R1+0x804] ;  /* 0x0008040001377983 */ /* 0x000ee80000300800 */
[----:B------:R0:W-:Y:S04]  /*605d0*/  STL.64 [R1+0xb58], R24 ;  /* 0x000b581801007387 */ /* 0x0001e80000100a00 */
[----:B0-----:R-:W3:Y:S04]  /*605e0*/  LDL.LU R24, [R1+0x808] ;  /* 0x0008080001187983 */ /* 0x001ee80000300800 */
        /* <DEDUP_REMOVED lines=9> */
[----:B------:R-:W-:-:S05]  /*60680*/  IADD3 R34, P6, PT, R40, R6, RZ ;  /* 0x0000000628227210 */ /* 0x000fca0007fde0ff */
[----:B------:R-:W-:Y:S01]  /*60690*/  IMAD.X R35, R20, 0x1, R4, P6 ;  /* 0x0000000114237824 */ /* 0x000fe200030e0604 */
[----:B----4-:R-:W-:-:S05]  /*606a0*/  F2FP.SATFINITE.E5M2.F32.PACK_AB_MERGE_C R53, R31, R32, RZ ;  /* 0x000000201f35723e */ /* 0x010fca00048060ff */
[----:B------:R-:W-:Y:S01]  /*606b0*/  STL [R1+0x2d98], R53 ;  /* 0x002d983501007387 */ /* 0x000fe20000100800 */
[----:B------:R-:W-:-:S03]  /*606c0*/  F2FP.SATFINITE.E5M2.F32.PACK_AB_MERGE_C R27, R59, R27, RZ ;  /* 0x0000001b3b1b723e */ /* 0x000fc600048060ff */
[----:B------:R-:W-:Y:S04]  /*606d0*/  STL.64 [R1+0xb50], R34 ;  /* 0x000b502201007387 */ /* 0x000fe80000100a00 */
[----:B------:R0:W-:Y:S01]  /*606e0*/  STL [R1+0x24a4], R27 ;  /* 0x0024a41b01007387 */ /* 0x0001e20000100800 */
[----:B------:R-:W-:-:S03]  /*606f0*/  F2FP.SATFINITE.E5M2.F32.PACK_AB_MERGE_C R20, R22, R21, RZ ;  /* 0x000000151614723e */ /* 0x000fc600048060ff */
[----:B0-----:R-:W4:Y:S04]  /*60700*/  LDL.LU R27, [R1+0x7d0] ;  /* 0x0007d000011b7983 */ /* 0x001f280000300800 */
[----:B------:R-:W4:Y:S04]  /*60710*/  LDL.LU R59, [R1+0x7d4] ;  /* 0x0007d400013b7983 */ /* 0x000f280000300800 */
[----:B------:R0:W-:Y:S01]  /*60720*/  STL [R1+0x24a0], R20 ;  /* 0x0024a01401007387 */ /* 0x0001e20000100800 */
[----:B------:R-:W-:-:S03]  /*60730*/  IADD3 R32, P6, PT, R41, R16, RZ ;  /* 0x0000001029207210 */ /* 0x000fc60007fde0ff */
[----:B------:R-:W4:Y:S04]  /*60740*/  LDL.LU R21, [R1+0x7d8] ;  /* 0x0007d80001157983 */ /* 0x000f280000300800 */
[----:B------:R-:W4:Y:S01]  /*60750*/  LDL.LU R22, [R1+0x7dc] ;  /* 0x0007dc0001167983 */ /* 0x000f220000300800 */
[----:B0-----:R-:W-:Y:S02]  /*60760*/  SHF.R.S32.HI R20, RZ, 0x1f, R41 ;  /* 0x0000001fff147819 */ /* 0x001fe40000011429 */
[----:B------:R-:W-:-:S03]  /*60770*/  F2FP.SATFINITE.E5M2.F32.PACK_AB_MERGE_C R23, R23, R2, RZ ;  /* 0x000000021717723e */ /* 0x000fc600048060ff */
[----:B------:R-:W-:Y:S01]  /*60780*/  IMAD.X R33, R20, 0x1, R19, P6 ;  /* 0x0000000114217824 */ /* 0x000fe200030e0613 */
[----:B--2---:R-:W-:Y:S02]  /*60790*/  F2FP.SATFINITE.E5M2.F32.PACK_AB_MERGE_C R2, R3, R61, RZ ;  /* 0x0000003d0302723e */ /* 0x004fe400048060ff */
[----:B------:R-:W2:Y:S04]  /*607a0*/  LDL.LU R61, [R1+0x7c0] ;  /* 0x0007c000013d7983 */ /* 0x000ea80000300800 */
[----:B------:R0:W-:Y:S04]  /*607b0*/  STL.64 [R1+0xb48], R32 ;  /* 0x000b482001007387 */ /* 0x0001e80000100a00 */
[----:B------:R-:W-:Y:S04]  /*607c0*/  STL [R1+0x26a8], R23 ;  /* 0x0026a81701007387 */ /* 0x000fe80000100800 */
[----:B------:R-:W2:Y:S01]  /*607d0*/  LDL.LU R3, [R1+0x7c4] ;  /* 0x0007c40001037983 */ /* 0x000ea20000300800 */
[----:B0-----:R-:W-:-:S03]  /*607e0*/  IADD3 R32, P6, PT, R41, R17, RZ ;  /* 0x0000001129207210 */ /* 0x001fc60007fde0ff */
[----:B------:R0:W-:Y:S02]  /*607f0*/  STL [R1+0x26ac], R2 ;  /* 0x0026ac0201007387 */ /* 0x0001e40000100800 */
[----:B------:R-:W-:Y:S02]  /*60800*/  IMAD.X R33, R20, 0x1, R18, P6 ;  /* 0x0000000114217824 */ /* 0x000fe400030e0612 */
[----:B0-----:R-:W2:Y:S04]  /*60810*/  LDL.LU R2, [R1+0x7c8] ;  /* 0x0007c80001027983 */ /* 0x001ea80000300800 */
[----:B------:R-:W2:Y:S01]  /*60820*/  LDL.LU R23, [R1+0x7cc] ;  /* 0x0007cc0001177983 */ /* 0x000ea20000300800 */
[----:B---3--:R-:W-:-:S03]  /*60830*/  F2FP.SATFINITE.E5M2.F32.PACK_AB_MERGE_C R31, R55, R30, RZ ;  /* 0x0000001e371f723e */ /* 0x008fc600048060ff */
        /* <DEDUP_REMOVED lines=12> */
[----:B------:R-:W-:Y:S04]  /*60900*/  STL [R1+0x2614], R26 ;  /* 0x0026141a01007387 */ /* 0x000fe80000100800 */
[----:B------:R0:W-:Y:S02]  /*60910*/  STL.64 [R1+0xb30], R24 ;  /* 0x000b301801007387 */ /* 0x0001e40000100a00 */
[----:B0-----:R-:W-:-:S02]  /*60920*/  F2FP.SATFINITE.E5M2.F32.PACK_AB_MERGE_C R25, R60, R0, RZ ;  /* 0x000000003c19723e */ /* 0x001fc400048060ff */
[----:B------:R-:W3:Y:S04]  /*60930*/  LDL.LU R0, [R1+0x270] ;  /* 0x0002700001007983 */ /* 0x000ee80000300800 */
[----:B------:R-:W-:Y:S04]  /*60940*/  STL [R1+0x25c8], R25 ;  /* 0x0025c81901007387 */ /* 0x000fe80000100800 */
[----:B------:R-:W3:Y:S01]  /*60950*/  LDL.LU R60, [R1+0x274] ;  /* 0x00027400013c7983 */ /* 0x000ee20000300800 */
[----:B------:R-:W-:-:S05]  /*60960*/  F2FP.SATFINITE.E5M2.F32.PACK_AB_MERGE_C R24, R50, R54, RZ ;  /* 0x000000363218723e */ /* 0x000fca00048060ff */
[----:B------:R0:W-:Y:S04]  /*60970*/  STL [R1+0x25ac], R24 ;  /* 0x0025ac1801007387 */ /* 0x0001e80000100800 */
[----:B------:R-:W3:Y:S04]  /*60980*/  LDL.LU R28, [R1+0x278] ;  /* 0x00027800011c7983 */ /* 0x000ee80000300800 */
[----:B------:R-:W3:Y:S01]  /*60990*/  LDL.LU R29, [R1+0x27c] ;  /* 0x00027c00011d7983 */ /* 0x000ee20000300800 */
[----:B0-----:R-:W-:-:S05]  /*609a0*/  IADD3 R24, P6, PT, R41, R9, RZ ;  /* 0x0000000929187210 */ /* 0x001fca0007fde0ff */
[----:B------:R-:W-:-:S05]  /*609b0*/  IMAD.X R25, R20, 0x1, R8, P6 ;  /* 0x0000000114197824 */ /* 0x000fca00030e0608 */
[----:B------:R4:W-:Y:S04]  /*609c0*/  STL.64 [R1+0xb28], R24 ;  /* 0x000b281801007387 */ /* 0x0009e80000100a00 */
[----:B------:R-:W3:Y:S04]  /*609d0*/  LDL.LU R54, [R1+0x7b0] ;  /* 0x0007b00001367983 */ /* 0x000ee80000300800 */
[----:B------:R-:W3:Y:S01]  /*609e0*/  LDL.LU R50, [R1+0x7b4] ;  /* 0x0007b40001327983 */ /* 0x000ee20000300800 */
[----:B----4-:R-:W-:Y:S02]  /*609f0*/  F2FP.SATFINITE.E5M2.F32.PACK_AB_MERGE_C R24, R59, R27, RZ ;  /* 0x0000001b3b18723e */ /* 0x010fe400048060ff */
[----:B------:R-:W-:-:S02]  /*60a00*/  F2FP.SATFINITE.E5M2.F32.PACK_AB_MERGE_C R53, R22, R21, RZ ;  /* 0x000000151635723e */ /* 0x000fc400048060ff */
[----:B------:R-:W4:Y:S04]  /*60a10*/  LDL.LU R21, [R1+0x7b8] ;  /* 0x0007b80001157983 */ /* 0x000f280000300800 */
[----:B------:R0:W-:Y:S04]  /*60a20*/  STL [R1+0xdc], R24 ;  /* 0x0000dc1801007387 */ /* 0x0001e80000100800 */
[----:B------:R-:W4:Y:S01]  /*60a30*/  LDL.LU R22, [R1+0x7bc] ;  /* 0x0007bc0001167983 */ /* 0x000f220000300800 */
[----:B0-----:R-:W-:-:S03]  /*60a40*/  IADD3 R24, P6, PT, R41, R11, RZ ;  /* 0x0000000b29187210 */ /* 0x001fc60007fde0ff */
[----:B------:R-:W-:Y:S02]  /*60a50*/  STL [R1+0x2d9c], R53 ;  /* 0x002d9c3501007387 */ /* 0x000fe40000100800 */
[----:B------:R-:W-:-:S05]  /*60a60*/  IMAD.X R25, R20, 0x1, R10, P6 ;  /* 0x0000000114197824 */ /* 0x000fca00030e060a */
[----:B------:R2:W-:Y:S02]  /*60a70*/  STL.64 [R1+0xb20], R24 ;  /* 0x000b201801007387 */ /* 0x0005e40000100a00 */
[----:B--2---:R-:W-:Y:S02]  /*60a80*/  F2FP.SATFINITE.E5M2.F32.PACK_AB_MERGE_C R24, R3, R61, RZ ;  /* 0x0000003d0318723e */ /* 0x004fe400048060ff */
[----:B------:R-:W2:Y:S04]  /*60a90*/  LDL.LU R61, [R1+0x7a0] ;  /* 0x0007a000013d7983 */ /* 0x000ea80000300800 */
[----:B------:R-:W2:Y:S04]  /*60aa0*/  LDL.LU R3, [R1+0x7a4] ;  /* 0x0007a40001037983 */ /* 0x000ea80000300800 */
[----:B------:R0:W-:Y:S01]  /*60ab0*/  STL [R1+0x94], R24 ;  /* 0x0000941801007387 */ /* 0x0001e20000100800 */
[----:B------:R-:W-:-:S02]  /*60ac0*/  F2FP.SATFINITE.E5M2.F32.PACK_AB_MERGE_C R2, R23, R2, RZ ;  /* 0x000000021702723e */ /* 0x000fc400048060ff */
[----:B0-----:R-:W-:-:S03]  /*60ad0*/  IADD3 R24, P6, PT, R41, R12, RZ ;  /* 0x0000000c29187210 */ /* 0x001fc60007fde0ff */
[----:B------:R-:W-:Y:S02]  /*60ae0*/  STL [R1+0x9c], R2 ;  /* 0x00009c0201007387 */ /* 0x000fe40000100800 */
[----:B------:R-:W-:Y:S02]  /*60af0*/  IMAD.X R25, R20, 0x1, R5, P6 ;  /* 0x0000000114197824 */ /* 0x000fe400030e0605 */
[----:B------:R-:W2:Y:S04]  /*60b00*/  LDL.LU R31, [R1+0x7a8] ;  /* 0x0007a800011f7983 */ /* 0x000ea80000300800 */
[----:B------:R-:W2:Y:S04]  /*60b10*/  LDL.LU R30, [R1+0x7ac] ;  /* 0x0007ac00011e7983 */ /* 0x000ea80000300800 */
[----:B------:R-:W2:Y:S04]  /*60b20*/  LDL.LU R55, [R1+0x790] ;  /* 0x0007900001377983 */ /* 0x000ea80000300800 */
[----:B------:R0:W-:Y:S04]  /*60b30*/  STL.64 [R1+0xb10], R24 ;  /* 0x000b101801007387 */ /* 0x0001e80000100a00 */
[----:B------:R-:W2:Y:S01]  /*60b40*/  LDL.LU R52, [R1+0x794] ;  /* 0x0007940001347983 */ /* 0x000ea20000300800 */
[----:B0-----:R-:W-:-:S05]  /*60b50*/  IADD3 R24, P6, PT, R41, R6, RZ ;  /* 0x0000000629187210 */ /* 0x001fca0007fde0ff */
[----:B------:R-:W-:-:S05]  /*60b60*/  IMAD.X R25, R20, 0x1, R4, P6 ;  /* 0x0000000114197824 */ /* 0x000fca00030e0604 */
[----:B------:R0:W-:Y:S04]  /*60b70*/  STL.64 [R1+0xb18], R24 ;  /* 0x000b181801007387 */ /* 0x0001e80000100a00 */
[----:B0-----:R-:W2:Y:S04]  /*60b80*/  LDL.LU R24, [R1+0x798] ;  /* 0x0007980001187983 */ /* 0x001ea80000300800 */
[----:B------:R-:W2:Y:S04]  /*60b90*/  LDL.LU R25, [R1+0x79c] ;  /* 0x00079c0001197983 */ /* 0x000ea80000300800 */
[----:B------:R-:W2:Y:S04]  /*60ba0*/  LDL.LU R26, [R1+0x780] ;  /* 0x00078000011a7983 */ /* 0x000ea80000300800 */
[----:B------:R-:W2:Y:S04]  /*60bb0*/  LDL.LU R27, [R1+0x784] ;  /* 0x00078400011b7983 */ /* 0x000ea80000300800 */
[----:B------:R-:W2:Y:S04]  /*60bc0*/  LDL.LU R2, [R1+0x788] ;  /* 0x0007880001027983 */ /* 0x000ea80000300800 */
[----:B------:R-:W2:Y:S01]  /*60bd0*/  LDL.LU R23, [R1+0x78c] ;  /* 0x00078c0001177983 */ /* 0x000ea20000300800 */
[----:B---3--:R-:W-:-:S05]  /*60be0*/  F2FP.SATFINITE.E5M2.F32.PACK_AB_MERGE_C R0, R60, R0, RZ ;  /* 0x000000003c00723e */ /* 0x008fca00048060ff */
[----:B------:R0:W-:Y:S04]  /*60bf0*/  STL [R1+0x90], R0 ;  /* 0x0000900001007387 */ /* 0x0001e80000100800 */
[----:B0-----:R-:W3:Y:S04]  /*60c00*/  LDL.LU R0, [R1+0x770] ;  /* 0x0007700001007983 */ /* 0x001ee80000300800 */
[----:B------:R-:W3:Y:S01]  /*60c10*/  LDL.LU R60, [R1+0x774] ;  /* 0x00077400013c7983 */ /* 0x000ee20000300800 */
[----:B------:R-:W-:Y:S02]  /*60c20*/  F2FP.SATFINITE.E5M2.F32.PACK_AB_MERGE_C R28, R29, R28, RZ ;  /* 0x0000001c1d1c723e */ /* 0x000fe400048060ff */
[----:B------:R-:W-:-:S02]  /*60c30*/  F2FP.SATFINITE.E5M2.F32.PACK_AB_MERGE_C R20, R50, R54, RZ ;  /* 0x000000363214723e */ /* 0x000fc400048060ff */
[----:B------:R-:W3:Y:S04]  /*60c40*/  LDL.LU R54, [R1+0x778] ;  /* 0x0007780001367983 */ /* 0x000ee80000300800 */
[----:B------:R0:W-:Y:S04]  /*60c50*/  STL [R1+0x70], R28 ;  /* 0x0000701c01007387 */ /* 0x0001e80000100800 */
[----:B------:R-:W3:Y:S04]  /*60c60*/  LDL.LU R50, [R1+0x77c] ;  /* 0x00077c0001327983 */ /* 0x000ee80000300800 */
[----:B------:R1:W-:Y:S01]  /*60c70*/  STL [R1+0x7b0], R20 ;  /* 0x0007b01401007387 */ /* 0x0003e20000100800 */
[----:B0-----:R-:W-:-:S02]  /*60c80*/  IADD3 R28, P6, PT, R42, R16, RZ ;  /* 0x000000102a1c7210 */ /* 0x001fc40007fde0ff */
[----:B-1----:R-:W-:Y:S02]  /*60c90*/  SHF.R.S32.HI R20, RZ, 0x1f, R42 ;  /* 0x0000001fff147819 */ /* 0x002fe4000001142a */
[----:B----4-:R-:W-:-:S03]  /*60ca0*/  F2FP.SATFINITE.E5M2.F32.PACK_AB_MERGE_C R59, R22, R21, RZ ;  /* 0x00000015163b723e */ /* 0x010fc600048060ff */
[----:B------:R-:W-:-:S05]  /*60cb0*/  IMAD.X R29, R20, 0x1, R19, P6 ;  /* 0x00000001141d7824 */ /* 0x000fca00030e0613 */
[----:B------:R0:W-:Y:S04]  /*60cc0*/  STL.64 [R1+0xb08], R28 ;  /* 0x000b081c01007387 */ /* 0x0001e80000100a00 */
[----:B0-----:R-:W4:Y:S04]  /*60cd0*/  LDL.LU R28, [R1+0x760] ;  /* 0x00076000011c7983 */ /* 0x001f280000300800 */
[----:B------:R-:W4:Y:S04]  /*60ce0*/  LDL.LU R29, [R1+0x764] ;  /* 0x00076400011d7983 */ /* 0x000f280000300800 */
[----:B------:R-:W-:Y:S04]  /*60cf0*/  STL [R1+0x2d44], R59 ;  /* 0x002d443b01007387 */ /* 0x000fe80000100800 */
[----:B------:R-:W4:Y:S01]  /*60d00*/  LDL.LU R21, [R1+0x768] ;  /* 0x0007680001157983 */ /* 0x000f220000300800 */
[----:B------:R-:W-:-:S05]  /*60d10*/  IADD3 R32, P6, PT, R42, R17, RZ ;  /* 0x000000112a207210 */ /* 0x000fca0007fde0ff */
[----:B------:R-:W-:Y:S01]  /*60d20*/  IMAD.X R33, R20, 0x1, R18, P6 ;  /* 0x0000000114217824 */ /* 0x000fe200030e0612 */
[----:B--2---:R-:W-:Y:S02]  /*60d30*/  F2FP.SATFINITE.E5M2.F32.PACK_AB_MERGE_C R22, R3, R61, RZ ;  /* 0x0000003d0316723e */ /* 0x004fe400048060ff */
[----:B------:R-:W2:Y:S04]  /*60d40*/  LDL.LU R3, [R1+0x76c] ;  /* 0x00076c0001037983 */ /* 0x000ea80000300800 */
[----:B------:R0:W-:Y:S04]  /*60d50*/  STL [R1+0x278], R22 ;  /* 0x0002781601007387 */ /* 0x0001e80000100800 */
[----:B0-----:R-:W2:Y:S04]  /*60d60*/  LDL.LU R22, [R1+0x750] ;  /* 0x0007500001167983 */ /* 0x001ea80000300800 */
[----:B------:R-:W2:Y:S01]  /*60d70*/  LDL.LU R61, [R1+0x754] ;  /* 0x00075400013d7983 */ /* 0x000ea20000300800 */
[----:B------:R-:W-:-:S02]  /*60d80*/  F2FP.SATFINITE.E5M2.F32.PACK_AB_MERGE_C R30, R30, R31, RZ ;  /* 0x0000001f1e1e723e */ /* 0x000fc400048060ff */
[----:B------:R-:W-:-:S05]  /*60d90*/  F2FP.SATFINITE.E5M2.F32.PACK_AB_MERGE_C R52, R52, R55, RZ ;  /* 0x000000373434723e */ /* 0x000fca00048060ff */
[----:B------:R-:W-:Y:S04]  /*60da0*/  STL [R1+0x2d58], R52 ;  /* 0x002d583401007387 */ /* 0x000fe80000100800 */
[----:B------:R-:W-:Y:S04]  /*60db0*/  STL.64 [R1+0xb00], R32 ;  /* 0x000b002001007387 */ /* 0x000fe80000100a00 */
[----:B------:R0:W-:Y:S02]  /*60dc0*/  STL [R1+0x27c], R30 ;  /* 0x00027c1e01007387 */ /* 0x0001e40000100800 */
[----:B0-----:R-:W-:-:S05]  /*60dd0*/  IADD3 R30, P6, PT, R42, R15, RZ ;  /* 0x0000000f2a1e7210 */ /* 0x001fca0007fde0ff */
[----:B------:R-:W-:-:S05]  /*60de0*/  IMAD.X R31, R20, 0x1, R13, P6 ;  /* 0x00000001141f7824 */ /* 0x000fca00030e060d */
[----:B------:R0:W-:Y:S02]  /*60df0*/  STL.64 [R1+0xaf0], R30 ;  /* 0x000af01e01007387 */ /* 0x0001e40000100a00 */
[----:B0-----:R-:W-:Y:S02]  /*60e00*/  F2FP.SATFINITE.E5M2.F32.PACK_AB_MERGE_C R30, R25, R24, RZ ;  /* 0x00000018191e723e */ /* 0x001fe400048060ff */
[----:B------:R-:W-:Y:S02]  /*60e10*/  IADD3 R24, P6, PT, R42, R14, RZ ;  /* 0x0000000e2a187210 */ /* 0x000fe40007fde0ff */
[----:B------:R-:W-:Y:S02]  /*60e20*/  F2FP.SATFINITE.E5M2.F32.PACK_AB_MERGE_C R26, R27, R26, RZ ;  /* 0x0000001a1b1a723e */ /* 0x000fe400048060ff */
[----:B------:R-:W-:Y:S01]  /*60e30*/  F2FP.SATFINITE.E5M2.F32.PACK_AB_MERGE_C R56, R23, R2, RZ ;  /* 0x000000021738723e */ /* 0x000fe200048060ff */
[----:B------:R-:W-:Y:S01]  /*60e40*/  IMAD.X R25, R20, 0x1, R7, P6 ;  /* 0x0000000114197824 */ /* 0x000fe200030e0607 */
[----:B------:R-:W-:Y:S04]  /*60e50*/  STL [R1+0x274], R30 ;  /* 0x0002741e01007387 */ /* 0x000fe80000100800 */
[----:B------:R-:W-:Y:S04]  /*60e60*/  STL [R1+0x1ec], R26 ;  /* 0x0001ec1a01007387 */ /* 0x000fe80000100800 */
[----:B------:R-:W-:Y:S04]  /*60e70*/  STL [R1+0x2d64], R56 ;  /* 0x002d643801007387 */ /* 0x000fe80000100800 */
[----:B------:R-:W-:Y:S04]  /*60e80*/  STL.64 [R1+0xaf8], R24 ;  /* 0x000af81801007387 */ /* 0x000fe80000100a00 */
[----:B------:R-:W2:Y:S01]  /*60e90*/  LDL.LU R23, [R1+0x758] ;  /* 0x0007580001177983 */ /* 0x000ea20000300800 */
[----:B---3--:R-:W-:-:S05]  /*60ea0*/  F2FP.SATFINITE.E5M2.F32.PACK_AB_MERGE_C R0, R60, R0, RZ ;  /* 0x000000003c00723e */ /* 0x008fca00048060ff */
[----:B------:R0:W-:Y:S04]  /*60eb0*/  STL [R1+0x1b8], R0 ;  /* 0x0001b80001007387 */ /* 0x0001e80000100800 */
[----:B0-----:R-:W3:Y:S04]  /*60ec0*/  LDL.LU R0, [R1+0x75c] ;  /* 0x00075c0001007983 */ /* 0x001ee80000300800 */
[----:B------:R-:W3:Y:S04]  /*60ed0*/  LDL.LU R27, [R1+0x740] ;  /* 0x00074000011b7983 */ /* 0x000ee80000300800 */
[----:B------:R-:W3:Y:S01]  /*60ee0*/  LDL.LU R60, [R1+0x744] ;  /* 0x00074400013c7983 */ /* 0x000ee20000300800 */
[----:B------:R-:W-:-:S05]  /*60ef0*/  IADD3 R24, P6, PT, R42, R9, RZ ;  /* 0x000000092a187210 */ /* 0x000fca0007fde0ff */
[----:B------:R-:W-:Y:S01]  /*60f00*/  IMAD.X R25, R20, 0x1, R8, P6 ;  /* 0x0000000114197824 */ /* 0x000fe200030e0608 */
[----:B------:R-:W-:-:S04]  /*60f10*/  F2FP.SATFINITE.E5M2.F32.PACK_AB_MERGE_C R2, R50, R54, RZ ;  /* 0x000000363202723e */ /* 0x000fc800048060ff */
[----:B------:R0:W-:Y:S04]  /*60f20*/  STL.64 [R1+0xae8], R24 ;  /* 0x000ae81801007387 */ /* 0x0001e80000100a00 */
[----:B------:R-:W3:Y:S04]  /*60f30*/  LDL.LU R54, [R1+0x748] ;  /* 0x0007480001367983 */ /* 0x000ee80000300800 */
[----:B------:R-:W3:Y:S01]  /*60f40*/  LDL.LU R50, [R1+0x74c] ;  /* 0x00074c0001327983 */ /* 0x000ee20000300800 */
[----:B0-----:R-:W-:-:S03]  /*60f50*/  IADD3 R24, P6, PT, R42, R11, RZ ;  /* 0x0000000b2a187210 */ /* 0x001fc60007fde0ff */
[----:B------:R0:W-:Y:S02]  /*60f60*/  STL [R1+0x2d70], R2 ;  /* 0x002d700201007387 */ /* 0x0001e40000100800 */
[----:B------:R-:W-:Y:S01]  /*60f70*/  IMAD.X R25, R20, 0x1, R10, P6 ;  /* 0x0000000114197824 */ /* 0x000fe200030e060a */
[----:B0-----:R-:W-:Y:S02]  /*60f80*/  IADD3 R2, P6, PT, R42, R12, RZ ;  /* 0x0000000c2a027210 */ /* 0x001fe40007fde0ff */
[----:B----4-:R-:W-:-:S05]  /*60f90*/  F2FP.SATFINITE.E5M2.F32.PACK_AB_MERGE_C R57, R29, R28, RZ ;  /* 0x0000001c1d39723e */ /* 0x010fca00048060ff */
[----:B------:R-:W-:Y:S01]  /*60fa0*/  STL [R1+0x2d78], R57 ;  /* 0x002d783901007387 */ /* 0x000fe20000100800 */
[----:B--2---:R-:W-:-:S05]  /*60fb0*/  F2FP.SATFINITE.E5M2.F32.PACK_AB_MERGE_C R3, R3, R21, RZ ;  /* 0x000000150303723e */ /* 0x004fca00048060ff */
[----:B------:R0:W-:Y:S04]  /*60fc0*/  STL [R1+0x2d7c], R3 ;  /* 0x002d7c0301007387 */ /* 0x0001e80000100800 */
[----:B------:R-:W-:Y:S01]  /*60fd0*/  STL.64 [R1+0xae0], R24 ;  /* 0x000ae01801007387 */ /* 0x000fe20000100a00 */
[----:B------:R-:W-:Y:S01]  /*60fe0*/  F2FP.SATFINITE.E5M2.F32.PACK_AB_MERGE_C R61, R61, R22, RZ ;  /* 0x000000163d3d723e */ /* 0x000fe200048060ff */
[----:B0-----:R-:W-:-:S04]  /*60ff0*/  IMAD.X R3, R20, 0x1, R5, P6 ;  /* 0x0000000114037824 */ /* 0x001fc800030e0605 */
[----:B------:R-:W-:Y:S04]  /*61000*/  STL [R1+0x2d8c], R61 ;  /* 0x002d8c3d01007387 */ /* 0x000fe80000100800 */
[----:B------:R-:W2:Y:S04]  /*61010*/  LDL.LU R40, [R1+0x730] ;  /* 0x0007300001287983 */ /* 0x000ea80000300800 */
[----:B------:R-:W2:Y:S04]  /*61020*/  LDL.LU R39, [R1+0x734] ;  /* 0x0007340001277983 */ /* 0x000ea80000300800 */
[----:B------:R-:W4:Y:S04]  /*61030*/  LDL.LU R38, [R1+0x738] ;  /* 0x0007380001267983 */ /* 0x000f280000300800 */
[----:B------:R0:W-:Y:S04]  /*61040*/  STL.64 [R1+0xad0], R2 ;  /* 0x000ad00201007387 */ /* 0x0001e80000100a00 */
[----:B------:R-:W4:Y:S04]  /*61050*/  LDL.LU R37, [R1+0x73c] ;  /* 0x00073c0001257983 */ /* 0x000f280000300800 */
[----:B------:R-:W4:Y:S04]  /*61060*/  LDL.LU R36, [R1+0x720] ;  /* 0x0007200001247983 */ /* 0x000f280000300800 */
[----:B------:R-:W4:Y:S04]  /*61070*/  LDL.LU R35, [R1+0x724] ;  /* 0x0007240001237983 */ /* 0x000f280000300800 */
[----:B------:R-:W4:Y:S04]  /*61080*/  LDL.LU R28, [R1+0x728] ;  /* 0x00072800011c7983 */ /* 0x000f280000300800 */
[----:B------:R-:W4:Y:S01]  /*61090*/  LDL.LU R29, [R1+0x72c] ;  /* 0x00072c00011d7983 */ /* 0x000f220000300800 */
[----:B0-----:R-:W-:-:S03]  /*610a0*/  IADD3 R2, P6, PT, R42, R6, RZ ;  /* 0x000000062a027210 */ /* 0x001fc60007fde0ff */
[----:B------:R-:W4:Y:S02]  /*610b0*/  LDL.LU R21, [R1+0x710] ;  /* 0x0007100001157983 */ /* 0x000f240000300800 */
[----:B------:R-:W-:Y:S02]  /*610c0*/  IMAD.X R3, R20, 0x1, R4, P6 ;  /* 0x0000000114037824 */ /* 0x000fe400030e0604 */
[----:B------:R-:W4:Y:S04]  /*610d0*/  LDL.LU R22, [R1+0x714] ;  /* 0x0007140001167983 */ /* 0x000f280000300800 */
[----:B------:R-:W-:Y:S04]  /*610e0*/  STL.64 [R1+0xad8], R2 ;  /* 0x000ad80201007387 */ /* 0x000fe80000100a00 */
[----:B------:R-:W4:Y:S01]  /*610f0*/  LDL.LU R34, [R1+0x718] ;  /* 0x0007180001227983 */ /* 0x000f220000300800 */
[----:B---3--:R-:W-:-:S05]  /*61100*/  F2FP.SATFINITE.E5M2.F32.PACK_AB_MERGE_C R0, R0, R23, RZ ;  /* 0x000000170000723e */ /* 0x008fca00048060ff */
[----:B------:R0:W-:Y:S04]  /*61110*/  STL [R1+0x118], R0 ;  /* 0x0001180001007387 */ /* 0x0001e80000100800 */
[----:B------:R-:W3:Y:S04]  /*61120*/  LDL.LU R33, [R1+0x71c] ;  /* 0x00071c0001217983 */ /* 0x000ee80000300800 */
[----:B------:R-:W3:Y:S04]  /*61130*/  LDL.LU R32, [R1+0x700] ;  /* 0x0007000001207983 */ /* 0x000ee80000300800 */
[----:B------:R-:W3:Y:S04]  /*61140*/  LDL.LU R31, [R1+0x704] ;  /* 0x00070400011f7983 */ /* 0x000ee80000300800 */
[----:B------:R-:W3:Y:S04]  /*61150*/  LDL.LU R23, [R1+0x708] ;  /* 0x0007080001177983 */ /* 0x000ee80000300800 */
[----:B0-----:R-:W3:Y:S01]  /*61160*/  LDL.LU R0, [R1+0x70c] ;  /* 0x00070c0001007983 */ /* 0x001ee20000300800 */
[----:B------:R-:W-:-:S05]  /*61170*/  F2FP.SATFINITE.E5M2.F32.PACK_AB_MERGE_C R58, R60, R27, RZ ;  /* 0x0000001b3c3a723e */ /* 0x000fca00048060ff */
[----:B------:R-:W-:Y:S04]  /*61180*/  STL [R1+0x2dcc], R58 ;  /* 0x002dcc3a01007387 */ /* 0x000fe80000100800 */
[----:B------:R-:W3:Y:S04]  /*61190*/  LDL.LU R30, [R1+0x6f0] ;  /* 0x0006f000011e7983 */ /* 0x000ee80000300800 */
[----:B------:R-:W3:Y:S04]  /*611a0*/  LDL.LU R55, [R1+0x6f4] ;  /* 0x0006f40001377983 */ /* 0x000ee80000300800 */
[----:B------:R-:W3:Y:S04]  /*611b0*/  LDL.LU R24, [R1+0x6f8] ;  /* 0x0006f80001187983 */ /* 0x000ee80000300800 */
[----:B------:R-:W3:Y:S01]  /*611c0*/  LDL.LU R25, [R1+0x6fc] ;  /* 0x0006fc0001197983 */ /* 0x000ee20000300800 */
[----:B------:R-:W-:-:S03]  /*611d0*/  F2FP.SATFINITE.E5M2.F32.PACK_AB_MERGE_C R60, R50, R54, RZ ;  /* 0x00000036323c723e */ /* 0x000fc600048060ff */
[----:B------:R-:W3:Y:S04]  /*611e0*/  LDL.LU R26, [R1+0x6e0] ;  /* 0x0006e000011a7983 */ /* 0x000ee80000300800 */
[----:B------:R-:W3:Y:S04]  /*611f0*/  LDL.LU R27, [R1+0x6e4] ;  /* 0x0006e400011b7983 */ /* 0x000ee80000300800 */
[----:B------:R-:W3:Y:S04]  /*61200*/  LDL.LU R54, [R1+0x6e8] ;  /* 0x0006e80001367983 */ /* 0x000ee80000300800 */
[----:B------:R-:W3:Y:S01]  /*61210*/  LDL.LU R50, [R1+0x6ec] ;  /* 0x0006ec0001327983 */ /* 0x000ee20000300800 */
[----:B------:R-:W-:-:S02]  /*61220*/  SHF.R.S32.HI R20, RZ, 0x1f, R43 ;  /* 0x0000001fff147819 */ /* 0x000fc4000001142b */
[----:B------:R-:W-:-:S05]  /*61230*/  IADD3 R2, P6, PT, R43, R16, RZ ;  /* 0x000000102b027210 */ /* 0x000fca0007fde0ff */
[----:B------:R-:W-:-:S05]  /*61240*/  IMAD.X R3, R20, 0x1, R19, P6 ;  /* 0x0000000114037824 */ /* 0x000fca00030e0613 */
[----:B------:R0:W-:Y:S02]  /*61250*/  STL.64 [R1+0xac8], R2 ;  /* 0x000ac80201007387 */ /* 0x0001e40000100a00 */
[----:B0-----:R-:W-:-:S05]  /*61260*/  IADD3 R2, P6, PT, R43, R17, RZ ;  /* 0x000000112b027210 */ /* 0x001fca0007fde0ff */
[----:B------:R-:W-:Y:S01]  /*61270*/  IMAD.X R3, R20, 0x1, R18, P6 ;  /* 0x0000000114037824 */ /* 0x000fe200030e0612 */
[----:B--2---:R-:W-:-:S05]  /*61280*/  F2FP.SATFINITE.E5M2.F32.PACK_AB_MERGE_C R39, R39, R40, RZ ;  /* 0x000000282727723e */ /* 0x004fca00048060ff */
[----:B------:R-:W-:Y:S01]  /*61290*/  STL [R1+0x248c], R39 ;  /* 0x00248c2701007387 */ /* 0x000fe20000100800 */
[----:B----4-:R-:W-:-:S05]  /*612a0*/  F2FP.SATFINITE.E5M2.F32.PACK_AB_MERGE_C R37, R37, R38, RZ ;  /* 0x000000262525723e */ /* 0x010fca00048060ff */
[----:B------:R-:W-:Y:S04]  /*612b0*/  STL [R1+0x2494], R37 ;  /* 0x0024942501007387 */ /* 0x000fe80000100800 */
[----:B------:R0:W-:Y:S01]  /*612c0*/  STL.64 [R1+0xac0], R2 ;  /* 0x000ac00201007387 */ /* 0x0001e20000100a00 */
[----:B------:R-:W-:Y:S02]  /*612d0*/  F2FP.SATFINITE.E5M2.F32.PACK_AB_MERGE_C R35, R35, R36, RZ ;  /* 0x000000242323723e */ /* 0x000fe400048060ff */
[----:B------:R-:W-:Y:S02]  /*612e0*/  F2FP.SATFINITE.E5M2.F32.PACK_AB_MERGE_C R28, R29, R28, RZ ;  /* 0x0000001c1d1c723e */ /* 0x000fe400048060ff */
[----:B0-----:R-:W-:Y:S01]  /*612f0*/  IADD3 R2, P6, PT, R43, R15, RZ ;  /* 0x0000000f2b027210 */ /* 0x001fe20007fde0ff */
[----:B------:R-:W-:Y:S04]  /*61300*/  STL [R1+0x2688], R35 ;  /* 0x0026882301007387 */ /* 0x000fe80000100800 */
[----:B------:R-:W-:Y:S01]  /*61310*/  IMAD.X R3, R20, 0x1, R13, P6 ;  /* 0x0000000114037824 */ /* 0x000fe200030e060d */
[----:B------:R0:W-:Y:S04]  /*61320*/  STL [R1+0x2694], R28 ;  /* 0x0026941c01007387 */ /* 0x0001e80000100800 */
[----:B------:R1:W-:Y:S04]  /*61330*/  STL.64 [R1+0xab8], R2 ;  /* 0x000ab80201007387 */ /* 0x0003e80000100a00 */
[----:B0-----:R-:W2:Y:S04]  /*61340*/  LDL.LU R28, [R1+0x6d0] ;  /* 0x0006d000011c7983 */ /* 0x001ea80000300800 */
[----:B------:R-:W2:Y:S01]  /*61350*/  LDL.LU R29, [R1+0x6d4] ;  /* 0x0006d400011d7983 */ /* 0x000ea20000300800 */
[----:B-1----:R-:W-:-:S05]  /*61360*/  F2FP.SATFINITE.E5M2.F32.PACK_AB_MERGE_C R2, R22, R21, RZ ;  /* 0x000000151602723e */ /* 0x002fca00048060ff */
[----:B------:R0:W-:Y:S04]  /*61370*/  STL [R1+0x2644], R2 ;  /* 0x0026440201007387 */ /* 0x0001e80000100800 */
[----:B------:R-:W4:Y:S04]  /*61380*/  LDL.LU R21, [R1+0x6d8] ;  /* 0x0006d80001157983 */ /* 0x000f280000300800 */
[----:B------:R-:W4:Y:S01]  /*61390*/  LDL.LU R22, [R1+0x6dc] ;  /* 0x0006dc0001167983 */ /* 0x000f220000300800 */
[----:B0-----:R-:W-:-:S05]  /*613a0*/  IADD3 R2, P6, PT, R43, R14, RZ ;  /* 0x0000000e2b027210 */ /* 0x001fca0007fde0ff */
[----:B------:R-:W-:Y:S01]  /*613b0*/  IMAD.X R3, R20, 0x1, R7, P6 ;  /* 0x0000000114037824 */ /* 0x000fe200030e0607 */
[----:B---3--:R-:W-:-:S05]  /*613c0*/  F2FP.SATFINITE.E5M2.F32.PACK_AB_MERGE_C R33, R33, R34, RZ ;  /* 0x000000222121723e */ /* 0x008fca00048060ff */
[----:B------:R-:W-:Y:S04]  /*613d0*/  STL [R1+0x2650], R33 ;  /* 0x0026502101007387 */ /* 0x000fe80000100800 */
[----:B------:R0:W-:Y:S02]  /*613e0*/  STL.64 [R1+0xab0], R2 ;  /* 0x000ab00201007387 */ /* 0x0001e40000100a00 */
[----:B0-----:R-:W-:Y:S02]  /*613f0*/  F2FP.SATFINITE.E5M2.F32.PACK_AB_MERGE_C R3, R31, R32, RZ ;  /* 0x000000201f03723e */ /* 0x001fe400048060ff */
[----:B------:R-:W-:-:S03]  /*61400*/  F2FP.SATFINITE.E5M2.F32.PACK_AB_MERGE_C R2, R0, R23, RZ ;  /* 0x000000170002723e */ /* 0x000fc600048060ff */
[----:B------:R-:W-:Y:S04]  /*61410*/  STL [R1+0x25e0], R3 ;  /* 0x0025e00301007387 */ /* 0x000fe80000100800 */
[----:B------:R-:W3:Y:S04]  /*61420*/  LDL.LU R23, [R1+0x260] ;  /* 0x0002600001177983 */ /* 0x000ee80000300800 */
[----:B------:R-:W3:Y:S04]  /*61430*/  LDL.LU R0, [R1+0x264] ;  /* 0x0002640001007983 */ /* 0x000ee80000300800 */
[----:B------:R0:W-:Y:S02]  /*61440*/  STL [R1+0x2604], R2 ;  /* 0x0026040201007387 */ /* 0x0001e40000100800 */
[----:B0-----:R-:W-:-:S05]  /*61450*/  IADD3 R2, P6, PT, R43, R9, RZ ;  /* 0x000000092b027210 */ /* 0x001fca0007fde0ff */
[----:B------:R-:W-:Y:S01]  /*61460*/  IMAD.X R3, R20, 0x1, R8, P6 ;  /* 0x0000000114037824 */ /* 0x000fe200030e0608 */
[----:B------:R-:W-:-:S04]  /*61470*/  F2FP.SATFINITE.E5M2.F32.PACK_AB_MERGE_C R30, R55, R30, RZ ;  /* 0x0000001e371e723e */ /* 0x000fc800048060ff */
[----:B------:R0:W-:Y:S01]  /*61480*/  STL.64 [R1+0xaa8], R2 ;  /* 0x000aa80201007387 */ /* 0x0001e20000100a00 */
[----:B------:R-:W-:-:S03]  /*61490*/  F2FP.SATFINITE.E5M2.F32.PACK_AB_MERGE_C R24, R25, R24, RZ ;  /* 0x000000181918723e */ /* 0x000fc600048060ff */
[----:B------:R-:W-:Y:S01]  /*614a0*/  STL [R1+0x2588], R30 ;  /* 0x0025881e01007387 */ /* 0x000fe20000100800 */
[----:B0-----:R-:W-:-:S03]  /*614b0*/  IADD3 R2, P6, PT, R43, R11, RZ ;  /* 0x0000000b2b027210 */ /* 0x001fc60007fde0ff */
[----:B------:R0:W-:Y:S02]  /*614c0*/  STL [R1+0x25a0], R24 ;  /* 0x0025a01801007387 */ /* 0x0001e40000100800 */
[----:B------:R-:W-:-:S05]  /*614d0*/  IMAD.X R3, R20, 0x1, R10, P6 ;  /* 0x0000000114037824 */ /* 0x000fca00030e060a */
[----:B------:R1:W-:Y:S01]  /*614e0*/  STL.64 [R1+0xaa0], R2 ;  /* 0x000aa00201007387 */ /* 0x0003e20000100a00 */
[----:B0-----:R-:W-:Y:S02]  /*614f0*/  F2FP.SATFINITE.E5M2.F32.PACK_AB_MERGE_C R24, R50, R54, RZ ;  /* 0x000000363218723e */ /* 0x001fe400048060ff */
[----:B-1----:R-:W-:-:S03]  /*61500*/  IADD3 R2, P6, PT, R43, R12, RZ ;  /* 0x0000000c2b027210 */ /* 0x002fc60007fde0ff */
[----:B------:R-:W-:Y:S02]  /*61510*/  STL [R1+0x2488], R24 ;  /* 0x0024881801007387 */ /* 0x000fe40000100800 */
[----:B------:R-:W-:-:S05]  /*61520*/  IMAD.X R3, R20, 0x1, R5, P6 ;  /* 0x0000000114037824 */ /* 0x000fca00030e0605 */
[----:B------:R0:W-:Y:S04]  /*61530*/  STL.64 [R1+0xa98], R2 ;  /* 0x000a980201007387 */ /* 0x0001e80000100a00 */
[----:B------:R-:W3:Y:S04]  /*61540*/  LDL.LU R59, [R1+0x268] ;  /* 0x00026800013b7983 */ /* 0x000ee80000300800 */
[----:B------:R-:W3:Y:S01]  /*61550*/  LDL.LU R37, [R1+0x26c] ;  /* 0x00026c0001257983 */ /* 0x000ee20000300800 */
[----:B0-----:R-:W-:-:S03]  /*61560*/  IADD3 R2, P6, PT, R43, R6, RZ ;  /* 0x000000062b027210 */ /* 0x001fc60007fde0ff */
[----:B------:R-:W3:Y:S02]  /*61570*/  LDL.LU R41, [R1+0x6c0] ;  /* 0x0006c00001297983 */ /* 0x000ee40000300800 */
[----:B------:R-:W-:-:S05]  /*61580*/  IMAD.X R3, R20, 0x1, R4, P6 ;  /* 0x0000000114037824 */ /* 0x000fca00030e0604 */
[----:B------:R0:W-:Y:S04]  /*61590*/  STL.64 [R1+0xa90], R2 ;  /* 0x000a900201007387 */ /* 0x0001e80000100a00 */
[----:B------:R-:W3:Y:S04]  /*615a0*/  LDL.LU R39, [R1+0x6c4] ;  /* 0x0006c40001277983 */ /* 0x000ee80000300800 */
[----:B------:R-:W3:Y:S04]  /*615b0*/  LDL.LU R38, [R1+0x6c8] ;  /* 0x0006c80001267983 */ /* 0x000ee80000300800 */
[----:B------:R-:W3:Y:S04]  /*615c0*/  LDL.LU R35, [R1+0x6cc] ;  /* 0x0006cc0001237983 */ /* 0x000ee80000300800 */
[----:B------:R-:W3:Y:S04]  /*615d0*/  LDL.LU R54, [R1+0x6b0] ;  /* 0x0006b00001367983 */ /* 0x000ee80000300800 */
[----:B------:R-:W3:Y:S01]  /*615e0*/  LDL.LU R50, [R1+0x6b4] ;  /* 0x0006b40001327983 */ /* 0x000ee20000300800 */
[----:B------:R-:W-:-:S02]  /*615f0*/  SHF.R.S32.HI R20, RZ, 0x1f, R44 ;  /* 0x0000001fff147819 */ /* 0x000fc4000001142c */
[----:B0-----:R-:W-:-:S05]  /*61600*/  IADD3 R2, P6, PT, R44, R16, RZ ;  /* 0x000000102c027210 */ /* 0x001fca0007fde0ff */
[----:B------:R-:W-:Y:S01]  /*61610*/  IMAD.X R3, R20, 0x1, R19, P6 ;  /* 0x0000000114037824 */ /* 0x000fe200030e0613 */
[----:B------:R-:W-:Y:S02]  /*61620*/  F2FP.SATFINITE.E5M2.F32.PACK_AB_MERGE_C R53, R27, R26, RZ ;  /* 0x0000001a1b35723e */ /* 0x000fe400048060ff */
[----:B--2---:R-:W-:-:S05]  /*61630*/  F2FP.SATFINITE.E5M2.F32.PACK_AB_MERGE_C R40, R29, R28, RZ ;  /* 0x0000001c1d28723e */ /* 0x004fca00048060ff */
[----:B------:R-:W-:Y:S04]  /*61640*/  STL [R1+0x2de0], R40 ;  /* 0x002de02801007387 */ /* 0x000fe80000100800 */
[----:B------:R-:W2:Y:S04]  /*61650*/  LDL.LU R34, [R1+0x6b8] ;  /* 0x0006b80001227983 */ /* 0x000ea80000300800 */
[----:B------:R-:W2:Y:S04]  /*61660*/  LDL.LU R33, [R1+0x6bc] ;  /* 0x0006bc0001217983 */ /* 0x000ea80000300800 */
[----:B------:R-:W2:Y:S04]  /*61670*/  LDL.LU R28, [R1+0x6a0] ;  /* 0x0006a000011c7983 */ /* 0x000ea80000300800 */
[----:B------:R-:W2:Y:S01]  /*61680*/  LDL.LU R29, [R1+0x6a4] ;  /* 0x0006a400011d7983 */ /* 0x000ea20000300800 */
[----:B----4-:R-:W-:-:S03]  /*61690*/  F2FP.SATFINITE.E5M2.F32.PACK_AB_MERGE_C R42, R22, R21, RZ ;  /* 0x00000015162a723e */ /* 0x010fc600048060ff */
[----:B------:R-:W4:Y:S04]  /*616a0*/  LDL.LU R21, [R1+0x6a8] ;  /* 0x0006a80001157983 */ /* 0x000f280000300800 */
[----:B------:R-:W4:Y:S04]  /*616b0*/  LDL.LU R22, [R1+0x6ac] ;  /* 0x0006ac0001167983 */ /* 0x000f280000300800 */
[----:B------:R-:W-:Y:S04]  /*616c0*/  STL [R1+0x2de4], R42 ;  /* 0x002de42a01007387 */ /* 0x000fe80000100800 */
        /* <DEDUP_REMOVED lines=8> */
[----:B------:R-:W4:Y:S01]  /*61750*/  LDL.LU R27, [R1+0x68c] ;  /* 0x00068c00011b7983 */ /* 0x000f220000300800 */
[----:B0-----:R-:W-:-:S05]  /*61760*/  IADD3 R2, P6, PT, R44, R17, RZ ;  /* 0x000000112c027210 */ /* 0x001fca0007fde0ff */
[----:B------:R-:W-:Y:S01]  /*61770*/  IMAD.X R3, R20, 0x1, R18, P6 ;  /* 0x0000000114037824 */ /* 0x000fe200030e0612 */
[----:B---3--:R-:W-:Y:S02]  /*61780*/  F2FP.SATFINITE.E5M2.F32.PACK_AB_MERGE_C R36, R0, R23, RZ ;  /* 0x000000170024723e */ /* 0x008fe400048060ff */
[----:B------:R-:W3:Y:S04]  /*61790*/  LDL.LU R23, [R1+0x670] ;  /* 0x0006700001177983 */ /* 0x000ee80000300800 */
[----:B------:R-:W3:Y:S01]  /*617a0*/  LDL.LU R0, [R1+0x674] ;  /* 0x0006740001007983 */ /* 0x000ee20000300800 */
[----:B------:R-:W-:-:S05]  /*617b0*/  F2FP.SATFINITE.E5M2.F32.PACK_AB_MERGE_C R37, R37, R59, RZ ;  /* 0x0000003b2525723e */ /* 0x000fca00048060ff */
[----:B------:R0:W-:Y:S02]  /*617c0*/  STL.64 [R1+0x2db0], R36 ;  /* 0x002db02401007387 */ /* 0x0001e40000100a00 */
[----:B0-----:R-:W-:-:S05]  /*617d0*/  F2FP.SATFINITE.E5M2.F32.PACK_AB_MERGE_C R36, R39, R41, RZ ;  /* 0x000000292724723e */ /* 0x001fca00048060ff */
[----:B------:R-:W-:Y:S04]  /*617e0*/  STL [R1+0x210], R36 ;  /* 0x0002102401007387 */ /* 0x000fe80000100800 */
[----:B------:R0:W-:Y:S02]  /*617f0*/  STL.64 [R1+0xa78], R2 ;  /* 0x000a780201007387 */ /* 0x0001e40000100a00 */
[----:B0-----:R-:W-:Y:S02]  /*61800*/  F2FP.SATFINITE.E5M2.F32.PACK_AB_MERGE_C R3, R35, R38, RZ ;  /* 0x000000262303723e */ /* 0x001fe400048060ff */
[----:B------:R-:W-:Y:S02]  /*61810*/  F2FP.SATFINITE.E5M2.F32.PACK_AB_MERGE_C R2, R50, R54, RZ ;  /* 0x000000363202723e */ /* 0x000fe400048060ff */
[----:B------:R-:W3:Y:S04]  /*61820*/  LDL.LU R54, [R1+0x678] ;  /* 0x0006780001367983 */ /* 0x000ee80000300800 */
[----:B------:R-:W-:Y:S04]  /*61830*/  STL [R1+0x218], R3 ;  /* 0x0002180301007387 */ /* 0x000fe80000100800 */
[----:B------:R-:W3:Y:S04]  /*61840*/  LDL.LU R50, [R1+0x67c] ;  /* 0x00067c0001327983 */ /* 0x000ee80000300800 */
[----:B------:R0:W-:Y:S02]  /*61850*/  STL [R1+0x1d8], R2 ;  /* 0x0001d80201007387 */ /* 0x0001e40000100800 */
[----:B0-----:R-:W-:-:S05]  /*61860*/  IADD3 R2, P6, PT, R44, R15, RZ ;  /* 0x0000000f2c027210 */ /* 0x001fca0007fde0ff */
[----:B------:R-:W-:-:S05]  /*61870*/  IMAD.X R3, R20, 0x1, R13, P6 ;  /* 0x0000000114037824 */ /* 0x000fca00030e060d */
[----:B------:R0:W-:Y:S02]  /*61880*/  STL.64 [R1+0xa80], R2 ;  /* 0x000a800201007387 */ /* 0x0001e40000100a00 */
[----:B0-----:R-:W-:-:S05]  /*61890*/  IADD3 R2, P6, PT, R44, R14, RZ ;  /* 0x0000000e2c027210 */ /* 0x001fca0007fde0ff */
[----:B------:R-:W-:Y:S01]  /*618a0*/  IMAD.X R3, R20, 0x1, R7, P6 ;  /* 0x0000000114037824 */ /* 0x000fe200030e0607 */
[----:B--2---:R-:W-:Y:S02]  /*618b0*/  F2FP.SATFINITE.E5M2.F32.PACK_AB_MERGE_C R33, R33, R34, RZ ;  /* 0x000000222121723e */ /* 0x004fe400048060ff */
[----:B------:R-:W-:-:S03]  /*618c0*/  F2FP.SATFINITE.E5M2.F32.PACK_AB_MERGE_C R28, R29, R28, RZ ;  /* 0x0000001c1d1c723e */ /* 0x000fc600048060ff */
[----:B------:R-:W-:Y:S04]  /*618d0*/  STL [R1+0x1dc], R33 ;  /* 0x0001dc2101007387 */ /* 0x000fe80000100800 */
[----:B------:R0:W-:Y:S04]  /*618e0*/  STL [R1+0x17c], R28 ;  /* 0x00017c1c01007387 */ /* 0x0001e80000100800 */
[----:B0-----:R-:W2:Y:S04]  /*618f0*/  LDL.LU R28, [R1+0x660] ;  /* 0x00066000011c7983 */ /* 0x001ea80000300800 */
[----:B------:R0:W-:Y:S04]  /*61900*/  STL.64 [R1+0xa70], R2 ;  /* 0x000a700201007387 */ /* 0x0001e80000100a00 */
[----:B------:R-:W2:Y:S01]  /*61910*/  LDL.LU R29, [R1+0x664] ;  /* 0x00066400011d7983 */ /* 0x000ea20000300800 */
[----:B----4-:R-:W-:-:S02]  /*61920*/  F2FP.SATFINITE.E5M2.F32.PACK_AB_MERGE_C R52, R22, R21, RZ ;  /* 0x000000151634723e */ /* 0x010fc400048060ff */
[----:B------:R-:W-:Y:S01]  /*61930*/  F2FP.SATFINITE.E5M2.F32.PACK_AB_MERGE_C R31, R31, R32, RZ ;  /* 0x000000201f1f723e */ /* 0x000fe200048060ff */
[----:B------:R-:W4:Y:S01]  /*61940*/  LDL.LU R21, [R1+0x668] ;  /* 0x0006680001157983 */ /* 0x000f220000300800 */
[----:B0-----:R-:W-:-:S03]  /*61950*/  IADD3 R2, P6, PT, R44, R9, RZ ;  /* 0x000000092c027210 */ /* 0x001fc60007fde0ff */
[----:B------:R-:W4:Y:S02]  /*61960*/  LDL.LU R22, [R1+0x66c] ;  /* 0x00066c0001167983 */ /* 0x000f240000300800 */
[----:B------:R-:W-:Y:S02]  /*61970*/  IMAD.X R3, R20, 0x1, R8, P6 ;  /* 0x0000000114037824 */ /* 0x000fe400030e0608 */
[----:B------:R-:W-:Y:S01]  /*61980*/  STL [R1+0x2d60], R52 ;  /* 0x002d603401007387 */ /* 0x000fe20000100800 */
[----:B------:R-:W-:-:S03]  /*61990*/  F2FP.SATFINITE.E5M2.F32.PACK_AB_MERGE_C R30, R55, R30, RZ ;  /* 0x0000001e371e723e */ /* 0x000fc600048060ff */
[----:B------:R-:W-:Y:S01]  /*619a0*/  STL [R1+0x138], R31 ;  /* 0x0001381f01007387 */ /* 0x000fe20000100800 */
[----:B------:R-:W-:-:S03]  /*619b0*/  F2FP.SATFINITE.E5M2.F32.PACK_AB_MERGE_C R24, R25, R24, RZ ;  /* 0x000000181918723e */ /* 0x000fc600048060ff */
[----:B------:R0:W-:Y:S04]  /*619c0*/  STL.64 [R1+0xa68], R2 ;  /* 0x000a680201007387 */ /* 0x0001e80000100a00 */
[----:B------:R-:W-:Y:S01]  /*619d0*/  STL [R1+0x134], R30 ;  /* 0x0001341e01007387 */ /* 0x000fe20000100800 */
[----:B0-----:R-:W-:-:S03]  /*619e0*/  IADD3 R2, P6, PT, R44, R11, RZ ;  /* 0x0000000b2c027210 */ /* 0x001fc60007fde0ff */
[----:B------:R0:W-:Y:S02]  /*619f0*/  STL [R1+0xf4], R24 ;  /* 0x0000f41801007387 */ /* 0x0001e40000100800 */
[----:B------:R-:W-:Y:S01]  /*61a00*/  IMAD.X R3, R20, 0x1, R10, P6 ;  /* 0x0000000114037824 */ /* 0x000fe200030e060a */
[----:B0-----:R-:W-:-:S04]  /*61a10*/  IADD3 R24, P6, PT, R44, R12, RZ ;  /* 0x0000000c2c187210 */ /* 0x001fc80007fde0ff */
[----:B------:R0:W-:Y:S01]  /*61a20*/  STL.64 [R1+0xa60], R2 ;  /* 0x000a600201007387 */ /* 0x0001e20000100a00 */
[----:B------:R-:W-:Y:S01]  /*61a30*/  IMAD.X R25, R20, 0x1, R5, P6 ;  /* 0x0000000114197824 */ /* 0x000fe200030e0605 */
[----:B0-----:R-:W-:-:S05]  /*61a40*/  F2FP.SATFINITE.E5M2.F32.PACK_AB_MERGE_C R2, R27, R26, RZ ;  /* 0x0000001a1b02723e */ /* 0x001fca00048060ff */
[----:B------:R-:W-:Y:S04]  /*61a50*/  STL [R1+0xf8], R2 ;  /* 0x0000f80201007387 */ /* 0x000fe80000100800 */
[----:B------:R0:W-:Y:S04]  /*61a60*/  STL.64 [R1+0xa58], R24 ;  /* 0x000a581801007387 */ /* 0x0001e80000100a00 */
[----:B------:R-:W4:Y:S04]  /*61a70*/  LDL.LU R56, [R1+0x650] ;  /* 0x0006500001387983 */ /* 0x000f280000300800 */
[----:B------:R-:W4:Y:S01]  /*61a80*/  LDL.LU R39, [R1+0x654] ;  /* 0x0006540001277983 */ /* 0x000f220000300800 */
[----:B0-----:R-:W-:-:S03]  /*61a90*/  IADD3 R24, P6, PT, R44, R6, RZ ;  /* 0x000000062c187210 */ /* 0x001fc60007fde0ff */
[----:B------:R-:W4:Y:S02]  /*61aa0*/  LDL.LU R59, [R1+0x658] ;  /* 0x00065800013b7983 */ /* 0x000f240000300800 */
[----:B------:R-:W-:-:S05]  /*61ab0*/  IMAD.X R25, R20, 0x1, R4, P6 ;  /* 0x0000000114197824 */ /* 0x000fca00030e0604 */
[----:B------:R0:W-:Y:S04]  /*61ac0*/  STL.64 [R1+0xa50], R24 ;  /* 0x000a501801007387 */ /* 0x0001e80000100a00 */
[----:B------:R-:W4:Y:S04]  /*61ad0*/  LDL.LU R38, [R1+0x65c] ;  /* 0x00065c0001267983 */ /* 0x000f280000300800 */
[----:B------:R-:W4:Y:S04]  /*61ae0*/  LDL.LU R41, [R1+0x640] ;  /* 0x0006400001297983 */ /* 0x000f280000300800 */
[----:B------:R-:W4:Y:S04]  /*61af0*/  LDL.LU R35, [R1+0x644] ;  /* 0x0006440001237983 */ /* 0x000f280000300800 */
[----:B------:R-:W4:Y:S04]  /*61b00*/  LDL.LU R34, [R1+0x648] ;  /* 0x0006480001227983 */ /* 0x000f280000300800 */
[----:B------:R-:W4:Y:S01]  /*61b10*/  LDL.LU R33, [R1+0x64c] ;  /* 0x00064c0001217983 */ /* 0x000f220000300800 */
[----:B---3--:R-:W-:-:S03]  /*61b20*/  F2FP.SATFINITE.E5M2.F32.PACK_AB_MERGE_C R3, R0, R23, RZ ;  /* 0x000000170003723e */ /* 0x008fc600048060ff */
[----:B------:R-:W3:Y:S04]  /*61b30*/  LDL.LU R23, [R1+0x630] ;  /* 0x0006300001177983 */ /* 0x000ee80000300800 */
[----:B------:R-:W3:Y:S01]  /*61b40*/  LDL.LU R0, [R1+0x634] ;  /* 0x0006340001007983 */ /* 0x000ee20000300800 */
[----:B------:R-:W-:-:S03]  /*61b50*/  F2FP.SATFINITE.E5M2.F32.PACK_AB_MERGE_C R57, R50, R54, RZ ;  /* 0x000000363239723e */ /* 0x000fc600048060ff */
[----:B------:R-:W3:Y:S04]  /*61b60*/  LDL.LU R54, [R1+0x638] ;  /* 0x0006380001367983 */ /* 0x000ee80000300800 */
[----:B------:R-:W3:Y:S01]  /*61b70*/  LDL.LU R50, [R1+0x63c] ;  /* 0x00063c0001327983 */ /* 0x000ee20000300800 */
[----:B------:R-:W-:Y:S02]  /*61b80*/  SHF.R.S32.HI R20, RZ, 0x1f, R45 ;  /* 0x0000001fff147819 */ /* 0x000fe4000001142d */
[----:B------:R-:W-:-:S05]  /*61b90*/  IADD3 R36, P6, PT, R45, R16, RZ ;  /* 0x000000102d247210 */ /* 0x000fca0007fde0ff */
[----:B------:R-:W-:Y:S01]  /*61ba0*/  IMAD.X R37, R20, 0x1, R19, P6 ;  /* 0x0000000114257824 */ /* 0x000fe200030e0613 */
[----:B--2---:R-:W-:-:S05]  /*61bb0*/  F2FP.SATFINITE.E5M2.F32.PACK_AB_MERGE_C R61, R29, R28, RZ ;  /* 0x0000001c1d3d723e */ /* 0x004fca00048060ff */
[----:B------:R-:W-:Y:S04]  /*61bc0*/  STL.64 [R1+0x2da0], R60 ;  /* 0x002da03c01007387 */ /* 0x000fe80000100a00 */
        /* <DEDUP_REMOVED lines=9> */
[----:B------:R-:W2:Y:S01]  /*61c60*/  LDL.LU R29, [R1+0x604] ;  /* 0x00060400011d7983 */ /* 0x000ea20000300800 */
[----:B----4-:R-:W-:-:S03]  /*61c70*/  F2FP.SATFINITE.E5M2.F32.PACK_AB_MERGE_C R44, R22, R21, RZ ;  /* 0x00000015162c723e */ /* 0x010fc600048060ff */
[----:B------:R-:W4:Y:S04]  /*61c80*/  LDL.LU R21, [R1+0x608] ;  /* 0x0006080001157983 */ /* 0x000f280000300800 */
[----:B------:R-:W4:Y:S04]  /*61c90*/  LDL.LU R22, [R1+0x60c] ;  /* 0x00060c0001167983 */ /* 0x000f280000300800 */
[----:B------:R-:W-:Y:S01]  /*61ca0*/  STL [R1+0x2de8], R44 ;  /* 0x002de82c01007387 */ /* 0x000fe20000100800 */
[----:B------:R-:W-:Y:S02]  /*61cb0*/  F2FP.SATFINITE.E5M2.F32.PACK_AB_MERGE_C R39, R39, R56, RZ ;  /* 0x000000382727723e */ /* 0x000fe400048060ff */
[----:B------:R-:W-:-:S05]  /*61cc0*/  F2FP.SATFINITE.E5M2.F32.PACK_AB_MERGE_C R38, R38, R59, RZ ;  /* 0x0000003b2626723e */ /* 0x000fca00048060ff */
[----:B------:R-:W-:Y:S04]  /*61cd0*/  STL.64 [R1+0x2da8], R38 ;  /* 0x002da82601007387 */ /* 0x000fe80000100a00 */
[----:B------:R0:W-:Y:S02]  /*61ce0*/  STL.64 [R1+0xa48], R36 ;  /* 0x000a482401007387 */ /* 0x0001e40000100a00 */
[----:B0-----:R-:W-:-:S05]  /*61cf0*/  IADD3 R36, P6, PT, R45, R17, RZ ;  /* 0x000000112d247210 */ /* 0x001fca0007fde0ff */
[C---:B------:R-:W-:Y:S01]  /*61d00*/  IMAD.X R37, R20.reuse, 0x1, R18, P6 ;  /* 0x0000000114257824 */ /* 0x040fe200030e0612 */
[----:B------:R-:W-:Y:S02]  /*61d10*/  F2FP.SATFINITE.E5M2.F32.PACK_AB_MERGE_C R2, R33, R34, RZ ;  /* 0x000000222102723e */ /* 0x000fe400048060ff */
[----:B------:R-:W-:Y:S02]  /*61d20*/  IADD3 R34, P6, PT, R45, R15, RZ ;  /* 0x0000000f2d227210 */ /* 0x000fe40007fde0ff */
[----:B------:R0:W-:Y:S02]  /*61d30*/  STL.64 [R1+0xa40], R36 ;  /* 0x000a402401007387 */ /* 0x0001e40000100a00 */
[----:B0-----:R-:W-:Y:S01]  /*61d40*/  F2FP.SATFINITE.E5M2.F32.PACK_AB_MERGE_C R36, R35, R41, RZ ;  /* 0x000000292324723e */ /* 0x001fe200048060ff */
[----:B------:R-:W-:-:S04]  /*61d50*/  IMAD.X R35, R20, 0x1, R13, P6 ;  /* 0x0000000114237824 */ /* 0x000fc800030e060d */
[----:B------:R-:W-:Y:S04]  /*61d60*/  STL [R1+0x246c], R36 ;  /* 0x00246c2401007387 */ /* 0x000fe80000100800 */
[----:B------:R3:W-:Y:S04]  /*61d70*/  STL [R1+0x2468], R2 ;  /* 0x0024680201007387 */ /* 0x0007e80000100800 */
[----:B------:R-:W-:Y:S01]  /*61d80*/  STL.64 [R1+0xa38], R34 ;  /* 0x000a382201007387 */ /* 0x000fe20000100a00 */
[----:B---3--:R-:W-:-:S05]  /*61d90*/  F2FP.SATFINITE.E5M2.F32.PACK_AB_MERGE_C R2, R0, R23, RZ ;  /* 0x000000170002723e */ /* 0x008fca00048060ff */
[----:B------:R-:W-:Y:S01]  /*61da0*/  STL [R1+0x2654], R2 ;  /* 0x0026540201007387 */ /* 0x000fe20000100800 */
[----:B------:R-:W-:-:S05]  /*61db0*/  F2FP.SATFINITE.E5M2.F32.PACK_AB_MERGE_C R0, R50, R54, RZ ;  /* 0x000000363200723e */ /* 0x000fca00048060ff */
[----:B------:R0:W-:Y:S04]  /*61dc0*/  STL [R1+0x265c], R0 ;  /* 0x00265c0001007387 */ /* 0x0001e80000100800 */
[----:B------:R-:W3:Y:S04]  /*61dd0*/  LDL.LU R23, [R1+0x5f0] ;  /* 0x0005f00001177983 */ /* 0x000ee80000300800 */
[----:B0-----:R-:W3:Y:S01]  /*61de0*/  LDL.LU R0, [R1+0x5f4] ;  /* 0x0005f40001007983 */ /* 0x001ee20000300800 */
[----:B------:R-:W-:-:S03]  /*61df0*/  IADD3 R34, P6, PT, R45, R14, RZ ;  /* 0x0000000e2d227210 */ /* 0x000fc60007fde0ff */
[----:B------:R-:W3:Y:S02]  /*61e00*/  LDL.LU R54, [R1+0x5f8] ;  /* 0x0005f80001367983 */ /* 0x000ee40000300800 */
[----:B------:R-:W-:-:S05]  /*61e10*/  IMAD.X R35, R20, 0x1, R7, P6 ;  /* 0x0000000114237824 */ /* 0x000fca00030e0607 */
[----:B------:R-:W-:Y:S04]  /*61e20*/  STL.64 [R1+0xa30], R34 ;  /* 0x000a302201007387 */ /* 0x000fe80000100a00 */
[----:B------:R-:W3:Y:S01]  /*61e30*/  LDL.LU R50, [R1+0x5fc] ;  /* 0x0005fc0001327983 */ /* 0x000ee20000300800 */
[----:B--2---:R-:W-:Y:S02]  /*61e40*/  F2FP.SATFINITE.E5M2.F32.PACK_AB_MERGE_C R32, R31, R32, RZ ;  /* 0x000000201f20723e */ /* 0x004fe400048060ff */
[----:B------:R-:W-:Y:S02]  /*61e50*/  F2FP.SATFINITE.E5M2.F32.PACK_AB_MERGE_C R2, R55, R30, RZ ;  /* 0x0000001e3702723e */ /* 0x000fe400048060ff */
[----:B------:R-:W-:Y:S01]  /*61e60*/  IADD3 R30, P6, PT, R45, R9, RZ ;  /* 0x000000092d1e7210 */ /* 0x000fe20007fde0ff */
[----:B------:R-:W-:Y:S04]  /*61e70*/  STL [R1+0x25ec], R32 ;  /* 0x0025ec2001007387 */ /* 0x000fe80000100800 */
[----:B------:R-:W-:Y:S01]  /*61e80*/  IMAD.X R31, R20, 0x1, R8, P6 ;  /* 0x00000001141f7824 */ /* 0x000fe200030e0608 */
[----:B------:R0:W-:Y:S04]  /*61e90*/  STL [R1+0x25f0], R2 ;  /* 0x0025f00201007387 */ /* 0x0001e80000100800 */
[----:B------:R1:W-:Y:S01]  /*61ea0*/  STL.64 [R1+0xa28], R30 ;  /* 0x000a281e01007387 */ /* 0x0003e20000100a00 */
[----:B0-----:R-:W-:-:S02]  /*61eb0*/  F2FP.SATFINITE.E5M2.F32.PACK_AB_MERGE_C R2, R27, R26, RZ ;  /* 0x0000001a1b02723e */ /* 0x001fc400048060ff */
[----:B-1----:R-:W-:Y:S02]  /*61ec0*/  F2FP.SATFINITE.E5M2.F32.PACK_AB_MERGE_C R30, R25, R24, RZ ;  /* 0x00000018191e723e */ /* 0x002fe400048060ff */
[----:B------:R-:W-:-:S05]  /*61ed0*/  IADD3 R24, P6, PT, R45, R11, RZ ;  /* 0x0000000b2d187210 */ /* 0x000fca0007fde0ff */
[----:B------:R-:W-:Y:S01]  /*61ee0*/  IMAD.X R25, R20, 0x1, R10, P6 ;  /* 0x0000000114197824 */ /* 0x000fe200030e060a */
[----:B------:R0:W-:Y:S04]  /*61ef0*/  STL [R1+0x2578], R30 ;  /* 0x0025781e01007387 */ /* 0x0001e80000100800 */
[----:B------:R-:W-:Y:S04]  /*61f00*/  STL [R1+0x2590], R2 ;  /* 0x0025900201007387 */ /* 0x000fe80000100800 */
[----:B------:R1:W-:Y:S04]  /*61f10*/  STL.64 [R1+0xa20], R24 ;  /* 0x000a201801007387 */ /* 0x0003e80000100a00 */
[----:B0-----:R-:W2:Y:S01]  /*61f20*/  LDL.LU R30, [R1+0x5e0] ;  /* 0x0005e000011e7983 */ /* 0x001ea20000300800 */
[----:B-1----:R-:W-:-:S05]  /*61f30*/  F2FP.SATFINITE.E5M2.F32.PACK_AB_MERGE_C R24, R29, R28, RZ ;  /* 0x0000001c1d18723e */ /* 0x002fca00048060ff */
[----:B------:R0:W-:Y:S01]  /*61f40*/  STL [R1+0x252c], R24 ;  /* 0x00252c1801007387 */ /* 0x0001e20000100800 */
[----:B----4-:R-:W-:-:S03]  /*61f50*/  F2FP.SATFINITE.E5M2.F32.PACK_AB_MERGE_C R2, R22, R21, RZ ;  /* 0x000000151602723e */ /* 0x010fc600048060ff */
[----:B------:R-:W2:Y:S01]  /*61f60*/  LDL.LU R28, [R1+0x5e4] ;  /* 0x0005e400011c7983 */ /* 0x000ea20000300800 */
[----:B0-----:R-:W-:-:S03]  /*61f70*/  IADD3 R24, P6, PT, R45, R12, RZ ;  /* 0x0000000c2d187210 */ /* 0x001fc60007fde0ff */
[----:B------:R-:W-:Y:S02]  /*61f80*/  STL [R1+0x2524], R2 ;  /* 0x0025240201007387 */ /* 0x000fe40000100800 */
[----:B------:R-:W-:-:S05]  /*61f90*/  IMAD.X R25, R20, 0x1, R5, P6 ;  /* 0x0000000114197824 */ /* 0x000fca00030e0605 */
[----:B------:R0:W-:Y:S04]  /*61fa0*/  STL.64 [R1+0xa10], R24 ;  /* 0x000a101801007387 */ /* 0x0001e80000100a00 */
[----:B0-----:R-:W4:Y:S04]  /*61fb0*/  LDL.LU R25, [R1+0x5e8] ;  /* 0x0005e80001197983 */ /* 0x001f280000300800 */
[----:B------:R-:W4:Y:S04]  /*61fc0*/  LDL.LU R29, [R1+0x5ec] ;  /* 0x0005ec00011d7983 */ /* 0x000f280000300800 */
[----:B------:R-:W4:Y:S04]  /*61fd0*/  LDL.LU R40, [R1+0x250] ;  /* 0x0002500001287983 */ /* 0x000f280000300800 */
        /* <DEDUP_REMOVED lines=9> */
[----:B------:R3:W-:Y:S04]  /*62070*/  STL.64 [R1+0xa18], R32 ;  /* 0x000a182001007387 */ /* 0x0007e80000100a00 */
[----:B------:R-:W4:Y:S04]  /*62080*/  LDL.LU R56, [R1+0x5c0] ;  /* 0x0005c00001387983 */ /* 0x000f280000300800 */
[----:B------:R-:W4:Y:S04]  /*62090*/  LDL.LU R41, [R1+0x5c4] ;  /* 0x0005c40001297983 */ /* 0x000f280000300800 */
[----:B------:R-:W4:Y:S01]  /*620a0*/  LDL.LU R26, [R1+0x5c8] ;  /* 0x0005c800011a7983 */ /* 0x000f220000300800 */
[----:B---3--:R-:W-:-:S03]  /*620b0*/  F2FP.SATFINITE.E5M2.F32.PACK_AB_MERGE_C R32, R0, R23, RZ ;  /* 0x000000170020723e */ /* 0x008fc600048060ff */
[----:B------:R-:W3:Y:S04]  /*620c0*/  LDL.LU R0, [R1+0x5cc] ;  /* 0x0005cc0001007983 */ /* 0x000ee80000300800 */
[----:B------:R-:W3:Y:S04]  /*620d0*/  LDL.LU R35, [R1+0x5b0] ;  /* 0x0005b00001237983 */ /* 0x000ee80000300800 */
[----:B------:R-:W3:Y:S04]  /*620e0*/  LDL.LU R34, [R1+0x5b4] ;  /* 0x0005b40001227983 */ /* 0x000ee80000300800 */
[----:B------:R-:W3:Y:S04]  /*620f0*/  LDL.LU R31, [R1+0x5b8] ;  /* 0x0005b800011f7983 */ /* 0x000ee80000300800 */
[----:B------:R-:W3:Y:S04]  /*62100*/  LDL.LU R24, [R1+0x5bc] ;  /* 0x0005bc0001187983 */ /* 0x000ee80000300800 */
[----:B------:R-:W3:Y:S04]  /*62110*/  LDL.LU R22, [R1+0x5a0] ;  /* 0x0005a00001167983 */ /* 0x000ee80000300800 */
[----:B------:R-:W3:Y:S01]  /*62120*/  LDL.LU R23, [R1+0x5a4] ;  /* 0x0005a40001177983 */ /* 0x000ee20000300800 */
[----:B------:R-:W-:-:S03]  /*62130*/  F2FP.SATFINITE.E5M2.F32.PACK_AB_MERGE_C R33, R50, R54, RZ ;  /* 0x000000363221723e */ /* 0x000fc600048060ff */
[----:B------:R-:W3:Y:S04]  /*62140*/  LDL.LU R54, [R1+0x5a8] ;  /* 0x0005a80001367983 */ /* 0x000ee80000300800 */
[----:B------:R-:W3:Y:S04]  /*62150*/  LDL.LU R50, [R1+0x5ac] ;  /* 0x0005ac0001327983 */ /* 0x000ee80000300800 */
[----:B------:R0:W-:Y:S01]  /*62160*/  STL.64 [R1+0x2db8], R32 ;  /* 0x002db82001007387 */ /* 0x0001e20000100a00 */
[----:B------:R-:W-:Y:S02]  /*62170*/  SHF.R.S32.HI R20, RZ, 0x1f, R46 ;  /* 0x0000001fff147819 */ /* 0x000fe4000001142e */
[----:B0-----:R-:W-:-:S05]  /*62180*/  IADD3 R32, P6, PT, R46, R16, RZ ;  /* 0x000000102e207210 */ /* 0x001fca0007fde0ff */
[----:B------:R-:W-:Y:S01]  /*62190*/  IMAD.X R33, R20, 0x1, R19, P6 ;  /* 0x0000000114217824 */ /* 0x000fe200030e0613 */
[----:B--2---:R-:W-:Y:S02]  /*621a0*/  F2FP.SATFINITE.E5M2.F32.PACK_AB_MERGE_C R28, R28, R30, RZ ;  /* 0x0000001e1c1c723e */ /* 0x004fe400048060ff */
[----:B----4-:R-:W-:Y:S02]  /*621b0*/  F2FP.SATFINITE.E5M2.F32.PACK_AB_MERGE_C R30, R29, R25, RZ ;  /* 0x000000191d1e723e */ /* 0x010fe400048060ff */
[----:B------:R-:W2:Y:S04]  /*621c0*/  LDL.LU R25, [R1+0x590] ;  /* 0x0005900001197983 */ /* 0x000ea80000300800 */
[----:B------:R-:W2:Y:S04]  /*621d0*/  LDL.LU R29, [R1+0x594] ;  /* 0x00059400011d7983 */ /* 0x000ea80000300800 */
[----:B------:R0:W-:Y:S02]  /*621e0*/  STL.64 [R1+0x9f8], R32 ;  /* 0x0009f82001007387 */ /* 0x0001e40000100a00 */
[----:B0-----:R-:W-:-:S02]  /*621f0*/  IADD3 R32, P6, PT, R46, R17, RZ ;  /* 0x000000112e207210 */ /* 0x001fc40007fde0ff */
[----:B------:R-:W-:-:S03]  /*62200*/  F2FP.SATFINITE.E5M2.F32.PACK_AB_MERGE_C R59, R59, R58, RZ ;  /* 0x0000003a3b3b723e */ /* 0x000fc600048060ff */
[----:B------:R-:W-:Y:S02]  /*62210*/  IMAD.X R33, R20, 0x1, R18, P6 ;  /* 0x0000000114217824 */ /* 0x000fe400030e0612 */
[----:B------:R-:W-:Y:S04]  /*62220*/  STL [R1+0x2d48], R59 ;  /* 0x002d483b01007387 */ /* 0x000fe80000100800 */
[----:B------:R0:W-:Y:S01]  /*62230*/  STL.64 [R1+0x9f0], R32 ;  /* 0x0009f02001007387 */ /* 0x0001e20000100a00 */
[----:B------:R-:W-:Y:S02]  /*62240*/  F2FP.SATFINITE.E5M2.F32.PACK_AB_MERGE_C R55, R55, R2, RZ ;  /* 0x000000023737723e */ /* 0x000fe400048060ff */
[----:B0-----:R-:W-:Y:S02]  /*62250*/  IADD3 R32, P6, PT, R46, R15, RZ ;  /* 0x0000000f2e207210 */ /* 0x001fe40007fde0ff */
[----:B------:R-:W-:-:S03]  /*62260*/  F2FP.SATFINITE.E5M2.F32.PACK_AB_MERGE_C R2, R41, R56, RZ ;  /* 0x000000382902723e */ /* 0x000fc600048060ff */
[----:B------:R-:W-:Y:S01]  /*62270*/  IMAD.X R33, R20, 0x1, R13, P6 ;  /* 0x0000000114217824 */ /* 0x000fe200030e060d */
[----:B------:R-:W-:Y:S04]  /*62280*/  STL [R1+0x2d50], R55 ;  /* 0x002d503701007387 */ /* 0x000fe80000100800 */
[----:B------:R0:W-:Y:S04]  /*62290*/  STL.64 [R1+0x9d8], R32 ;  /* 0x0009d82001007387 */ /* 0x0001e80000100a00 */
[----:B------:R1:W-:Y:S01]  /*622a0*/  STL [R1+0x150], R2 ;  /* 0x0001500201007387 */ /* 0x0003e20000100800 */
[----:B---3--:R-:W-:-:S03]  /*622b0*/  F2FP.SATFINITE.E5M2.F32.PACK_AB_MERGE_C R59, R0, R26, RZ ;  /* 0x0000001a003b723e */ /* 0x008fc600048060ff */
[----:B------:R-:W3:Y:S04]  /*622c0*/  LDL.LU R26, [R1+0x598] ;  /* 0x00059800011a7983 */ /* 0x000ee80000300800 */
[----:B------:R-:W3:Y:S01]  /*622d0*/  LDL.LU R0, [R1+0x59c] ;  /* 0x00059c0001007983 */ /* 0x000ee20000300800 */
[----:B0-----:R-:W-:-:S05]  /*622e0*/  IADD3 R32, P6, PT, R46, R14, RZ ;  /* 0x0000000e2e207210 */ /* 0x001fca0007fde0ff */
[----:B------:R-:W-:-:S05]  /*622f0*/  IMAD.X R33, R20, 0x1, R7, P6 ;  /* 0x0000000114217824 */ /* 0x000fca00030e0607 */
[----:B------:R0:W-:Y:S01]  /*62300*/  STL.64 [R1+0xa08], R32 ;  /* 0x000a082001007387 */ /* 0x0001e20000100a00 */
[----:B-1----:R-:W-:Y:S02]  /*62310*/  F2FP.SATFINITE.E5M2.F32.PACK_AB_MERGE_C R2, R34, R35, RZ ;  /* 0x000000232202723e */ /* 0x002fe400048060ff */
[----:B------:R-:W-:Y:S02]  /*62320*/  F2FP.SATFINITE.E5M2.F32.PACK_AB_MERGE_C R56, R23, R22, RZ ;  /* 0x000000161738723e */ /* 0x000fe400048060ff */
[----:B0-----:R-:W-:-:S05]  /*62330*/  IADD3 R32, P6, PT, R46, R9, RZ ;  /* 0x000000092e207210 */ /* 0x001fca0007fde0ff */
[----:B------:R-:W-:Y:S01]  /*62340*/  IMAD.X R33, R20, 0x1, R8, P6 ;  /* 0x0000000114217824 */ /* 0x000fe200030e0608 */
[----:B------:R-:W-:Y:S01]  /*62350*/  IADD3 R22, P6, PT, R46, R11, RZ ;  /* 0x0000000b2e167210 */ /* 0x000fe20007fde0ff */
[----:B------:R-:W-:Y:S04]  /*62360*/  STL [R1+0x2d6c], R59 ;  /* 0x002d6c3b01007387 */ /* 0x000fe80000100800 */
[----:B------:R-:W-:Y:S01]  /*62370*/  IMAD.X R23, R20, 0x1, R10, P6 ;  /* 0x0000000114177824 */ /* 0x000fe200030e060a */
[----:B------:R-:W-:Y:S04]  /*62380*/  STL [R1+0xfc], R2 ;  /* 0x0000fc0201007387 */ /* 0x000fe80000100800 */
[----:B------:R-:W-:Y:S04]  /*62390*/  STL.64 [R1+0x2dc0], R56 ;  /* 0x002dc03801007387 */ /* 0x000fe80000100a00 */
[----:B------:R-:W-:Y:S04]  /*623a0*/  STL.64 [R1+0xa00], R32 ;  /* 0x000a002001007387 */ /* 0x000fe80000100a00 */
[----:B------:R0:W-:Y:S01]  /*623b0*/  STL.64 [R1+0x9e8], R22 ;  /* 0x0009e81601007387 */ /* 0x0001e20000100a00 */
[----:B------:R-:W-:-:S03]  /*623c0*/  F2FP.SATFINITE.E5M2.F32.PACK_AB_MERGE_C R52, R50, R54, RZ ;  /* 0x000000363234723e */ /* 0x000fc600048060ff */
[----:B0-----:R-:W4:Y:S04]  /*623d0*/  LDL.LU R22, [R1+0x580] ;  /* 0x0005800001167983 */ /* 0x001f280000300800 */
[----:B------:R-:W4:Y:S01]  /*623e0*/  LDL.LU R23, [R1+0x584] ;  /* 0x0005840001177983 */ /* 0x000f220000300800 */
[----:B------:R-:W-:Y:S02]  /*623f0*/  F2FP.SATFINITE.E5M2.F32.PACK_AB_MERGE_C R55, R24, R31, RZ ;  /* 0x0000001f1837723e */ /* 0x000fe400048060ff */
[----:B------:R-:W-:Y:S01]  /*62400*/  IADD3 R24, P6, PT, R46, R12, RZ ;  /* 0x0000000c2e187210 */ /* 0x000fe20007fde0ff */
[----:B------:R-:W4:Y:S04]  /*62410*/  LDL.LU R54, [R1+0x588] ;  /* 0x0005880001367983 */ /* 0x000f280000300800 */
[----:B------:R-:W4:Y:S04]  /*62420*/  LDL.LU R50, [R1+0x58c] ;  /* 0x00058c0001327983 */ /* 0x000f280000300800 */
[----:B------:R-:W-:Y:S01]  /*62430*/  STL.64 [R1+0x2dd0], R52 ;  /* 0x002dd03401007387 */ /* 0x000fe20000100a00 */
[----:B------:R-:W-:-:S02]  /*62440*/  F2FP.SATFINITE.E5M2.F32.PACK_AB_MERGE_C R21, R21, R40, RZ ;  /* 0x000000281515723e */ /* 0x000fc400048060ff */
[----:B--2---:R-:W-:Y:S01]  /*62450*/  F2FP.SATFINITE.E5M2.F32.PACK_AB_MERGE_C R2, R29, R25, RZ ;  /* 0x000000191d02723e */ /* 0x004fe200048060ff */
[----:B------:R-:W-:-:S04]  /*62460*/  IMAD.X R25, R20, 0x1, R5, P6 ;  /* 0x0000000114197824 */ /* 0x000fc800030e0605 */
[----:B------:R0:W-:Y:S04]  /*62470*/  STL.64 [R1+0x2dd8], R2 ;  /* 0x002dd80201007387 */ /* 0x0001e80000100a00 */
[----:B------:R-:W2:Y:S04]  /*62480*/  LDL.LU R33, [R1+0x570] ;  /* 0x0005700001217983 */ /* 0x000ea80000300800 */
[----:B------:R-:W2:Y:S04]  /*62490*/  LDL.LU R34, [R1+0x574] ;  /* 0x0005740001227983 */ /* 0x000ea80000300800 */
[----:B------:R-:W2:Y:S01]  /*624a0*/  LDL.LU R45, [R1+0x578] ;  /* 0x00057800012d7983 */ /* 0x000ea20000300800 */
[----:B0-----:R-:W-:-:S03]  /*624b0*/  IADD3 R2, P6, PT, R46, R6, RZ ;  /* 0x000000062e027210 */ /* 0x001fc60007fde0ff */
[----:B------:R0:W-:Y:S04]  /*624c0*/  STL.64 [R1+0x9e0], R24 ;  /* 0x0009e01801007387 */ /* 0x0001e80000100a00 */
[----:B------:R-:W2:Y:S04]  /*624d0*/  LDL.LU R35, [R1+0x57c] ;  /* 0x00057c0001237983 */ /* 0x000ea80000300800 */
[----:B------:R-:W2:Y:S04]  /*624e0*/  LDL.LU R38, [R1+0x560] ;  /* 0x0005600001267983 */ /* 0x000ea80000300800 */
[----:B------:R-:W2:Y:S01]  /*624f0*/  LDL.LU R31, [R1+0x564] ;  /* 0x00056400011f7983 */ /* 0x000ea20000300800 */
[----:B------:R-:W-:-:S03]  /*62500*/  IMAD.X R3, R20, 0x1, R4, P6 ;  /* 0x0000000114037824 */ /* 0x000fc600030e0604 */
[----:B------:R-:W2:Y:S04]  /*62510*/  LDL.LU R39, [R1+0x568] ;  /* 0x0005680001277983 */ /* 0x000ea80000300800 */
        /* <DEDUP_REMOVED lines=10> */
[----:B0-----:R-:W2:Y:S01]  /*625c0*/  LDL.LU R24, [R1+0x530] ;  /* 0x0005300001187983 */ /* 0x001ea20000300800 */
[----:B---3--:R-:W-:-:S03]  /*625d0*/  F2FP.SATFINITE.E5M2.F32.PACK_AB_MERGE_C R59, R0, R26, RZ ;  /* 0x0000001a003b723e */ /* 0x008fc600048060ff */
[----:B------:R-:W3:Y:S04]  /*625e0*/  LDL.LU R25, [R1+0x534] ;  /* 0x0005340001197983 */ /* 0x000ee80000300800 */
[----:B------:R-:W3:Y:S04]  /*625f0*/  LDL.LU R26, [R1+0x538] ;  /* 0x00053800011a7983 */ /* 0x000ee80000300800 */
[----:B------:R-:W3:Y:S01]  /*62600*/  LDL.LU R0, [R1+0x53c] ;  /* 0x00053c0001007983 */ /* 0x000ee20000300800 */
[----:B------:R-:W-:Y:S02]  /*62610*/  SHF.R.S32.HI R20, RZ, 0x1f, R47 ;  /* 0x0000001fff147819 */ /* 0x000fe4000001142f */
[----:B-1----:R-:W-:-:S02]  /*62620*/  IADD3 R2, P6, PT, R47, R16, RZ ;  /* 0x000000102f027210 */ /* 0x002fc40007fde0ff */
[----:B------:R-:W-:-:S03]  /*62630*/  F2FP.SATFINITE.E5M2.F32.PACK_AB_MERGE_C R27, R27, R43, RZ ;  /* 0x0000002b1b1b723e */ /* 0x000fc600048060ff */
[----:B------:R-:W-:Y:S01]  /*62640*/  IMAD.X R3, R20, 0x1, R19, P6 ;  /* 0x0000000114037824 */ /* 0x000fe200030e0613 */
[----:B----4-:R-:W-:Y:S02]  /*62650*/  F2FP.SATFINITE.E5M2.F32.PACK_AB_MERGE_C R41, R23, R22, RZ ;  /* 0x000000161729723e */ /* 0x010fe400048060ff */
[----:B------:R-:W4:Y:S04]  /*62660*/  LDL.LU R22, [R1+0x520] ;  /* 0x0005200001167983 */ /* 0x000f280000300800 */
[----:B------:R-:W4:Y:S01]  /*62670*/  LDL.LU R23, [R1+0x524] ;  /* 0x0005240001177983 */ /* 0x000f220000300800 */
[----:B------:R-:W-:-:S03]  /*62680*/  F2FP.SATFINITE.E5M2.F32.PACK_AB_MERGE_C R43, R50, R54, RZ ;  /* 0x00000036322b723e */ /* 0x000fc600048060ff */
[----:B------:R-:W4:Y:S04]  /*62690*/  LDL.LU R54, [R1+0x528] ;  /* 0x0005280001367983 */ /* 0x000f280000300800 */
[----:B------:R-:W4:Y:S04]  /*626a0*/  LDL.LU R50, [R1+0x52c] ;  /* 0x00052c0001327983 */ /* 0x000f280000300800 */
[----:B------:R0:W-:Y:S02]  /*626b0*/  STL.64 [R1+0x9c8], R2 ;  /* 0x0009c80201007387 */ /* 0x0001e40000100a00 */
[----:B0-----:R-:W-:-:S05]  /*626c0*/  IADD3 R2, P6, PT, R47, R17, RZ ;  /* 0x000000112f027210 */ /* 0x001fca0007fde0ff */
[----:B------:R-:W-:Y:S01]  /*626d0*/  IMAD.X R3, R20, 0x1, R18, P6 ;  /* 0x0000000114037824 */ /* 0x000fe200030e0612 */
[----:B--2---:R-:W-:Y:S02]  /*626e0*/  F2FP.SATFINITE.E5M2.F32.PACK_AB_MERGE_C R34, R34, R33, RZ ;  /* 0x000000212222723e */ /* 0x004fe400048060ff */
[----:B------:R-:W-:Y:S02]  /*626f0*/  F2FP.SATFINITE.E5M2.F32.PACK_AB_MERGE_C R35, R35, R45, RZ ;  /* 0x0000002d2323723e */ /* 0x000fe400048060ff */
[----:B------:R-:W-:-:S03]  /*62700*/  F2FP.SATFINITE.E5M2.F32.PACK_AB_MERGE_C R31, R31, R38, RZ ;  /* 0x000000261f1f723e */ /* 0x000fc600048060ff */
[----:B------:R-:W-:Y:S04]  /*62710*/  STL.64 [R1+0x2df0], R34 ;  /* 0x002df02201007387 */ /* 0x000fe80000100a00 */
[----:B------:R-:W-:Y:S04]  /*62720*/  STL.64 [R1+0x2df8], R30 ;  /* 0x002df81e01007387 */ /* 0x000fe80000100a00 */
[----:B------:R0:W-:Y:S01]  /*62730*/  STL.64 [R1+0x9c0], R2 ;  /* 0x0009c00201007387 */ /* 0x0001e20000100a00 */
[----:B------:R-:W-:Y:S02]  /*62740*/  F2FP.SATFINITE.E5M2.F32.PACK_AB_MERGE_C R29, R29, R39, RZ ;  /* 0x000000271d1d723e */ /* 0x000fe400048060ff */
[----:B0-----:R-:W-:-:S03]  /*62750*/  IADD3 R2, P6, PT, R47, R15, RZ ;  /* 0x0000000f2f027210 */ /* 0x001fc60007fde0ff */
[----:B------:R0:W-:Y:S02]  /*62760*/  STL.64 [R1+0x2e08], R28 ;  /* 0x002e081c01007387 */ /* 0x0001e40000100a00 */
[----:B------:R-:W-:-:S05]  /*62770*/  IMAD.X R3, R20, 0x1, R13, P6 ;  /* 0x0000000114037824 */ /* 0x000fca00030e060d */
[----:B------:R1:W-:Y:S01]  /*62780*/  STL.64 [R1+0x9b8], R2 ;  /* 0x0009b80201007387 */ /* 0x0003e20000100a00 */
[----:B0-----:R-:W-:Y:S02]  /*62790*/  F2FP.SATFINITE.E5M2.F32.PACK_AB_MERGE_C R29, R60, R44, RZ ;  /* 0x0000002c3c1d723e */ /* 0x001fe400048060ff */
[----:B------:R-:W-:Y:S02]  /*627a0*/  F2FP.SATFINITE.E5M2.F32.PACK_AB_MERGE_C R28, R36, R61, RZ ;  /* 0x0000003d241c723e */ /* 0x000fe400048060ff */
        /* <DEDUP_REMOVED lines=8> */
[----:B------:R-:W-:Y:S04]  /*62830*/  STL [R1+0x2628], R29 ;  /* 0x0026281d01007387 */ /* 0x000fe80000100800 */
[----:B------:R-:W-:Y:S01]  /*62840*/  IMAD.X R3, R20, 0x1, R8, P6 ;  /* 0x0000000114037824 */ /* 0x000fe200030e0608 */
[----:B------:R-:W-:Y:S01]  /*62850*/  STL [R1+0x2638], R28 ;  /* 0x0026381c01007387 */ /* 0x000fe20000100800 */
[----:B---3--:R-:W-:-:S03]  /*62860*/  F2FP.SATFINITE.E5M2.F32.PACK_AB_MERGE_C R24, R25, R24, RZ ;  /* 0x000000181918723e */ /* 0x008fc600048060ff */
[----:B------:R0:W-:Y:S01]  /*62870*/  STL.64 [R1+0x9a8], R2 ;  /* 0x0009a80201007387 */ /* 0x0001e20000100a00 */
[----:B------:R-:W-:-:S03]  /*62880*/  F2FP.SATFINITE.E5M2.F32.PACK_AB_MERGE_C R0, R0, R26, RZ ;  /* 0x0000001a0000723e */ /* 0x000fc600048060ff */
[----:B------:R-:W-:Y:S01]  /*62890*/  STL [R1+0x25d4], R24 ;  /* 0x0025d41801007387 */ /* 0x000fe20000100800 */
[----:B0-----:R-:W-:-:S03]  /*628a0*/  IADD3 R2, P6, PT, R47, R11, RZ ;  /* 0x0000000b2f027210 */ /* 0x001fc60007fde0ff */
[----:B------:R0:W-:Y:S02]  /*628b0*/  STL [R1+0x25d8], R0 ;  /* 0x0025d80001007387 */ /* 0x0001e40000100800 */
[----:B------:R-:W-:Y:S02]  /*628c0*/  IMAD.X R3, R20, 0x1, R10, P6 ;  /* 0x0000000114037824 */ /* 0x000fe400030e060a */
[----:B------:R-:W2:Y:S04]  /*628d0*/  LDL.LU R42, [R1+0x510] ;  /* 0x00051000012a7983 */ /* 0x000ea80000300800 */
[----:B------:R-:W2:Y:S04]  /*628e0*/  LDL.LU R40, [R1+0x514] ;  /* 0x0005140001287983 */ /* 0x000ea80000300800 */
[----:B------:R-:W3:Y:S04]  /*628f0*/  LDL.LU R58, [R1+0x518] ;  /* 0x00051800013a7983 */ /* 0x000ee80000300800 */
[----:B------:R1:W-:Y:S04]  /*62900*/  STL.64 [R1+0x990], R2 ;  /* 0x0009900201007387 */ /* 0x0003e80000100a00 */
[----:B0-----:R-:W3:Y:S01]  /*62910*/  LDL.LU R0, [R1+0x51c] ;  /* 0x00051c0001007983 */ /* 0x001ee20000300800 */
[----:B----4-:R-:W-:-:S03]  /*62920*/  F2FP.SATFINITE.E5M2.F32.PACK_AB_MERGE_C R22, R23, R22, RZ ;  /* 0x000000161716723e */ /* 0x010fc600048060ff */
[----:B-1----:R-:W4:Y:S04]  /*62930*/  LDL.LU R3, [R1+0x500] ;  /* 0x0005000001037983 */ /* 0x002f280000300800 */
[----:B------:R0:W-:Y:S04]  /*62940*/  STL [R1+0x2544], R22 ;  /* 0x0025441601007387 */ /* 0x0001e80000100800 */
[----:B------:R-:W4:Y:S01]  /*62950*/  LDL.LU R26, [R1+0x504] ;  /* 0x00050400011a7983 */ /* 0x000f220000300800 */
[----:B------:R-:W-:-:S05]  /*62960*/  F2FP.SATFINITE.E5M2.F32.PACK_AB_MERGE_C R2, R50, R54, RZ ;  /* 0x000000363202723e */ /* 0x000fca00048060ff */
[----:B------:R-:W-:Y:S01]  /*62970*/  STL [R1+0x256c], R2 ;  /* 0x00256c0201007387 */ /* 0x000fe20000100800 */
[----:B0-----:R-:W-:-:S03]  /*62980*/  IADD3 R22, P6, PT, R47, R12, RZ ;  /* 0x0000000c2f167210 */ /* 0x001fc60007fde0ff */
[----:B------:R-:W4:Y:S04]  /*62990*/  LDL.LU R52, [R1+0x508] ;  /* 0x0005080001347983 */ /* 0x000f280000300800 */
[----:B------:R-:W4:Y:S01]  /*629a0*/  LDL.LU R53, [R1+0x50c] ;  /* 0x00050c0001357983 */ /* 0x000f220000300800 */
[----:B------:R-:W-:-:S05]  /*629b0*/  IMAD.X R23, R20, 0x1, R5, P6 ;  /* 0x0000000114177824 */ /* 0x000fca00030e0605 */
[----:B------:R0:W-:Y:S04]  /*629c0*/  STL.64 [R1+0x9a0], R22 ;  /* 0x0009a01601007387 */ /* 0x0001e80000100a00 */
[----:B------:R-:W4:Y:S04]  /*629d0*/  LDL.LU R56, [R1+0x4f0] ;  /* 0x0004f00001387983 */ /* 0x000f280000300800 */
[----:B------:R-:W4:Y:S04]  /*629e0*/  LDL.LU R24, [R1+0x4f4] ;  /* 0x0004f40001187983 */ /* 0x000f280000300800 */
[----:B------:R-:W4:Y:S04]  /*629f0*/  LDL.LU R57, [R1+0x4f8] ;  /* 0x0004f80001397983 */ /* 0x000f280000300800 */
[----:B------:R-:W4:Y:S04]  /*62a00*/  LDL.LU R25, [R1+0x4fc] ;  /* 0x0004fc0001197983 */ /* 0x000f280000300800 */
        /* <DEDUP_REMOVED lines=10> */
[----:B------:R-:W-:-:S03]  /*62ab0*/  IMAD.MOV.U32 R54, RZ, RZ, R51 ;  /* 0x000000ffff367224 */ /* 0x000fc600078e0033 */
[----:B------:R-:W4:Y:S04]  /*62ac0*/  LDL.LU R36, [R1+0x4d8] ;  /* 0x0004d80001247983 */ /* 0x000f280000300800 */
[----:B------:R-:W4:Y:S04]  /*62ad0*/  LDL.LU R37, [R1+0x4dc] ;  /* 0x0004dc0001257983 */ /* 0x000f280000300800 */
[----:B------:R-:W4:Y:S04]  /*62ae0*/  LDL.LU R50, [R1+0x4c0] ;  /* 0x0004c00001327983 */ /* 0x000f280000300800 */
[----:B------:R-:W4:Y:S01]  /*62af0*/  LDL.LU R51, [R1+0x4c4] ;  /* 0x0004c40001337983 */ /* 0x000f220000300800 */
[----:B------:R-:W-:-:S05]  /*62b00*/  IADD3 R28, P6, PT, R47, R6, RZ ;  /* 0x000000062f1c7210 */ /* 0x000fca0007fde0ff */
[----:B------:R-:W-:Y:S01]  /*62b10*/  IMAD.X R29, R20, 0x1, R4, P6 ;  /* 0x00000001141d7824 */ /* 0x000fe200030e0604 */
[----:B--2---:R-:W-:Y:S02]  /*62b20*/  F2FP.SATFINITE.E5M2.F32.PACK_AB_MERGE_C R2, R40, R42, RZ ;  /* 0x0000002a2802723e */ /* 0x004fe400048060ff */
[----:B------:R-:W2:Y:S04]  /*62b30*/  LDL.LU R42, [R1+0x4c8] ;  /* 0x0004c800012a7983 */ /* 0x000ea80000300800 */
[----:B------:R-:W-:Y:S01]  /*62b40*/  STL.64 [R1+0x998], R28 ;  /* 0x0009981c01007387 */ /* 0x000fe20000100a00 */
[----:B---3--:R-:W-:-:S03]  /*62b50*/  F2FP.SATFINITE.E5M2.F32.PACK_AB_MERGE_C R0, R0, R58, RZ ;  /* 0x0000003a0000723e */ /* 0x008fc600048060ff */
[----:B------:R-:W-:Y:S04]  /*62b60*/  STL [R1+0x2508], R2 ;  /* 0x0025080201007387 */ /* 0x000fe80000100800 */
[----:B------:R-:W2:Y:S04]  /*62b70*/  LDL.LU R40, [R1+0x4cc] ;  /* 0x0004cc0001287983 */ /* 0x000ea80000300800 */
[----:B------:R0:W-:Y:S04]  /*62b80*/  STL [R1+0x2514], R0 ;  /* 0x0025140001007387 */ /* 0x0001e80000100800 */
[----:B------:R-:W3:Y:S04]  /*62b90*/  LDL.LU R58, [R1+0x4b0] ;  /* 0x0004b000013a7983 */ /* 0x000ee80000300800 */
[----:B0-----:R-:W3:Y:S01]  /*62ba0*/  LDL.LU R0, [R1+0x4b4] ;  /* 0x0004b40001007983 */ /* 0x001ee20000300800 */
[----:B------:R-:W-:-:S02]  /*62bb0*/  SHF.R.S32.HI R20, RZ, 0x1f, R48 ;  /* 0x0000001fff147819 */ /* 0x000fc40000011430 */
[----:B------:R-:W-:Y:S02]  /*62bc0*/  IADD3 R2, P6, PT, R48, R16, RZ ;  /* 0x0000001030027210 */ /* 0x000fe40007fde0ff */
[----:B----4-:R-:W-:-:S03]  /*62bd0*/  F2FP.SATFINITE.E5M2.F32.PACK_AB_MERGE_C R26, R26, R3, RZ ;  /* 0x000000031a1a723e */ /* 0x010fc600048060ff */
[----:B------:R-:W-:-:S05]  /*62be0*/  IMAD.X R3, R20, 0x1, R19, P6 ;  /* 0x0000000114037824 */ /* 0x000fca00030e0613 */
[----:B------:R0:W-:Y:S01]  /*62bf0*/  STL.64 [R1+0x980], R2 ;  /* 0x0009800201007387 */ /* 0x0001e20000100a00 */
[----:B------:R-:W-:Y:S02]  /*62c00*/  F2FP.SATFINITE.E5M2.F32.PACK_AB_MERGE_C R28, R53, R52, RZ ;  /* 0x00000034351c723e */ /* 0x000fe400048060ff */
[----:B0-----:R-:W-:-:S03]  /*62c10*/  IADD3 R2, P6, PT, R48, R17, RZ ;  /* 0x0000001130027210 */ /* 0x001fc60007fde0ff */
[----:B------:R-:W-:Y:S02]  /*62c20*/  STL [R1+0x244c], R28 ;  /* 0x00244c1c01007387 */ /* 0x000fe40000100800 */
[----:B------:R-:W-:-:S05]  /*62c30*/  IMAD.X R3, R20, 0x1, R18, P6 ;  /* 0x0000000114037824 */ /* 0x000fca00030e0612 */
[----:B------:R0:W-:Y:S02]  /*62c40*/  STL.64 [R1+0x988], R2 ;  /* 0x0009880201007387 */ /* 0x0001e40000100a00 */
[----:B0-----:R-:W-:-:S05]  /*62c50*/  IADD3 R2, P6, PT, R48, R15, RZ ;  /* 0x0000000f30027210 */ /* 0x001fca0007fde0ff */
[----:B------:R-:W-:-:S05]  /*62c60*/  IMAD.X R3, R20, 0x1, R13, P6 ;  /* 0x0000000114037824 */ /* 0x000fca00030e060d */
[----:B------:R0:W-:Y:S01]  /*62c70*/  STL.64 [R1+0x978], R2 ;  /* 0x0009780201007387 */ /* 0x0001e20000100a00 */
[----:B------:R-:W-:Y:S02]  /*62c80*/  F2FP.SATFINITE.E5M2.F32.PACK_AB_MERGE_C R28, R38, R45, RZ ;  /* 0x0000002d261c723e */ /* 0x000fe400048060ff */
[----:B0-----:R-:W-:-:S03]  /*62c90*/  IADD3 R2, P6, PT, R48, R14, RZ ;  /* 0x0000000e30027210 */ /* 0x001fc60007fde0ff */
[----:B------:R0:W-:Y:S02]  /*62ca0*/  STL [R1+0x242c], R28 ;  /* 0x00242c1c01007387 */ /* 0x0001e40000100800 */
[----:B------:R-:W-:Y:S01]  /*62cb0*/  IMAD.X R3, R20, 0x1, R7, P6 ;  /* 0x0000000114037824 */ /* 0x000fe200030e0607 */
[----:B------:R-:W-:-:S04]  /*62cc0*/  F2FP.SATFINITE.E5M2.F32.PACK_AB_MERGE_C R29, R44, R39, RZ ;  /* 0x000000272c1d723e */ /* 0x000fc800048060ff */
[----:B------:R1:W-:Y:S01]  /*62cd0*/  STL.64 [R1+0x968], R2 ;  /* 0x0009680201007387 */ /* 0x0003e20000100a00 */
[----:B0-----:R-:W-:-:S03]  /*62ce0*/  F2FP.SATFINITE.E5M2.F32.PACK_AB_MERGE_C R28, R61, R60, RZ ;  /* 0x0000003c3d1c723e */ /* 0x001fc600048060ff */
[----:B------:R-:W-:Y:S01]  /*62cf0*/  STL [R1+0x2428], R29 ;  /* 0x0024281d01007387 */ /* 0x000fe20000100800 */
[----:B-1----:R-:W-:-:S03]  /*62d00*/  IADD3 R2, P6, PT, R48, R9, RZ ;  /* 0x0000000930027210 */ /* 0x002fc60007fde0ff */
[----:B------:R-:W-:Y:S02]  /*62d10*/  STL [R1+0x101c], R28 ;  /* 0x00101c1c01007387 */ /* 0x000fe40000100800 */
[----:B------:R-:W-:-:S05]  /*62d20*/  IMAD.X R3, R20, 0x1, R8, P6 ;  /* 0x0000000114037824 */ /* 0x000fca00030e0608 */
[----:B------:R0:W-:Y:S04]  /*62d30*/  STL.64 [R1+0x970], R2 ;  /* 0x0009700201007387 */ /* 0x0001e80000100a00 */
[----:B------:R-:W4:Y:S01]  /*62d40*/  LDL.LU R60, [R1+0x4b8] ;  /* 0x0004b800013c7983 */ /* 0x000f220000300800 */
[----:B0-----:R-:W-:Y:S02]  /*62d50*/  F2FP.SATFINITE.E5M2.F32.PACK_AB_MERGE_C R3, R37, R36, RZ ;  /* 0x000000242503723e */ /* 0x001fe400048060ff */
[----:B------:R-:W-:-:S03]  /*62d60*/  F2FP.SATFINITE.E5M2.F32.PACK_AB_MERGE_C R2, R51, R50, RZ ;  /* 0x000000323302723e */ /* 0x000fc600048060ff */
[----:B------:R-:W-:Y:S04]  /*62d70*/  STL [R1+0x1018], R3 ;  /* 0x0010180301007387 */ /* 0x000fe80000100800 */
[----:B------:R-:W4:Y:S04]  /*62d80*/  LDL.LU R61, [R1+0x4bc] ;  /* 0x0004bc00013d7983 */ /* 0x000f280000300800 */
[----:B------:R0:W-:Y:S04]  /*62d90*/  STL [R1+0x748], R2 ;  /* 0x0007480201007387 */ /* 0x0001e80000100800 */
[----:B------:R-:W4:Y:S04]  /*62da0*/  LDL.LU R36, [R1+0x4a0] ;  /* 0x0004a00001247983 */ /* 0x000f280000300800 */
[----:B------:R-:W4:Y:S01]  /*62db0*/  LDL.LU R37, [R1+0x4a4] ;  /* 0x0004a40001257983 */ /* 0x000f220000300800 */
[----:B0-----:R-:W-:-:S03]  /*62dc0*/  IADD3 R2, P6, PT, R48, R11, RZ ;  /* 0x0000000b30027210 */ /* 0x001fc60007fde0ff */
[----:B------:R-:W4:Y:S04]  /*62dd0*/  LDL.LU R50, [R1+0x4a8] ;  /* 0x0004a80001327983 */ /* 0x000f280000300800 */
[----:B------:R-:W4:Y:S01]  /*62de0*/  LDL.LU R51, [R1+0x4ac] ;  /* 0x0004ac0001337983 */ /* 0x000f220000300800 */
[----:B------:R-:W-:-:S05]  /*62df0*/  IMAD.X R3, R20, 0x1, R10, P6 ;  /* 0x0000000114037824 */ /* 0x000fca00030e060a */
[----:B------:R0:W-:Y:S02]  /*62e00*/  STL.64 [R1+0x960], R2 ;  /* 0x0009600201007387 */ /* 0x0001e40000100a00 */
[----:B0-----:R-:W-:-:S05]  /*62e10*/  IADD3 R2, P6, PT, R48, R12, RZ ;  /* 0x0000000c30027210 */ /* 0x001fca0007fde0ff */
[----:B------:R-:W-:Y:S01]  /*62e20*/  IMAD.X R3, R20, 0x1, R5, P6 ;  /* 0x0000000114037824 */ /* 0x000fe200030e0605 */
[----:B------:R-:W-:Y:S02]  /*62e30*/  F2FP.SATFINITE.E5M2.F32.PACK_AB_MERGE_C R24, R24, R56, RZ ;  /* 0x000000381818723e */ /* 0x000fe400048060ff */
[----:B------:R-:W-:Y:S02]  /*62e40*/  F2FP.SATFINITE.E5M2.F32.PACK_AB_MERGE_C R25, R25, R57, RZ ;  /* 0x000000391919723e */ /* 0x000fe400048060ff */
[----:B------:R-:W-:Y:S02]  /*62e50*/  F2FP.SATFINITE.E5M2.F32.PACK_AB_MERGE_C R22, R22, R32, RZ ;  /* 0x000000201616723e */ /* 0x000fe400048060ff */
[----:B------:R-:W-:Y:S02]  /*62e60*/  F2FP.SATFINITE.E5M2.F32.PACK_AB_MERGE_C R23, R23, R33, RZ ;  /* 0x000000211717723e */ /* 0x000fe400048060ff */
[----:B--2---:R-:W-:-:S05]  /*62e70*/  F2FP.SATFINITE.E5M2.F32.PACK_AB_MERGE_C R28, R40, R42, RZ ;  /* 0x0000002a281c723e */ /* 0x004fca00048060ff */
[----:B------:R-:W-:Y:S01]  /*62e80*/  STL [R1+0x74c], R28 ;  /* 0x00074c1c01007387 */ /* 0x000fe20000100800 */
[----:B---3--:R-:W-:-:S05]  /*62e90*/  F2FP.SATFINITE.E5M2.F32.PACK_AB_MERGE_C R0, R0, R58, RZ ;  /* 0x0000003a0000723e */ /* 0x008fca00048060ff */
[----:B------:R-:W-:Y:S04]  /*62ea0*/  STL [R1+0x6a0], R0 ;  /* 0x0006a00001007387 */ /* 0x000fe80000100800 */
[----:B------:R-:W2:Y:S04]  /*62eb0*/  LDL.LU R31, [R1+0x490] ;  /* 0x00049000011f7983 */ /* 0x000ea80000300800 */
[----:B------:R-:W2:Y:S04]  /*62ec0*/  LDL.LU R34, [R1+0x494] ;  /* 0x0004940001227983 */ /* 0x000ea80000300800 */
[----:B------:R0:W-:Y:S04]  /*62ed0*/  STL.64 [R1+0x958], R2 ;  /* 0x0009580201007387 */ /* 0x0001e80000100a00 */
[----:B------:R-:W3:Y:S04]  /*62ee0*/  LDL.LU R35, [R1+0x498] ;  /* 0x0004980001237983 */ /* 0x000ee80000300800 */
[----:B------:R-:W3:Y:S04]  /*62ef0*/  LDL.LU R46, [R1+0x49c] ;  /* 0x00049c00012e7983 */ /* 0x000ee80000300800 */
        /* <DEDUP_REMOVED lines=17> */
[----:B------:R-:W-:-:S05]  /*63010*/  IMAD.X R29, R20, 0x1, R4, P6 ;  /* 0x00000001141d7824 */ /* 0x000fca00030e0604 */
[----:B------:R0:W-:Y:S04]  /*63020*/  STL.64 [R1+0x950], R28 ;  /* 0x0009501c01007387 */ /* 0x0001e80000100a00 */
[----:B0-----:R-:W3:Y:S01]  /*63030*/  LDL.LU.64 R28, [R1+0x2e08] ;  /* 0x002e0800011c7983 */ /* 0x001ee20000300a00 */
[----:B----4-:R-:W-:-:S05]  /*63040*/  F2FP.SATFINITE.E5M2.F32.PACK_AB_MERGE_C R47, R61, R60, RZ ;  /* 0x0000003c3d2f723e */ /* 0x010fca00048060ff */
[----:B------:R-:W-:Y:S04]  /*63050*/  STL [R1+0x6a4], R47 ;  /* 0x0006a42f01007387 */ /* 0x000fe80000100800 */
[----:B------:R-:W4:Y:S01]  /*63060*/  LDL.LU R60, [R1+0x440] ;  /* 0x00044000013c7983 */ /* 0x000f220000300800 */
[----:B------:R-:W-:-:S05]  /*63070*/  F2FP.SATFINITE.E5M2.F32.PACK_AB_MERGE_C R30, R37, R36, RZ ;  /* 0x00000024251e723e */ /* 0x000fca00048060ff */
[----:B------:R-:W-:Y:S01]  /*63080*/  STL [R1+0x608], R30 ;  /* 0x0006081e01007387 */ /* 0x000fe20000100800 */
[----:B------:R-:W-:-:S03]  /*63090*/  F2FP.SATFINITE.E5M2.F32.PACK_AB_MERGE_C R20, R51, R50, RZ ;  /* 0x000000323314723e */ /* 0x000fc600048060ff */
[----:B------:R-:W4:Y:S04]  /*630a0*/  LDL.LU R61, [R1+0x444] ;  /* 0x00044400013d7983 */ /* 0x000f280000300800 */
[----:B------:R0:W-:Y:S04]  /*630b0*/  STL [R1+0x60c], R20 ;  /* 0x00060c1401007387 */ /* 0x0001e80000100800 */
[----:B------:R-:W4:Y:S04]  /*630c0*/  LDL.LU R36, [R1+0x448] ;  /* 0x0004480001247983 */ /* 0x000f280000300800 */
[----:B------:R-:W4:Y:S01]  /*630d0*/  LDL.LU R37, [R1+0x44c] ;  /* 0x00044c0001257983 */ /* 0x000f220000300800 */
[----:B------:R-:W-:-:S02]  /*630e0*/  IADD3 R50, P6, PT, R49, R16, RZ ;  /* 0x0000001031327210 */ /* 0x000fc40007fde0ff */
[----:B0-----:R-:W-:-:S05]  /*630f0*/  SHF.R.S32.HI R20, RZ, 0x1f, R49 ;  /* 0x0000001fff147819 */ /* 0x001fca0000011431 */
[----:B------:R-:W-:Y:S01]  /*63100*/  IMAD.X R51, R20, 0x1, R19, P6 ;  /* 0x0000000114337824 */ /* 0x000fe200030e0613 */
[----:B------:R-:W-:-:S04]  /*63110*/  IADD3 R30, P6, PT, R49, R17, RZ ;  /* 0x00000011311e7210 */ /* 0x000fc80007fde0ff */
[----:B------:R0:W-:Y:S04]  /*63120*/  STL.64 [R1+0x948], R50 ;  /* 0x0009483201007387 */ /* 0x0001e80000100a00 */
[----:B0-----:R-:W4:Y:S01]  /*63130*/  LDL.LU.64 R50, [R1+0x2e00] ;  /* 0x002e000001327983 */ /* 0x001f220000300a00 */
[----:B--2---:R-:W-:Y:S01]  /*63140*/  F2FP.SATFINITE.E5M2.F32.PACK_AB_MERGE_C R47, R34, R31, RZ ;  /* 0x0000001f222f723e */ /* 0x004fe200048060ff */
[----:B------:R-:W-:-:S04]  /*63150*/  IMAD.X R31, R20, 0x1, R18, P6 ;  /* 0x00000001141f7824 */ /* 0x000fc800030e0612 */
[----:B------:R-:W-:Y:S01]  /*63160*/  STL [R1+0x524], R47 ;  /* 0x0005242f01007387 */ /* 0x000fe20000100800 */
[----:B---3--:R-:W-:-:S05]  /*63170*/  F2FP.SATFINITE.E5M2.F32.PACK_AB_MERGE_C R34, R46, R35, RZ ;  /* 0x000000232e22723e */ /* 0x008fca00048060ff */
[----:B------:R-:W-:Y:S04]  /*63180*/  STL [R1+0x520], R34 ;  /* 0x0005202201007387 */ /* 0x000fe80000100800 */
[----:B------:R0:W-:Y:S02]  /*63190*/  STL.64 [R1+0x940], R30 ;  /* 0x0009401e01007387 */ /* 0x0001e40000100a00 */
[----:B0-----:R-:W-:Y:S02]  /*631a0*/  F2FP.SATFINITE.E5M2.F32.PACK_AB_MERGE_C R31, R3, R2, RZ ;  /* 0x00000002031f723e */ /* 0x001fe400048060ff */
[----:B------:R-:W-:Y:S02]  /*631b0*/  IADD3 R2, P6, PT, R49, R15, RZ ;  /* 0x0000000f31027210 */ /* 0x000fe40007fde0ff */
[----:B------:R-:W-:-:S03]  /*631c0*/  F2FP.SATFINITE.E5M2.F32.PACK_AB_MERGE_C R30, R53, R52, RZ ;  /* 0x00000034351e723e */ /* 0x000fc600048060ff */
[----:B------:R-:W-:Y:S01]  /*631d0*/  IMAD.X R3, R20, 0x1, R13, P6 ;  /* 0x0000000114037824 */ /* 0x000fe200030e060d */
[----:B------:R0:W-:Y:S04]  /*631e0*/  STL [R1+0x250], R31 ;  /* 0x0002501f01007387 */ /* 0x0001e80000100800 */
        /* <DEDUP_REMOVED lines=15> */
[----:B------:R-:W-:-:S03]  /*632e0*/  F2FP.SATFINITE.E5M2.F32.PACK_AB_MERGE_C R0, R0, R58, RZ ;  /* 0x0000003a0000723e */ /* 0x000fc600048060ff */
[----:B------:R0:W-:Y:S04]  /*632f0*/  STL.64 [R1+0x928], R2 ;  /* 0x0009280201007387 */ /* 0x0001e80000100a00 */
[----:B------:R-:W2:Y:S01]  /*63300*/  LDL.LU R47, [R1+0x430] ;  /* 0x00043000012f7983 */ /* 0x000ea20000300800 */
[----:B0-----:R-:W-:-:S05]  /*63310*/  F2FP.SATFINITE.E5M2.F32.PACK_AB_MERGE_C R2, R40, R42, RZ ;  /* 0x0000002a2802723e */ /* 0x001fca00048060ff */
[----:B------:R-:W-:Y:S04]  /*63320*/  STL [R1+0x26cc], R2 ;  /* 0x0026cc0201007387 */ /* 0x000fe80000100800 */
[----:B------:R-:W2:Y:S04]  /*63330*/  LDL.LU R30, [R1+0x434] ;  /* 0x00043400011e7983 */ /* 0x000ea80000300800 */
[----:B------:R0:W-:Y:S04]  /*63340*/  STL [R1+0x26c8], R0 ;  /* 0x0026c80001007387 */ /* 0x0001e80000100800 */
[----:B------:R-:W3:Y:S04]  /*63350*/  LDL.LU R42, [R1+0x438] ;  /* 0x00043800012a7983 */ /* 0x000ee80000300800 */
[----:B------:R-:W3:Y:S04]  /*63360*/  LDL.LU R40, [R1+0x43c] ;  /* 0x00043c0001287983 */ /* 0x000ee80000300800 */
[----:B------:R-:W3:Y:S04]  /*63370*/  LDL.LU R58, [R1+0x420] ;  /* 0x00042000013a7983 */ /* 0x000ee80000300800 */
[----:B0-----:R-:W3:Y:S01]  /*63380*/  LDL.LU R0, [R1+0x424] ;  /* 0x0004240001007983 */ /* 0x001ee20000300800 */
[----:B------:R-:W-:-:S05]  /*63390*/  IADD3 R2, P6, PT, R49, R11, RZ ;  /* 0x0000000b31027210 */ /* 0x000fca0007fde0ff */
[----:B------:R-:W-:Y:S01]  /*633a0*/  IMAD.X R3, R20, 0x1, R10, P6 ;  /* 0x0000000114037824 */ /* 0x000fe200030e060a */
[----:B----4-:R-:W-:-:S04]  /*633b0*/  F2FP.SATFINITE.E5M2.F32.PACK_AB_MERGE_C R32, R61, R60, RZ ;  /* 0x0000003c3d20723e */ /* 0x010fc800048060ff */
[----:B------:R0:W-:Y:S01]  /*633c0*/  STL.64 [R1+0x920], R2 ;  /* 0x0009200201007387 */ /* 0x0001e20000100a00 */
[----:B------:R-:W-:-:S03]  /*633d0*/  F2FP.SATFINITE.E5M2.F32.PACK_AB_MERGE_C R31, R37, R36, RZ ;  /* 0x00000024251f723e */ /* 0x000fc600048060ff */
[----:B------:R-:W-:Y:S01]  /*633e0*/  STL [R1+0x26e0], R32 ;  /* 0x0026e02001007387 */ /* 0x000fe20000100800 */
[----:B0-----:R-:W-:-:S03]  /*633f0*/  IADD3 R2, P6, PT, R49, R12, RZ ;  /* 0x0000000c31027210 */ /* 0x001fc60007fde0ff */
[----:B------:R0:W-:Y:S02]  /*63400*/  STL [R1+0x26dc], R31 ;  /* 0x0026dc1f01007387 */ /* 0x0001e40000100800 */
[----:B------:R-:W-:Y:S02]  /*63410*/  IMAD.X R3, R20, 0x1, R5, P6 ;  /* 0x0000000114037824 */ /* 0x000fe400030e0605 */
[----:B0-----:R-:W4:Y:S04]  /*63420*/  LDL.LU R31, [R1+0x428] ;  /* 0x00042800011f7983 */ /* 0x001f280000300800 */
[----:B------:R-:W4:Y:S04]  /*63430*/  LDL.LU R34, [R1+0x42c] ;  /* 0x00042c0001227983 */ /* 0x000f280000300800 */
[----:B------:R0:W-:Y:S04]  /*63440*/  STL.64 [R1+0x910], R2 ;  /* 0x0009100201007387 */ /* 0x0001e80000100a00 */
        /* <DEDUP_REMOVED lines=18> */
[----:B------:R-:W4:Y:S02]  /*63570*/  LDL.LU R37, [R1+0x1f4] ;  /* 0x0001f40001257983 */ /* 0x000f240000300800 */
[----:B------:R-:W-:-:S05]  /*63580*/  IMAD.X R49, R20, 0x1, R4, P6 ;  /* 0x0000000114317824 */ /* 0x000fca00030e0604 */
[----:B------:R-:W-:Y:S01]  /*63590*/  STL.64 [R1+0x918], R48 ;  /* 0x0009183001007387 */ /* 0x000fe20000100a00 */
[----:B--2---:R-:W-:-:S05]  /*635a0*/  F2FP.SATFINITE.E5M2.F32.PACK_AB_MERGE_C R30, R30, R47, RZ ;  /* 0x0000002f1e1e723e */ /* 0x004fca00048060ff */
[----:B------:R-:W-:Y:S01]  /*635b0*/  STL [R1+0x2700], R30 ;  /* 0x0027001e01007387 */ /* 0x000fe20000100800 */
[----:B---3--:R-:W-:-:S03]  /*635c0*/  F2FP.SATFINITE.E5M2.F32.PACK_AB_MERGE_C R20, R40, R42, RZ ;  /* 0x0000002a2814723e */ /* 0x008fc600048060ff */
[----:B------:R-:W2:Y:S01]  /*635d0*/  LDL.LU R42, [R1+0x1f8] ;  /* 0x0001f800012a7983 */ /* 0x000ea20000300800 */
[----:B------:R-:W-:-:S03]  /*635e0*/  F2FP.SATFINITE.E5M2.F32.PACK_AB_MERGE_C R0, R0, R58, RZ ;  /* 0x0000003a0000723e */ /* 0x000fc600048060ff */
[----:B------:R-:W-:Y:S04]  /*635f0*/  STL [R1+0x26fc], R20 ;  /* 0x0026fc1401007387 */ /* 0x000fe80000100800 */
[----:B------:R-:W2:Y:S04]  /*63600*/  LDL.LU R40, [R1+0x1fc] ;  /* 0x0001fc0001287983 */ /* 0x000ea80000300800 */
[----:B------:R0:W-:Y:S04]  /*63610*/  STL [R1+0x2720], R0 ;  /* 0x0027200001007387 */ /* 0x0001e80000100800 */
[----:B------:R-:W3:Y:S04]  /*63620*/  LDL.LU R58, [R1+0x1c0] ;  /* 0x0001c000013a7983 */ /* 0x000ee80000300800 */
[----:B0-----:R-:W3:Y:S01]  /*63630*/  LDL.LU R0, [R1+0x1c4] ;  /* 0x0001c40001007983 */ /* 0x001ee20000300800 */
[----:B------:R-:W-:-:S02]  /*63640*/  SHF.R.S32.HI R20, RZ, 0x1f, R50 ;  /* 0x0000001fff147819 */ /* 0x000fc40000011432 */
[----:B------:R-:W-:-:S05]  /*63650*/  IADD3 R48, P6, PT, R50, R16, RZ ;  /* 0x0000001032307210 */ /* 0x000fca0007fde0ff */
[----:B------:R-:W-:Y:S01]  /*63660*/  IMAD.X R49, R20, 0x1, R19, P6 ;  /* 0x0000000114317824 */ /* 0x000fe200030e0613 */
[----:B------:R-:W-:-:S04]  /*63670*/  IADD3 R30, P6, PT, R50, R17, RZ ;  /* 0x00000011321e7210 */ /* 0x000fc80007fde0ff */
[----:B------:R-:W-:Y:S01]  /*63680*/  STL.64 [R1+0x908], R48 ;  /* 0x0009083001007387 */ /* 0x000fe20000100a00 */
[----:B----4-:R-:W-:Y:S01]  /*63690*/  F2FP.SATFINITE.E5M2.F32.PACK_AB_MERGE_C R47, R34, R31, RZ ;  /* 0x0000001f222f723e */ /* 0x010fe200048060ff */
[----:B------:R-:W-:-:S04]  /*636a0*/  IMAD.X R31, R20, 0x1, R18, P6 ;  /* 0x00000001141f7824 */ /* 0x000fc800030e0612 */
[----:B------:R-:W-:Y:S01]  /*636b0*/  STL [R1+0x271c], R47 ;  /* 0x00271c2f01007387 */ /* 0x000fe20000100800 */
[----:B------:R-:W-:-:S05]  /*636c0*/  F2FP.SATFINITE.E5M2.F32.PACK_AB_MERGE_C R34, R46, R35, RZ ;  /* 0x000000232e22723e */ /* 0x000fca00048060ff */
        /* <DEDUP_REMOVED lines=11> */
[----:B----4-:R-:W-:Y:S01]  /*63780*/  IADD3 R2, P6, PT, R50, R14, RZ ;  /* 0x0000000e32027210 */ /* 0x010fe20007fde0ff */
[----:B------:R0:W-:Y:S04]  /*63790*/  STL [R1+0x2758], R31 ;  /* 0x0027581f01007387 */ /* 0x0001e80000100800 */
[----:B------:R-:W-:Y:S01]  /*637a0*/  IMAD.X R3, R20, 0x1, R7, P6 ;  /* 0x0000000114037824 */ /* 0x000fe200030e0607 */
[----:B------:R1:W-:Y:S04]  /*637b0*/  STL [R1+0x2774], R30 ;  /* 0x0027741e01007387 */ /* 0x0003e80000100800 */
[----:B------:R4:W-:Y:S01]  /*637c0*/  STL.64 [R1+0x8f8], R2 ;  /* 0x0008f80201007387 */ /* 0x0009e20000100a00 */
[----:B0-----:R-:W-:-:S02]  /*637d0*/  F2FP.SATFINITE.E5M2.F32.PACK_AB_MERGE_C R31, R38, R45, RZ ;  /* 0x0000002d261f723e */ /* 0x001fc400048060ff */
[----:B-1----:R-:W-:Y:S02]  /*637e0*/  F2FP.SATFINITE.E5M2.F32.PACK_AB_MERGE_C R30, R44, R39, RZ ;  /* 0x000000272c1e723e */ /* 0x002fe400048060ff */
[----:B----4-:R-:W-:Y:S01]  /*637f0*/  IADD3 R2, P6, PT, R50, R9, RZ ;  /* 0x0000000932027210 */ /* 0x010fe20007fde0ff */
[----:B------:R-:W-:Y:S04]  /*63800*/  STL [R1+0x2770], R31 ;  /* 0x0027701f01007387 */ /* 0x000fe80000100800 */
[----:B------:R-:W-:Y:S01]  /*63810*/  IMAD.X R3, R20, 0x1, R8, P6 ;  /* 0x0000000114037824 */ /* 0x000fe200030e0608 */
[----:B------:R-:W-:Y:S04]  /*63820*/  STL [R1+0x410], R30 ;  /* 0x0004101e01007387 */ /* 0x000fe80000100800 */
[----:B------:R0:W-:Y:S04]  /*63830*/  STL.64 [R1+0x8e8], R2 ;  /* 0x0008e80201007387 */ /* 0x0001e80000100a00 */
[----:B------:R-:W4:Y:S01]  /*63840*/  LDL.LU R49, [R1+0x1c8] ;  /* 0x0001c80001317983 */ /* 0x000f220000300800 */
[----:B0-----:R-:W-:-:S02]  /*63850*/  F2FP.SATFINITE.E5M2.F32.PACK_AB_MERGE_C R3, R61, R60, RZ ;  /* 0x0000003c3d03723e */ /* 0x001fc400048060ff */
[----:B------:R-:W-:-:S03]  /*63860*/  F2FP.SATFINITE.E5M2.F32.PACK_AB_MERGE_C R2, R37, R36, RZ ;  /* 0x000000242502723e */ /* 0x000fc600048060ff */
[----:B------:R-:W-:Y:S04]  /*63870*/  STL [R1+0xfc8], R3 ;  /* 0x000fc80301007387 */ /* 0x000fe80000100800 */
[----:B------:R-:W4:Y:S04]  /*63880*/  LDL.LU R48, [R1+0x1cc] ;  /* 0x0001cc0001307983 */ /* 0x000f280000300800 */
[----:B------:R0:W-:Y:S04]  /*63890*/  STL [R1+0x40c], R2 ;  /* 0x00040c0201007387 */ /* 0x0001e80000100800 */
[----:B------:R-:W4:Y:S04]  /*638a0*/  LDL.LU R47, [R1+0x1a0] ;  /* 0x0001a000012f7983 */ /* 0x000f280000300800 */
[----:B------:R-:W4:Y:S01]  /*638b0*/  LDL.LU R34, [R1+0x1a4] ;  /* 0x0001a40001227983 */ /* 0x000f220000300800 */
[----:B0-----:R-:W-:-:S03]  /*638c0*/  IADD3 R2, P6, PT, R50, R11, RZ ;  /* 0x0000000b32027210 */ /* 0x001fc60007fde0ff */
[----:B------:R-:W4:Y:S02]  /*638d0*/  LDL.LU R60, [R1+0x1a8] ;  /* 0x0001a800013c7983 */ /* 0x000f240000300800 */
[----:B------:R-:W-:Y:S02]  /*638e0*/  IMAD.X R3, R20, 0x1, R10, P6 ;  /* 0x0000000114037824 */ /* 0x000fe400030e060a */
[----:B------:R-:W4:Y:S04]  /*638f0*/  LDL.LU R61, [R1+0x1ac] ;  /* 0x0001ac00013d7983 */ /* 0x000f280000300800 */
[----:B------:R2:W-:Y:S02]  /*63900*/  STL.64 [R1+0x8e0], R2 ;  /* 0x0008e00201007387 */ /* 0x0005e40000100a00 */
[----:B--2---:R-:W-:-:S02]  /*63910*/  F2FP.SATFINITE.E5M2.F32.PACK_AB_MERGE_C R3, R40, R42, RZ ;  /* 0x0000002a2803723e */ /* 0x004fc400048060ff */
[----:B---3--:R-:W-:Y:S02]  /*63920*/  F2FP.SATFINITE.E5M2.F32.PACK_AB_MERGE_C R2, R0, R58, RZ ;  /* 0x0000003a0002723e */ /* 0x008fe400048060ff */
[----:B------:R-:W2:Y:S04]  /*63930*/  LDL.LU R58, [R1+0x180] ;  /* 0x00018000013a7983 */ /* 0x000ea80000300800 */
[----:B------:R-:W-:Y:S04]  /*63940*/  STL [R1+0xfcc], R3 ;  /* 0x000fcc0301007387 */ /* 0x000fe80000100800 */
[----:B------:R-:W2:Y:S04]  /*63950*/  LDL.LU R0, [R1+0x184] ;  /* 0x0001840001007983 */ /* 0x000ea80000300800 */
[----:B------:R0:W-:Y:S04]  /*63960*/  STL [R1+0x408], R2 ;  /* 0x0004080201007387 */ /* 0x0001e80000100800 */
[----:B------:R-:W3:Y:S04]  /*63970*/  LDL.LU R35, [R1+0x188] ;  /* 0x0001880001237983 */ /* 0x000ee80000300800 */
[----:B------:R-:W3:Y:S01]  /*63980*/  LDL.LU R46, [R1+0x18c] ;  /* 0x00018c00012e7983 */ /* 0x000ee20000300800 */
[----:B0-----:R-:W-:-:S05]  /*63990*/  IADD3 R2, P6, PT, R50, R12, RZ ;  /* 0x0000000c32027210 */ /* 0x001fca0007fde0ff */
[----:B------:R-:W-:-:S05]  /*639a0*/  IMAD.X R3, R20, 0x1, R5, P6 ;  /* 0x0000000114037824 */ /* 0x000fca00030e0605 */
        /* <DEDUP_REMOVED lines=8> */
[----:B------:R-:W3:Y:S01]  /*63a30*/  LDL.LU R33, [R1+0x14c] ;  /* 0x00014c0001217983 */ /* 0x000ee20000300800 */
[----:B------:R-:W-:-:S03]  /*63a40*/  IADD3 R30, P6, PT, R50, R6, RZ ;  /* 0x00000006321e7210 */ /* 0x000fc60007fde0ff */
[----:B------:R-:W3:Y:S02]  /*63a50*/  LDL.LU R45, [R1+0x120] ;  /* 0x00012000012d7983 */ /* 0x000ee40000300800 */
[----:B------:R-:W-:Y:S02]  /*63a60*/  IMAD.X R31, R20, 0x1, R4, P6 ;  /* 0x00000001141f7824 */ /* 0x000fe400030e0604 */
        /* <DEDUP_REMOVED lines=8> */
[----:B0-----:R-:W3:Y:S01]  /*63af0*/  LDL.LU.64 R30, [R1+0x2df8] ;  /* 0x002df800011e7983 */ /* 0x001ee20000300a00 */
[----:B----4-:R-:W-:-:S05]  /*63b00*/  F2FP.SATFINITE.E5M2.F32.PACK_AB_MERGE_C R48, R48, R49, RZ ;  /* 0x000000313030723e */ /* 0x010fca00048060ff */
[----:B------:R0:W-:Y:S04]  /*63b10*/  STL [R1+0xfdc], R48 ;  /* 0x000fdc3001007387 */ /* 0x0001e80000100800 */
[----:B------:R-:W4:Y:S01]  /*63b20*/  LDL.LU R50, [R1+0x34] ;  /* 0x0000340001327983 */ /* 0x000f220000300800 */
[----:B------:R-:W-:Y:S02]  /*63b30*/  F2FP.SATFINITE.E5M2.F32.PACK_AB_MERGE_C R20, R34, R47, RZ ;  /* 0x0000002f2214723e */ /* 0x000fe400048060ff */
[----:B0-----:R-:W-:-:S03]  /*63b40*/  IADD3 R48, P6, PT, R51, R16, RZ ;  /* 0x0000001033307210 */ /* 0x001fc60007fde0ff */
[----:B------:R0:W-:Y:S01]  /*63b50*/  STL [R1+0x404], R20 ;  /* 0x0004041401007387 */ /* 0x0001e20000100800 */
[----:B------:R-:W-:Y:S02]  /*63b60*/  F2FP.SATFINITE.E5M2.F32.PACK_AB_MERGE_C R34, R61, R60, RZ ;  /* 0x0000003c3d22723e */ /* 0x000fe400048060ff */
[----:B0-----:R-:W-:-:S03]  /*63b70*/  SHF.R.S32.HI R20, RZ, 0x1f, R51 ;  /* 0x0000001fff147819 */ /* 0x001fc60000011433 */
[----:B------:R-:W-:Y:S02]  /*63b80*/  STL [R1+0x100c], R34 ;  /* 0x00100c2201007387 */ /* 0x000fe40000100800 */
[----:B------:R-:W-:Y:S02]  /*63b90*/  IMAD.X R49, R20, 0x1, R19, P6 ;  /* 0x0000000114317824 */ /* 0x000fe400030e0613 */
[----:B------:R-:W4:Y:S04]  /*63ba0*/  LDL.LU R60, [R1+0xe0] ;  /* 0x0000e000013c7983 */ /* 0x000f280000300800 */
[----:B------:R-:W-:Y:S01]  /*63bb0*/  STL.64 [R1+0x8c8], R48 ;  /* 0x0008c83001007387 */ /* 0x000fe20000100a00 */
[----:B--2---:R-:W-:-:S05]  /*63bc0*/  F2FP.SATFINITE.E5M2.F32.PACK_AB_MERGE_C R0, R0, R58, RZ ;  /* 0x0000003a0000723e */ /* 0x004fca00048060ff */
[----:B------:R0:W-:Y:S04]  /*63bd0*/  STL [R1+0x400], R0 ;  /* 0x0004000001007387 */ /* 0x0001e80000100800 */
[----:B------:R-:W4:Y:S04]  /*63be0*/  LDL.LU R61, [R1+0xe4] ;  /* 0x0000e400013d7983 */ /* 0x000f280000300800 */
[----:B------:R-:W2:Y:S04]  /*63bf0*/  LDL.LU R58, [R1+0xe8] ;  /* 0x0000e800013a7983 */ /* 0x000ea80000300800 */
[----:B0-----:R-:W2:Y:S01]  /*63c00*/  LDL.LU R0, [R1+0xec] ;  /* 0x0000ec0001007983 */ /* 0x001ea20000300800 */
[----:B------:R-:W-:-:S02]  /*63c10*/  IADD3 R34, P6, PT, R51, R17, RZ ;  /* 0x0000001133227210 */ /* 0x000fc40007fde0ff */
[----:B---3--:R-:W-:-:S03]  /*63c20*/  F2FP.SATFINITE.E5M2.F32.PACK_AB_MERGE_C R46, R46, R35, RZ ;  /* 0x000000232e2e723e */ /* 0x008fc600048060ff */
[----:B------:R-:W-:Y:S02]  /*63c30*/  IMAD.X R35, R20, 0x1, R18, P6 ;  /* 0x0000000114237824 */ /* 0x000fe400030e0612 */
[----:B------:R-:W-:Y:S04]  /*63c40*/  STL [R1+0x1014], R46 ;  /* 0x0010142e01007387 */ /* 0x000fe80000100800 */
[----:B------:R0:W-:Y:S02]  /*63c50*/  STL.64 [R1+0x8c0], R34 ;  /* 0x0008c02201007387 */ /* 0x0001e40000100a00 */
[----:B0-----:R-:W-:Y:S02]  /*63c60*/  F2FP.SATFINITE.E5M2.F32.PACK_AB_MERGE_C R35, R3, R2, RZ ;  /* 0x000000020323723e */ /* 0x001fe400048060ff */
[----:B------:R-:W-:-:S02]  /*63c70*/  IADD3 R2, P6, PT, R51, R15, RZ ;  /* 0x0000000f33027210 */ /* 0x000fc40007fde0ff */
[----:B------:R-:W-:-:S03]  /*63c80*/  F2FP.SATFINITE.E5M2.F32.PACK_AB_MERGE_C R34, R53, R52, RZ ;  /* 0x000000343522723e */ /* 0x000fc600048060ff */
        /* <DEDUP_REMOVED lines=13> */
[C---:B-1----:R-:W-:Y:S01]  /*63d60*/  IADD3 R2, P6, PT, R51.reuse, R9, RZ ;  /* 0x0000000933027210 */ /* 0x042fe20007fde0ff */
[----:B------:R-:W-:Y:S04]  /*63d70*/  STL [R1+0x124], R33 ;  /* 0x0001242101007387 */ /* 0x000fe80000100800 */
[----:B------:R-:W-:Y:S01]  /*63d80*/  IMAD.X R3, R20, 0x1, R8, P6 ;  /* 0x0000000114037824 */ /* 0x000fe200030e0608 */
[----:B------:R0:W-:Y:S04]  /*63d90*/  STL [R1+0x120], R32 ;  /* 0x0001202001007387 */ /* 0x0001e80000100800 */
[----:B------:R1:W-:Y:S04]  /*63da0*/  STL.64 [R1+0x8a8], R2 ;  /* 0x0008a80201007387 */ /* 0x0003e80000100a00 */
[----:B------:R-:W3:Y:S01]  /*63db0*/  LDL.LU R44, [R1+0xc0] ;  /* 0x0000c000012c7983 */ /* 0x000ee20000300800 */
[----:B0-----:R-:W-:-:S02]  /*63dc0*/  IADD3 R32, P6, PT, R51, R11, RZ ;  /* 0x0000000b33207210 */ /* 0x001fc40007fde0ff */
[----:B-1----:R-:W-:Y:S02]  /*63dd0*/  F2FP.SATFINITE.E5M2.F32.PACK_AB_MERGE_C R3, R37, R36, RZ ;  /* 0x000000242503723e */ /* 0x002fe400048060ff */
[----:B------:R-:W-:-:S03]  /*63de0*/  F2FP.SATFINITE.E5M2.F32.PACK_AB_MERGE_C R2, R40, R42, RZ ;  /* 0x0000002a2802723e */ /* 0x000fc600048060ff */
[----:B------:R-:W-:Y:S01]  /*63df0*/  STL [R1+0x2460], R3 ;  /* 0x0024600301007387 */ /* 0x000fe20000100800 */
[----:B------:R-:W-:-:S03]  /*63e00*/  IMAD.X R33, R20, 0x1, R10, P6 ;  /* 0x0000000114217824 */ /* 0x000fc600030e060a */
[----:B------:R-:W3:Y:S04]  /*63e10*/  LDL.LU R42, [R1+0xc4] ;  /* 0x0000c400012a7983 */ /* 0x000ee80000300800 */
[----:B------:R0:W-:Y:S04]  /*63e20*/  STL [R1+0x245c], R2 ;  /* 0x00245c0201007387 */ /* 0x0001e80000100800 */
[----:B------:R-:W3:Y:S04]  /*63e30*/  LDL.LU R40, [R1+0xc8] ;  /* 0x0000c80001287983 */ /* 0x000ee80000300800 */
[----:B0-----:R-:W3:Y:S04]  /*63e40*/  LDL.LU R2, [R1+0xa0] ;  /* 0x0000a00001027983 */ /* 0x001ee80000300800 */
[----:B------:R-:W3:Y:S04]  /*63e50*/  LDL.LU R3, [R1+0xa4] ;  /* 0x0000a40001037983 */ /* 0x000ee80000300800 */
[----:B------:R-:W3:Y:S04]  /*63e60*/  LDL.LU R52, [R1+0xa8] ;  /* 0x0000a80001347983 */ /* 0x000ee80000300800 */
[----:B------:R-:W3:Y:S04]  /*63e70*/  LDL.LU R53, [R1+0xac] ;  /* 0x0000ac0001357983 */ /* 0x000ee80000300800 */
[----:B------:R-:W3:Y:S04]  /*63e80*/  LDL.LU R36, [R1+0x80] ;  /* 0x0000800001247983 */ /* 0x000ee80000300800 */
[----:B------:R4:W-:Y:S04]  /*63e90*/  STL.64 [R1+0x8a0], R32 ;  /* 0x0008a02001007387 */ /* 0x0009e80000100a00 */
[----:B------:R-:W3:Y:S01]  /*63ea0*/  LDL.LU R37, [R1+0x84] ;  /* 0x0000840001257983 */ /* 0x000ee20000300800 */
[----:B------:R-:W-:-:S05]  /*63eb0*/  IADD3 R34, P6, PT, R51, R12, RZ ;  /* 0x0000000c33227210 */ /* 0x000fca0007fde0ff */
[----:B------:R-:W-:Y:S01]  /*63ec0*/  IMAD.X R35, R20, 0x1, R5, P6 ;  /* 0x0000000114237824 */ /* 0x000fe200030e0605 */
[----:B----4-:R-:W-:Y:S02]  /*63ed0*/  F2FP.SATFINITE.E5M2.F32.PACK_AB_MERGE_C R33, R61, R60, RZ ;  /* 0x0000003c3d21723e */ /* 0x010fe400048060ff */
[----:B--2---:R-:W-:Y:S02]  /*63ee0*/  F2FP.SATFINITE.E5M2.F32.PACK_AB_MERGE_C R32, R0, R58, RZ ;  /* 0x0000003a0020723e */ /* 0x004fe400048060ff */
[----:B------:R-:W2:Y:S04]  /*63ef0*/  LDL.LU R58, [R1+0x88] ;  /* 0x00008800013a7983 */ /* 0x000ea80000300800 */
[----:B------:R-:W-:Y:S04]  /*63f00*/  STL [R1+0x26a4], R33 ;  /* 0x0026a42101007387 */ /* 0x000fe80000100800 */
[----:B------:R-:W2:Y:S04]  /*63f10*/  LDL.LU R0, [R1+0x8c] ;  /* 0x00008c0001007983 */ /* 0x000ea80000300800 */
[----:B------:R0:W-:Y:S04]  /*63f20*/  STL [R1+0x269c], R32 ;  /* 0x00269c2001007387 */ /* 0x0001e80000100800 */
        /* <DEDUP_REMOVED lines=13> */
[----:B------:R0:W-:Y:S02]  /*64000*/  STL.64 [R1+0x898], R34 ;  /* 0x0008982201007387 */ /* 0x0001e40000100a00 */
[----:B0-----:R-:W-:-:S02]  /*64010*/  IADD3 R34, P6, PT, R51, R6, RZ ;  /* 0x0000000633227210 */ /* 0x001fc40007fde0ff */
[----:B------:R-:W4:Y:S03]  /*64020*/  LDL.LU R51, [R1+0x68] ;  /* 0x0000680001337983 */ /* 0x000f260000300800 */
[----:B------:R-:W-:-:S05]  /*64030*/  IMAD.X R35, R20, 0x1, R4, P6 ;  /* 0x0000000114237824 */ /* 0x000fca00030e0604 */
[----:B------:R0:W-:Y:S04]  /*64040*/  STL.64 [R1+0x890], R34 ;  /* 0x0008902201007387 */ /* 0x0001e80000100a00 */
[----:B0-----:R-:W4:Y:S04]  /*64050*/  LDL.LU.64 R34, [R1+0x2df0] ;  /* 0x002df00001227983 */ /* 0x001f280000300a00 */
[----:B------:R-:W4:Y:S01]  /*64060*/  LDL.LU R20, [R1+0xcc] ;  /* 0x0000cc0001147983 */ /* 0x000f220000300800 */
[----:B---3--:R-:W-:-:S03]  /*64070*/  F2FP.SATFINITE.E5M2.F32.PACK_AB_MERGE_C R42, R42, R44, RZ ;  /* 0x0000002c2a2a723e */ /* 0x008fc600048060ff */
[----:B------:R-:W3:Y:S04]  /*64080*/  LDL.LU R44, [R1+0x2de8] ;  /* 0x002de800012c7983 */ /* 0x000ee80000300800 */
[----:B------:R0:W-:Y:S01]  /*64090*/  STL [R1+0x26b8], R42 ;  /* 0x0026b82a01007387 */ /* 0x0001e20000100800 */
[----:B------:R-:W-:-:S03]  /*640a0*/  F2FP.SATFINITE.E5M2.F32.PACK_AB_MERGE_C R3, R3, R2, RZ ;  /* 0x000000020303723e */ /* 0x000fc600048060ff */
[----:B0-----:R-:W3:Y:S01]  /*640b0*/  LDL.LU R42, [R1+0x2de4] ;  /* 0x002de400012a7983 */ /* 0x001ee20000300800 */
[----:B------:R-:W-:Y:S02]  /*640c0*/  IADD3 R2, P6, PT, R50, R16, RZ ;  /* 0x0000001032027210 */ /* 0x000fe40007fde0ff */
[----:B------:R-:W-:Y:S02]  /*640d0*/  F2FP.SATFINITE.E5M2.F32.PACK_AB_MERGE_C R52, R53, R52, RZ ;  /* 0x000000343534723e */ /* 0x000fe400048060ff */
[----:B------:R-:W-:Y:S02]  /*640e0*/  F2FP.SATFINITE.E5M2.F32.PACK_AB_MERGE_C R37, R37, R36, RZ ;  /* 0x000000242525723e */ /* 0x000fe400048060ff */
[----:B--2---:R-:W-:Y:S02]  /*640f0*/  F2FP.SATFINITE.E5M2.F32.PACK_AB_MERGE_C R0, R0, R58, RZ ;  /* 0x0000003a0000723e */ /* 0x004fe400048060ff */
[----:B----4-:R-:W-:Y:S02]  /*64100*/  F2FP.SATFINITE.E5M2.F32.PACK_AB_MERGE_C R20, R20, R40, RZ ;  /* 0x000000281414723e */ /* 0x010fe400048060ff */
[----:B------:R-:W2:Y:S04]  /*64110*/  LDL.LU R40, [R1+0x2de0] ;  /* 0x002de00001287983 */ /* 0x000ea80000300800 */
[----:B------:R0:W-:Y:S04]  /*64120*/  STL [R1+0x26b4], R20 ;  /* 0x0026b41401007387 */ /* 0x0001e80000100800 */
[----:B------:R1:W-:Y:S01]  /*64130*/  STL [R1+0x26d8], R3 ;  /* 0x0026d80301007387 */ /* 0x0003e20000100800 */
[----:B0-----:R-:W-:-:S05]  /*64140*/  SHF.R.S32.HI R20, RZ, 0x1f, R50 ;  /* 0x0000001fff147819 */ /* 0x001fca0000011432 */
[----:B-1----:R-:W-:-:S05]  /*64150*/  IMAD.X R3, R20, 0x1, R19, P6 ;  /* 0x0000000114037824 */ /* 0x002fca00030e0613 */
[----:B------:R0:W-:Y:S04]  /*64160*/  STL.64 [R1+0x7f8], R2 ;  /* 0x0007f80201007387 */ /* 0x0001e80000100a00 */
[----:B0-----:R-:W4:Y:S04]  /*64170*/  LDL.LU.64 R2, [R1+0x2dd8] ;  /* 0x002dd80001027983 */ /* 0x001f280000300a00 */
[----:B------:R0:W-:Y:S04]  /*64180*/  STL [R1+0x26d4], R52 ;  /* 0x0026d43401007387 */ /* 0x0001e80000100800 */
[----:B------:R-:W2:Y:S01]  /*64190*/  LDL.LU R36, [R1+0x1bc] ;  /* 0x0001bc0001247983 */ /* 0x000ea20000300800 */
[----:B0-----:R-:W-:-:S03]  /*641a0*/  IADD3 R52, P6, PT, R50, R17, RZ ;  /* 0x0000001132347210 */ /* 0x001fc60007fde0ff */
[----:B------:R-:W-:Y:S02]  /*641b0*/  STL [R1+0x26e8], R37 ;  /* 0x0026e82501007387 */ /* 0x000fe40000100800 */
[----:B------:R-:W-:-:S05]  /*641c0*/  IMAD.X R53, R20, 0x1, R18, P6 ;  /* 0x0000000114357824 */ /* 0x000fca00030e0612 */
[----:B------:R0:W-:Y:S04]  /*641d0*/  STL.64 [R1+0x3e0], R52 ;  /* 0x0003e03401007387 */ /* 0x0001e80000100a00 */
[----:B0-----:R-:W2:Y:S04]  /*641e0*/  LDL.LU.64 R52, [R1+0x2dd0] ;  /* 0x002dd00001347983 */ /* 0x001ea80000300a00 */
[----:B------:R-:W2:Y:S04]  /*641f0*/  LDL.LU R37, [R1+0x70] ;  /* 0x0000700001257983 */ /* 0x000ea80000300800 */
[----:B------:R-:W2:Y:S04]  /*64200*/  LDL.LU R58, [R1+0x2dcc] ;  /* 0x002dcc00013a7983 */ /* 0x000ea80000300800 */
[----:B------:R0:W-:Y:S04]  /*64210*/  STL [R1+0x26e4], R0 ;  /* 0x0026e40001007387 */ /* 0x0001e80000100800 */
[----:B0-----:R-:W2:Y:S01]  /*64220*/  LDL.LU R0, [R1+0x2dc8] ;  /* 0x002dc80001007983 */ /* 0x001ea20000300800 */
[----:B------:R-:W-:-:S02]  /*64230*/  F2FP.SATFINITE.E5M2.F32.PACK_AB_MERGE_C R57, R57, R56, RZ ;  /* 0x000000383939723e */ /* 0x000fc400048060ff */
[----:B------:R-:W-:Y:S02]  /*64240*/  IADD3 R56, P6, PT, R50, R15, RZ ;  /* 0x0000000f32387210 */ /* 0x000fe40007fde0ff */
[----:B------:R-:W-:Y:S01]  /*64250*/  F2FP.SATFINITE.E5M2.F32.PACK_AB_MERGE_C R51, R49, R51, RZ ;  /* 0x000000333133723e */ /* 0x000fe200048060ff */
[----:B------:R0:W-:Y:S01]  /*64260*/  STL [R1+0x2708], R57 ;  /* 0x0027083901007387 */ /* 0x0001e20000100800 */
[----:B------:R-:W-:Y:S02]  /*64270*/  F2FP.SATFINITE.E5M2.F32.PACK_AB_MERGE_C R49, R33, R32, RZ ;  /* 0x000000202131723e */ /* 0x000fe400048060ff */
[----:B------:R-:W-:Y:S01]  /*64280*/  F2FP.SATFINITE.E5M2.F32.PACK_AB_MERGE_C R45, R45, R46, RZ ;  /* 0x0000002e2d2d723e */ /* 0x000fe200048060ff */
[----:B0-----:R-:W-:Y:S01]  /*64290*/  IMAD.X R57, R20, 0x1, R13, P6 ;  /* 0x0000000114397824 */ /* 0x001fe200030e060d */
[----:B------:R-:W-:-:S05]  /*642a0*/  IADD3 R32, P6, PT, R50, R14, RZ ;  /* 0x0000000e32207210 */ /* 0x000fca0007fde0ff */
[----:B------:R-:W-:Y:S01]  /*642b0*/  IMAD.X R33, R20, 0x1, R7, P6 ;  /* 0x0000000114217824 */ /* 0x000fe200030e0607 */
[----:B------:R-:W-:Y:S01]  /*642c0*/  IADD3 R46, P6, PT, R50, R9, RZ ;  /* 0x00000009322e7210 */ /* 0x000fe20007fde0ff */
[----:B------:R0:W-:Y:S01]  /*642d0*/  STL.64 [R1+0x3f8], R56 ;  /* 0x0003f83801007387 */ /* 0x0001e20000100a00 */
[----:B------:R-:W-:-:S03]  /*642e0*/  F2FP.SATFINITE.E5M2.F32.PACK_AB_MERGE_C R48, R47, R48, RZ ;  /* 0x000000302f30723e */ /* 0x000fc600048060ff */
[----:B------:R-:W-:Y:S01]  /*642f0*/  IMAD.X R47, R20, 0x1, R8, P6 ;  /* 0x00000001142f7824 */ /* 0x000fe200030e0608 */
[----:B0-----:R-:W3:Y:S04]  /*64300*/  LDL.LU.64 R56, [R1+0x2dc0] ;  /* 0x002dc00001387983 */ /* 0x001ee80000300a00 */
[----:B------:R-:W-:Y:S04]  /*64310*/  STL [R1+0x2704], R51 ;  /* 0x0027043301007387 */ /* 0x000fe80000100800 */
[----:B------:R-:W-:Y:S04]  /*64320*/  STL [R1+0x2728], R49 ;  /* 0x0027283101007387 */ /* 0x000fe80000100800 */
[----:B------:R0:W-:Y:S01]  /*64330*/  STL.64 [R1+0x3c0], R32 ;  /* 0x0003c02001007387 */ /* 0x0001e20000100a00 */
[----:B------:R-:W-:-:S03]  /*64340*/  F2FP.SATFINITE.E5M2.F32.PACK_AB_MERGE_C R38, R39, R38, RZ ;  /* 0x000000262726723e */ /* 0x000fc600048060ff */
[----:B0-----:R-:W3:Y:S04]  /*64350*/  LDL.LU.64 R32, [R1+0x2db8] ;  /* 0x002db80001207983 */ /* 0x001ee80000300a00 */
[----:B------:R0:W-:Y:S04]  /*64360*/  STL [R1+0x2724], R48 ;  /* 0x0027243001007387 */ /* 0x0001e80000100800 */
[----:B------:R1:W-:Y:S04]  /*64370*/  STL [R1+0x2740], R45 ;  /* 0x0027402d01007387 */ /* 0x0003e80000100800 */
[----:B------:R1:W-:Y:S01]  /*64380*/  STL.64 [R1+0x3b8], R46 ;  /* 0x0003b82e01007387 */ /* 0x0003e20000100a00 */
[----:B0-----:R-:W-:-:S02]  /*64390*/  LOP3.LUT R48, R21, 0xffff, RZ, 0xc0, !PT ;  /* 0x0000ffff15307812 */ /* 0x001fc400078ec0ff */
[----:B-1----:R-:W-:Y:S02]  /*643a0*/  LOP3.LUT R45, R60, 0xffff, RZ, 0xc0, !PT ;  /* 0x0000ffff3c2d7812 */ /* 0x002fe400078ec0ff */
[----:B------:R-:W-:Y:S02]  /*643b0*/  LOP3.LUT R46, R61, 0xffff, RZ, 0xc0, !PT ;  /* 0x0000ffff3d2e7812 */ /* 0x000fe400078ec0ff */
[----:B------:R-:W-:Y:S02]  /*643c0*/  SHF.R.U32.HI R47, RZ, 0x8, R45 ;  /* 0x00000008ff2f7819 */ /* 0x000fe4000001162d */
[--C-:B------:R-:W-:Y:S02]  /*643d0*/  PRMT R45, R45, 0x3340, R46.reuse ;  /* 0x000033402d2d7816 */ /* 0x100fe4000000002e */
[----:B------:R-:W-:Y:S02]  /*643e0*/  SHF.R.U32.HI R46, RZ, 0x8, R46 ;  /* 0x00000008ff2e7819 */ /* 0x000fe4000001162e */
[----:B------:R-:W-:-:S02]  /*643f0*/  LOP3.LUT R47, R47, 0xffff, RZ, 0xc0, !PT ;  /* 0x0000ffff2f2f7812 */ /* 0x000fc400078ec0ff */
[----:B------:R-:W-:Y:S01]  /*64400*/  LOP3.LUT R46, R46, 0xffff, RZ, 0xc0, !PT ;  /* 0x0000ffff2e2e7812 */ /* 0x000fe200078ec0ff */
[----:B------:R0:W-:Y:S04]  /*64410*/  STL [R1+0x273c], R38 ;  /* 0x00273c2601007387 */ /* 0x0001e80000100800 */
[----:B0-----:R-:W3:Y:S04]  /*64420*/  LDL.LU R38, [R1+0x11c] ;  /* 0x00011c0001267983 */ /* 0x001ee80000300800 */
[----:B------:R-:W3:Y:S01]  /*64430*/  LDL.LU R39, [R1+0x10f8] ;  /* 0x0010f80001277983 */ /* 0x000ee20000300800 */
[----:B--2---:R-:W-:-:S04]  /*64440*/  PRMT R21, R48, 0x3340, R0 ;  /* 0x0000334030157816 */ /* 0x004fc80000000000 */
[----:B------:R-:W-:Y:S02]  /*64450*/  PRMT R45, R45, 0x5410, R21 ;  /* 0x000054102d2d7816 */ /* 0x000fe40000000015 */
[----:B------:R-:W-:Y:S02]  /*64460*/  PRMT R21, R47, 0x3340, R46 ;  /* 0x000033402f157816 */ /* 0x000fe4000000002e */
[----:B------:R-:W-:Y:S01]  /*64470*/  LOP3.LUT R46, R36, 0xffff, RZ, 0xc0, !PT ;  /* 0x0000ffff242e7812 */ /* 0x000fe200078ec0ff */
[----:B------:R0:W-:Y:S01]  /*64480*/  STL [R1+0x2990], R45 ;  /* 0x0029902d01007387 */ /* 0x0001e20000100800 */
[----:B------:R-:W-:-:S03]  /*64490*/  LOP3.LUT R47, R27, 0xffff, RZ, 0xc0, !PT ;  /* 0x0000ffff1b2f7812 */ /* 0x000fc600078ec0ff */
[----:B------:R-:W2:Y:S01]  /*644a0*/  LDL.LU R61, [R1+0x320] ;  /* 0x00032000013d7983 */ /* 0x000ea20000300800 */
[----:B0-----:R-:W-:-:S03]  /*644b0*/  LOP3.LUT R45, R37, 0xffff, RZ, 0xc0, !PT ;  /* 0x0000ffff252d7812 */ /* 0x001fc600078ec0ff */
[----:B------:R0:W-:Y:S01]  /*644c0*/  STL [R1+0x2950], R21 ;  /* 0x0029501501007387 */ /* 0x0001e20000100800 */
[----:B------:R-:W-:-:S03]  /*644d0*/  PRMT R27, R46, 0x3340, R45 ;  /* 0x000033402e1b7816 */ /* 0x000fc6000000002d */
[----:B------:R-:W4:Y:S01]  /*644e0*/  LDL.LU R60, [R1+0x360] ;  /* 0x00036000013c7983 */ /* 0x000f220000300800 */
[----:B------:R-:W-:Y:S02]  /*644f0*/  IADD3 R36, P6, PT, R50, R11, RZ ;  /* 0x0000000b32247210 */ /* 0x000fe40007fde0ff */
[----:B0-----:R-:W-:-:S04]  /*64500*/  PRMT R21, R47, 0x3340, R0 ;  /* 0x000033402f157816 */ /* 0x001fc80000000000 */
[----:B------:R-:W-:Y:S02]  /*64510*/  PRMT R21, R27, 0x5410, R21 ;  /* 0x000054101b157816 */ /* 0x000fe40000000015 */
[----:B------:R-:W-:Y:S01]  /*64520*/  SHF.R.U32.HI R48, RZ, 0x8, R48 ;  /* 0x00000008ff307819 */ /* 0x000fe20000011630 */
[----:B------:R-:W-:Y:S02]  /*64530*/  IMAD.X R37, R20, 0x1, R10, P6 ;  /* 0x0000000114257824 */ /* 0x000fe400030e060a */
[----:B------:R0:W-:Y:S01]  /*64540*/  STL [R1+0x298c], R21 ;  /* 0x00298c1501007387 */ /* 0x0001e20000100800 */
[----:B------:R-:W-:-:S03]  /*64550*/  SHF.R.U32.HI R27, RZ, 0x8, R46 ;  /* 0x00000008ff1b7819 */ /* 0x000fc6000001162e */
[----:B------:R1:W-:Y:S01]  /*64560*/  STL.64 [R1+0x398], R36 ;  /* 0x0003982401007387 */ /* 0x0003e20000100a00 */
[----:B0-----:R-:W-:-:S03]  /*64570*/  SHF.R.U32.HI R21, RZ, 0x8, R45 ;  /* 0x00000008ff157819 */ /* 0x001fc6000001162d */
[----:B------:R-:W4:Y:S01]  /*64580*/  LDL.LU R49, [R1+0x38] ;  /* 0x0000380001317983 */ /* 0x000f220000300800 */
[----:B------:R-:W-:-:S04]  /*64590*/  LOP3.LUT R45, R48, 0xffff, RZ, 0xc0, !PT ;  /* 0x0000ffff302d7812 */ /* 0x000fc800078ec0ff */
[----:B-1----:R-:W-:Y:S02]  /*645a0*/  PRMT R36, R45, 0x3340, R0 ;  /* 0x000033402d247816 */ /* 0x002fe40000000000 */
[----:B------:R-:W-:Y:S02]  /*645b0*/  LOP3.LUT R27, R27, 0xffff, RZ, 0xc0, !PT ;  /* 0x0000ffff1b1b7812 */ /* 0x000fe400078ec0ff */
[----:B------:R-:W-:Y:S01]  /*645c0*/  LOP3.LUT R21, R21, 0xffff, RZ, 0xc0, !PT ;  /* 0x0000ffff15157812 */ /* 0x000fe200078ec0ff */
[----:B------:R0:W-:Y:S03]  /*645d0*/  STL [R1+0x263c], R36 ;  /* 0x00263c2401007387 */ /* 0x0001e60000100800 */
[----:B------:R-:W-:Y:S02]  /*645e0*/  PRMT R21, R27, 0x3340, R21 ;  /* 0x000033401b157816 */ /* 0x000fe40000000015 */
[----:B0-----:R-:W-:-:S03]  /*645f0*/  IADD3 R36, P6, PT, R50, R12, RZ ;  /* 0x0000000c32247210 */ /* 0x001fc60007fde0ff */
[----:B------:R-:W-:Y:S02]  /*64600*/  STL [R1+0x2944], R21 ;  /* 0x0029441501007387 */ /* 0x000fe40000100800 */
[----:B------:R-:W-:-:S05]  /*64610*/  IMAD.X R37, R20, 0x1, R5, P6 ;  /* 0x0000000114257824 */ /* 0x000fca00030e0605 */
[----:B------:R0:W-:Y:S04]  /*64620*/  STL.64 [R1+0x3d8], R36 ;  /* 0x0003d82401007387 */ /* 0x0001e80000100a00 */
[----:B0-----:R-:W4:Y:S01]  /*64630*/  LDL.LU.64 R36, [R1+0x2db0] ;  /* 0x002db00001247983 */ /* 0x001f220000300a00 */
[----:B------:R-:W-:-:S05]  /*64640*/  IADD3 R50, P6, PT, R50, R6, RZ ;  /* 0x0000000632327210 */ /* 0x000fca0007fde0ff */
[----:B------:R-:W-:Y:S01]  /*64650*/  IMAD.X R51, R20, 0x1, R4, P6 ;  /* 0x0000000114337824 */ /* 0x000fe200030e0604 */
[----:B------:R-:W-:-:S04]  /*64660*/  SHF.R.U32.HI R20, RZ, 0x8, R47 ;  /* 0x00000008ff147819 */ /* 0x000fc8000001162f */
[----:B------:R-:W-:-:S04]  /*64670*/  LOP3.LUT R20, R20, 0xffff, RZ, 0xc0, !PT ;  /* 0x0000ffff14147812 */ /* 0x000fc800078ec0ff */
[----:B------:R-:W-:Y:S01]  /*64680*/  PRMT R20, R20, 0x3340, R0 ;  /* 0x0000334014147816 */ /* 0x000fe20000000000 */
[----:B------:R-:W-:Y:S01]  /*64690*/  STL.64 [R1+0x3a8], R50 ;  /* 0x0003a83201007387 */ /* 0x000fe20000100a00 */
[----:B---3--:R-:W-:-:S03]  /*646a0*/  LOP3.LUT R45, R38, 0xffff, RZ, 0xc0, !PT ;  /* 0x0000ffff262d7812 */ /* 0x008fc600078ec0ff */
[----:B------:R0:W-:Y:S01]  /*646b0*/  STL [R1+0x2630], R20 ;  /* 0x0026301401007387 */ /* 0x0001e20000100800 */
[----:B------:R-:W-:Y:S02]  /*646c0*/  LOP3.LUT R47, R22, 0xffff, RZ, 0xc0, !PT ;  /* 0x0000ffff162f7812 */ /* 0x000fe400078ec0ff */
[----:B------:R-:W-:Y:S02]  /*646d0*/  LOP3.LUT R27, R39, 0xffff, RZ, 0xc0, !PT ;  /* 0x0000ffff271b7812 */ /* 0x000fe400078ec0ff */
[----:B0-----:R-:W-:Y:S02]  /*646e0*/  PRMT R20, R47, 0x3340, R0 ;  /* 0x000033402f147816 */ /* 0x001fe40000000000 */
[----:B--2---:R-:W-:Y:S02]  /*646f0*/  LOP3.LUT R46, R61, 0xffff, RZ, 0xc0, !PT ;  /* 0x0000ffff3d2e7812 */ /* 0x004fe400078ec0ff */
[----:B------:R-:W2:Y:S04]  /*64700*/  LDL.LU R61, [R1+0x130] ;  /* 0x00013000013d7983 */ /* 0x000ea80000300800 */
[----:B------:R-:W3:Y:S01]  /*64710*/  LDL.LU R51, [R1+0x324] ;  /* 0x0003240001337983 */ /* 0x000ee20000300800 */
[----:B----4-:R-:W-:-:S02]  /*64720*/  LOP3.LUT R22, R60, 0xffff, RZ, 0xc0, !PT ;  /* 0x0000ffff3c167812 */ /* 0x010fc400078ec0ff */
[----:B------:R-:W-:-:S04]  /*64730*/  LOP3.LUT R36, R36, 0xffff, RZ, 0xc0, !PT ;  /* 0x0000ffff24247812 */ /* 0x000fc800078ec0ff */
[----:B------:R-:W-:-:S04]  /*64740*/  PRMT R21, R45, 0x3340, R36 ;  /* 0x000033402d157816 */ /* 0x000fc80000000024 */
[----:B------:R-:W-:Y:S02]  /*64750*/  PRMT R21, R21, 0x5410, R20 ;  /* 0x0000541015157816 */ /* 0x000fe40000000014 */
[----:B------:R-:W-:-:S03]  /*64760*/  PRMT R20, R46, 0x3340, R0 ;  /* 0x000033402e147816 */ /* 0x000fc60000000000 */
[----:B------:R0:W-:Y:S04]  /*64770*/  STL [R1+0x2988], R21 ;  /* 0x0029881501007387 */ /* 0x0001e80000100800 */
[----:B------:R-:W4:Y:S01]  /*64780*/  LDL.LU R50, [R1+0x368] ;  /* 0x0003680001327983 */ /* 0x000f220000300800 */
[----:B0-----:R-:W-:-:S04]  /*64790*/  PRMT R21, R27, 0x3340, R22 ;  /* 0x000033401b157816 */ /* 0x001fc80000000016 */
[----:B------:R-:W-:Y:S02]  /*647a0*/  PRMT R20, R21, 0x5410, R20 ;  /* 0x0000541015147816 */ /* 0x000fe40000000014 */
[----:B------:R-:W-:-:S03]  /*647b0*/  SHF.R.U32.HI R21, RZ, 0x8, R45 ;  /* 0x00000008ff157819 */ /* 0x000fc6000001162d */
[----:B------:R0:W-:Y:S04]  /*647c0*/  STL [R1+0x2984], R20 ;  /* 0x0029841401007387 */ /* 0x0001e80000100800 */
[----:B------:R-:W3:Y:S01]  /*647d0*/  LDL.LU R45, [R1+0x1188] ;  /* 0x00118800012d7983 */ /* 0x000ee20000300800 */
[----:B------:R-:W-:Y:S02]  /*647e0*/  SHF.R.U32.HI R27, RZ, 0x8, R27 ;  /* 0x00000008ff1b7819 */ /* 0x000fe4000001161b */
[----:B------:R-:W-:Y:S02]  /*647f0*/  SHF.R.U32.HI R22, RZ, 0x8, R22 ;  /* 0x00000008ff167819 */ /* 0x000fe40000011616 */
[----:B0-----:R-:W-:Y:S02]  /*64800*/  SHF.R.U32.HI R20, RZ, 0x8, R36 ;  /* 0x00000008ff147819 */ /* 0x001fe40000011624 */
[----:B------:R-:W-:-:S02]  /*64810*/  LOP3.LUT R27, R27, 0xffff, RZ, 0xc0, !PT ;  /* 0x0000ffff1b1b7812 */ /* 0x000fc400078ec0ff */
[----:B------:R-:W-:Y:S02]  /*64820*/  LOP3.LUT R22, R22, 0xffff, RZ, 0xc0, !PT ;  /* 0x0000ffff16167812 */ /* 0x000fe400078ec0ff */
[----:B------:R-:W-:Y:S02]  /*64830*/  LOP3.LUT R21, R21, 0xffff, RZ, 0xc0, !PT ;  /* 0x0000ffff15157812 */ /* 0x000fe400078ec0ff */
[----:B------:R-:W-:Y:S02]  /*64840*/  LOP3.LUT R20, R20, 0xffff, RZ, 0xc0, !PT ;  /* 0x0000ffff14147812 */ /* 0x000fe400078ec0ff */
[----:B------:R-:W-:Y:S02]  /*64850*/  PRMT R22, R27, 0x3340, R22 ;  /* 0x000033401b167816 */ /* 0x000fe40000000016 */
[----:B------:R-:W-:-:S03]  /*64860*/  PRMT R21, R21, 0x3340, R20 ;  /* 0x0000334015157816 */ /* 0x000fc60000000014 */
[----:B------:R0:W-:Y:S01]  /*64870*/  STL [R1+0x293c], R22 ;  /* 0x00293c1601007387 */ /* 0x0001e20000100800 */
[----:B------:R-:W-:Y:S02]  /*64880*/  SHF.R.S32.HI R20, RZ, 0x1f, R49 ;  /* 0x0000001fff147819 */ /* 0x000fe40000011431 */
[----:B------:R-:W-:Y:S01]  /*64890*/  IADD3 R38, P6, PT, R49, R16, RZ ;  /* 0x0000001031267210 */ /* 0x000fe20007fde0ff */
[----:B------:R1:W-:Y:S01]  /*648a0*/  STL [R1+0x2938], R21 ;  /* 0x0029381501007387 */ /* 0x0003e20000100800 */
[----:B0-----:R-:W-:Y:S02]  /*648b0*/  SHF.R.U32.HI R22, RZ, 0x8, R47 ;  /* 0x00000008ff167819 */ /* 0x001fe4000001162f */
[----:B-1----:R-:W-:Y:S02]  /*648c0*/  SHF.R.U32.HI R21, RZ, 0x8, R46 ;  /* 0x00000008ff157819 */ /* 0x002fe4000001162e */
[----:B------:R-:W-:Y:S01]  /*648d0*/  LOP3.LUT R22, R22, 0xffff, RZ, 0xc0, !PT ;  /* 0x0000ffff16167812 */ /* 0x000fe200078ec0ff */
[----:B------:R-:W-:Y:S01]  /*648e0*/  IMAD.X R39, R20, 0x1, R19, P6 ;  /* 0x0000000114277824 */ /* 0x000fe200030e0613 */
[----:B------:R-:W-:-:S02]  /*648f0*/  LOP3.LUT R21, R21, 0xffff, RZ, 0xc0, !PT ;  /* 0x0000ffff15157812 */ /* 0x000fc400078ec0ff */
[--C-:B------:R-:W-:Y:S02]  /*64900*/  PRMT R22, R22, 0x3340, R0.reuse ;  /* 0x0000334016167816 */ /* 0x100fe40000000000 */
[----:B------:R-:W-:Y:S01]  /*64910*/  PRMT R21, R21, 0x3340, R0 ;  /* 0x0000334015157816 */ /* 0x000fe20000000000 */
[----:B------:R0:W-:Y:S04]  /*64920*/  STL.64 [R1+0x3d0], R38 ;  /* 0x0003d02601007387 */ /* 0x0001e80000100a00 */
[----:B0-----:R-:W3:Y:S04]  /*64930*/  LDL.LU.64 R38, [R1+0x2da8] ;  /* 0x002da80001267983 */ /* 0x001ee80000300a00 */
[----:B------:R-:W-:Y:S04]  /*64940*/  STL [R1+0x2620], R22 ;  /* 0x0026201601007387 */ /* 0x000fe80000100800 */
[----:B------:R-:W3:Y:S04]  /*64950*/  LDL.LU R48, [R1+0x3b0] ;  /* 0x0003b00001307983 */ /* 0x000ee80000300800 */
[----:B------:R0:W-:Y:S04]  /*64960*/  STL [R1+0x261c], R21 ;  /* 0x00261c1501007387 */ /* 0x0001e80000100800 */
[----:B------:R-:W3:Y:S01]  /*64970*/  LDL.LU R60, [R1+0x2e8] ;  /* 0x0002e800013c7983 */ /* 0x000ee20000300800 */
[----:B------:R-:W-:-:S02]  /*64980*/  LOP3.LUT R37, R37, 0xffff, RZ, 0xc0, !PT ;  /* 0x0000ffff25257812 */ /* 0x000fc400078ec0ff */
[----:B0-----:R-:W-:Y:S02]  /*64990*/  LOP3.LUT R21, R23, 0xffff, RZ, 0xc0, !PT ;  /* 0x0000ffff17157812 */ /* 0x001fe400078ec0ff */
[----:B--2---:R-:W-:Y:S02]  /*649a0*/  LOP3.LUT R36, R61, 0xffff, RZ, 0xc0, !PT ;  /* 0x0000ffff3d247812 */ /* 0x004fe400078ec0ff */
[----:B------:R-:W2:Y:S02]  /*649b0*/  LDL.LU R61, [R1+0x33c] ;  /* 0x00033c00013d7983 */ /* 0x000ea40000300800 */
[----:B------:R-:W-:Y:S02]  /*649c0*/  PRMT R22, R36, 0x3340, R37 ;  /* 0x0000334024167816 */ /* 0x000fe40000000025 */
[----:B------:R0:W-:Y:S02]  /*649d0*/  STL [R1+0x29c8], R21 ;  /* 0x0029c81501007387 */ /* 0x0001e40000100800 */
[----:B0-----:R-:W-:-:S04]  /*649e0*/  PRMT R21, R21, 0x3340, R0 ;  /* 0x0000334015157816 */ /* 0x001fc80000000000 */
[----:B------:R-:W-:-:S05]  /*649f0*/  PRMT R46, R22, 0x5410, R21 ;  /* 0x00005410162e7816 */ /* 0x000fca0000000015 */
[----:B------:R0:W-:Y:S02]  /*64a00*/  STL [R1+0x2980], R46 ;  /* 0x0029802e01007387 */ /* 0x0001e40000100800 */
[----:B0-----:R-:W-:-:S05]  /*64a10*/  IADD3 R46, P6, PT, R49, R17, RZ ;  /* 0x00000011312e7210 */ /* 0x001fca0007fde0ff */
[----:B------:R-:W-:Y:S01]  /*64a20*/  IMAD.X R47, R20, 0x1, R18, P6 ;  /* 0x00000001142f7824 */ /* 0x000fe200030e0612 */
[----:B----4-:R-:W-:Y:S02]  /*64a30*/  LOP3.LUT R23, R50, 0xffff, RZ, 0xc0, !PT ;  /* 0x0000ffff32177812 */ /* 0x010fe400078ec0ff */
[----:B---3--:R-:W-:Y:S02]  /*64a40*/  LOP3.LUT R27, R45, 0xffff, RZ, 0xc0, !PT ;  /* 0x0000ffff2d1b7812 */ /* 0x008fe400078ec0ff */
[----:B------:R-:W-:Y:S02]  /*64a50*/  LOP3.LUT R45, R51, 0xffff, RZ, 0xc0, !PT ;  /* 0x0000ffff332d7812 */ /* 0x000fe400078ec0ff */
[----:B------:R-:W-:Y:S02]  /*64a60*/  PRMT R22, R27, 0x3340, R23 ;  /* 0x000033401b167816 */ /* 0x000fe40000000017 */
[----:B------:R-:W-:-:S04]  /*64a70*/  PRMT R21, R45, 0x3340, R0 ;  /* 0x000033402d157816 */ /* 0x000fc80000000000 */
[----:B------:R-:W-:-:S05]  /*64a80*/  PRMT R21, R22, 0x5410, R21 ;  /* 0x0000541016157816 */ /* 0x000fca0000000015 */
[----:B------:R-:W-:Y:S04]  /*64a90*/  STL [R1+0x297c], R21 ;  /* 0x00297c1501007387 */ /* 0x000fe80000100800 */
[----:B------:R0:W-:Y:S04]  /*64aa0*/  STL.64 [R1+0x3c8], R46 ;  /* 0x0003c82e01007387 */ /* 0x0001e80000100a00 */
[----:B0-----:R-:W3:Y:S04]  /*64ab0*/  LDL.LU R46, [R1+0x1e8] ;  /* 0x0001e800012e7983 */ /* 0x001ee80000300800 */
[----:B------:R-:W4:Y:S04]  /*64ac0*/  LDL.LU R47, [R1+0x94] ;  /* 0x00009400012f7983 */ /* 0x000f280000300800 */
[----:B------:R-:W4:Y:S04]  /*64ad0*/  LDL.LU R51, [R1+0x3b4] ;  /* 0x0003b40001337983 */ /* 0x000f280000300800 */
[----:B------:R-:W4:Y:S01]  /*64ae0*/  LDL.LU R50, [R1+0x348] ;  /* 0x0003480001327983 */ /* 0x000f220000300800 */
[----:B------:R-:W-:-:S02]  /*64af0*/  SHF.R.U32.HI R36, RZ, 0x8, R36 ;  /* 0x00000008ff247819 */ /* 0x000fc40000011624 */
[----:B------:R-:W-:Y:S02]  /*64b00*/  SHF.R.U32.HI R37, RZ, 0x8, R37 ;  /* 0x00000008ff257819 */ /* 0x000fe40000011625 */
[----:B------:R-:W-:Y:S02]  /*64b10*/  SHF.R.U32.HI R22, RZ, 0x8, R27 ;  /* 0x00000008ff167819 */ /* 0x000fe4000001161b */
[----:B------:R-:W-:Y:S02]  /*64b20*/  SHF.R.U32.HI R21, RZ, 0x8, R23 ;  /* 0x00000008ff157819 */ /* 0x000fe40000011617 */
[----:B------:R-:W-:Y:S02]  /*64b30*/  LOP3.LUT R27, R36, 0xffff, RZ, 0xc0, !PT ;  /* 0x0000ffff241b7812 */ /* 0x000fe400078ec0ff */
[----:B------:R-:W-:Y:S02]  /*64b40*/  LOP3.LUT R23, R37, 0xffff, RZ, 0xc0, !PT ;  /* 0x0000ffff25177812 */ /* 0x000fe400078ec0ff */
[----:B------:R-:W-:-:S02]  /*64b50*/  LOP3.LUT R22, R22, 0xffff, RZ, 0xc0, !PT ;  /* 0x0000ffff16167812 */ /* 0x000fc400078ec0ff */
[----:B------:R-:W-:Y:S02]  /*64b60*/  LOP3.LUT R21, R21, 0xffff, RZ, 0xc0, !PT ;  /* 0x0000ffff15157812 */ /* 0x000fe400078ec0ff */
[----:B------:R-:W-:Y:S02]  /*64b70*/  PRMT R23, R27, 0x3340, R23 ;  /* 0x000033401b177816 */ /* 0x000fe40000000017 */
[----:B------:R-:W-:Y:S02]  /*64b80*/  PRMT R21, R22, 0x3340, R21 ;  /* 0x0000334016157816 */ /* 0x000fe40000000015 */
[----:B------:R-:W-:Y:S01]  /*64b90*/  LOP3.LUT R36, R48, 0xffff, RZ, 0xc0, !PT ;  /* 0x0000ffff30247812 */ /* 0x000fe200078ec0ff */
[----:B------:R-:W-:Y:S04]  /*64ba0*/  STL [R1+0x2948], R23 ;  /* 0x0029481701007387 */ /* 0x000fe80000100800 */
[----:B------:R0:W-:Y:S01]  /*64bb0*/  STL [R1+0x2930], R21 ;  /* 0x0029301501007387 */ /* 0x0001e20000100800 */
[----:B------:R-:W-:-:S02]  /*64bc0*/  LOP3.LUT R27, R60, 0xffff, RZ, 0xc0, !PT ;  /* 0x0000ffff3c1b7812 */ /* 0x000fc400078ec0ff */
[----:B------:R-:W-:Y:S02]  /*64bd0*/  IADD3 R60, P6, PT, R49, R15, RZ ;  /* 0x0000000f313c7210 */ /* 0x000fe40007fde0ff */
[----:B0-----:R-:W-:Y:S02]  /*64be0*/  PRMT R21, R27, 0x3340, R0 ;  /* 0x000033401b157816 */ /* 0x001fe40000000000 */
[----:B------:R-:W-:Y:S02]  /*64bf0*/  LOP3.LUT R37, R28, 0xffff, RZ, 0xc0, !PT ;  /* 0x0000ffff1c257812 */ /* 0x000fe400078ec0ff */
[----:B--2---:R-:W-:-:S04]  /*64c00*/  LOP3.LUT R23, R61, 0xffff, RZ, 0xc0, !PT ;  /* 0x0000ffff3d177812 */ /* 0x004fc800078ec0ff */
[----:B------:R-:W-:Y:S01]  /*64c10*/  PRMT R22, R36, 0x3340, R23 ;  /* 0x0000334024167816 */ /* 0x000fe20000000017 */
[----:B------:R-:W-:-:S03]  /*64c20*/  IMAD.X R61, R20, 0x1, R13, P6 ;  /* 0x00000001143d7824 */ /* 0x000fc600030e060d */
[----:B------:R-:W-:-:S05]  /*64c30*/  PRMT R21, R22, 0x5410, R21 ;  /* 0x0000541016157816 */ /* 0x000fca0000000015 */
[----:B------:R0:W-:Y:S01]  /*64c40*/  STL [R1+0x2978], R21 ;  /* 0x0029781501007387 */ /* 0x0001e20000100800 */
[----:B------:R-:W-:-:S03]  /*64c50*/  SHF.R.U32.HI R36, RZ, 0x8, R36 ;  /* 0x00000008ff247819 */ /* 0x000fc60000011624 */
[----:B------:R1:W-:Y:S01]  /*64c60*/  STL.64 [R1+0x600], R60 ;  /* 0x0006003c01007387 */ /* 0x0003e20000100a00 */
[----:B------:R-:W-:Y:S02]  /*64c70*/  SHF.R.U32.HI R22, RZ, 0x8, R23 ;  /* 0x00000008ff167819 */ /* 0x000fe40000011617 */
[----:B------:R-:W-:Y:S02]  /*64c80*/  LOP3.LUT R23, R36, 0xffff, RZ, 0xc0, !PT ;  /* 0x0000ffff24177812 */ /* 0x000fe400078ec0ff */
[----:B0-----:R-:W-:Y:S01]  /*64c90*/  SHF.R.U32.HI R21, RZ, 0x8, R27 ;  /* 0x00000008ff157819 */ /* 0x001fe2000001161b */
[----:B-1----:R-:W2:Y:S04]  /*64ca0*/  LDL.LU.64 R60, [R1+0x2da0] ;  /* 0x002da000013c7983 */ /* 0x002ea80000300a00 */
[----:B------:R-:W2:Y:S01]  /*64cb0*/  LDL.LU R48, [R1+0x158] ;  /* 0x0001580001307983 */ /* 0x000ea20000300800 */
[----:B------:R-:W-:-:S02]  /*64cc0*/  LOP3.LUT R22, R22, 0xffff, RZ, 0xc0, !PT ;  /* 0x0000ffff16167812 */ /* 0x000fc400078ec0ff */
[----:B------:R-:W-:Y:S02]  /*64cd0*/  LOP3.LUT R21, R21, 0xffff, RZ, 0xc0, !PT ;  /* 0x0000ffff15157812 */ /* 0x000fe400078ec0ff */
[----:B------:R-:W-:Y:S02]  /*64ce0*/  PRMT R27, R23, 0x3340, R22 ;  /* 0x00003340171b7816 */ /* 0x000fe40000000016 */
[----:B------:R-:W-:-:S03]  /*64cf0*/  PRMT R21, R21, 0x3340, R0 ;  /* 0x0000334015157816 */ /* 0x000fc60000000000 */
[----:B------:R-:W-:Y:S01]  /*64d00*/  STL [R1+0x2928], R27 ;  /* 0x0029281b01007387 */ /* 0x000fe20000100800 */
[----:B------:R-:W-:-:S03]  /*64d10*/  IADD3 R22, P6, PT, R49, R14, RZ ;  /* 0x0000000e31167210 */ /* 0x000fc60007fde0ff */
[----:B------:R0:W-:Y:S02]  /*64d20*/  STL [R1+0x2600], R21 ;  /* 0x0026001501007387 */ /* 0x0001e40000100800 */
[----:B------:R-:W-:Y:S01]  /*64d30*/  IMAD.X R23, R20, 0x1, R7, P6 ;  /* 0x0000000114177824 */ /* 0x000fe200030e0607 */
[----:B0-----:R-:W-:-:S04]  /*64d40*/  SHF.R.U32.HI R21, RZ, 0x8, R45 ;  /* 0x00000008ff157819 */ /* 0x001fc8000001162d */
[----:B------:R-:W-:-:S04]  /*64d50*/  LOP3.LUT R21, R21, 0xffff, RZ, 0xc0, !PT ;  /* 0x0000ffff15157812 */ /* 0x000fc800078ec0ff */
[--C-:B------:R-:W-:Y:S01]  /*64d60*/  PRMT R21, R21, 0x3340, R0.reuse ;  /* 0x0000334015157816 */ /* 0x100fe20000000000 */
[----:B------:R-:W-:Y:S04]  /*64d70*/  STL.64 [R1+0x418], R22 ;  /* 0x0004181601007387 */ /* 0x000fe80000100a00 */
[----:B------:R0:W-:Y:S02]  /*64d80*/  STL [R1+0x25fc], R21 ;  /* 0x0025fc1501007387 */ /* 0x0001e40000100800 */
[----:B0-----:R-:W-:Y:S02]  /*64d90*/  PRMT R21, R37, 0x3340, R0 ;  /* 0x0000334025157816 */ /* 0x001fe40000000000 */
[----:B---3--:R-:W-:Y:S02]  /*64da0*/  LOP3.LUT R36, R46, 0xffff, RZ, 0xc0, !PT ;  /* 0x0000ffff2e247812 */ /* 0x008fe400078ec0ff */
[----:B----4-:R-:W-:-:S04]  /*64db0*/  LOP3.LUT R28, R47, 0xffff, RZ, 0xc0, !PT ;  /* 0x0000ffff2f1c7812 */ /* 0x010fc800078ec0ff */
[----:B------:R-:W-:-:S04]  /*64dc0*/  PRMT R22, R36, 0x3340, R28 ;  /* 0x0000334024167816 */ /* 0x000fc8000000001c */
[----:B------:R-:W-:Y:S02]  /*64dd0*/  PRMT R21, R22, 0x5410, R21 ;  /* 0x0000541016157816 */ /* 0x000fe40000000015 */
[----:B------:R-:W-:Y:S02]  /*64de0*/  LOP3.LUT R27, R51, 0xffff, RZ, 0xc0, !PT ;  /* 0x0000ffff331b7812 */ /* 0x000fe400078ec0ff */
[----:B------:R-:W3:Y:S01]  /*64df0*/  LDL.LU R51, [R1+0x200] ;  /* 0x0002000001337983 */ /* 0x000ee20000300800 */
[----:B------:R-:W-:-:S03]  /*64e00*/  LOP3.LUT R23, R50, 0xffff, RZ, 0xc0, !PT ;  /* 0x0000ffff32177812 */ /* 0x000fc600078ec0ff */
[----:B------:R0:W-:Y:S04]  /*64e10*/  STL [R1+0x2974], R21 ;  /* 0x0029741501007387 */ /* 0x0001e80000100800 */
[----:B------:R-:W4:Y:S01]  /*64e20*/  LDL.LU R50, [R1+0x9c] ;  /* 0x00009c0001327983 */ /* 0x000f220000300800 */
[----:B------:R-:W-:Y:S02]  /*64e30*/  SHF.R.U32.HI R45, RZ, 0x8, R27 ;  /* 0x00000008ff2d7819 */ /* 0x000fe4000001161b */
[--C-:B0-----:R-:W-:Y:S02]  /*64e40*/  PRMT R21, R27, 0x3340, R23.reuse ;  /* 0x000033401b157816 */ /* 0x101fe40000000017 */
[----:B------:R-:W-:Y:S02]  /*64e50*/  SHF.R.U32.HI R23, RZ, 0x8, R23 ;  /* 0x00000008ff177819 */ /* 0x000fe40000011617 */
[----:B------:R-:W-:Y:S01]  /*64e60*/  SHF.R.U32.HI R22, RZ, 0x8, R36 ;  /* 0x00000008ff167819 */ /* 0x000fe20000011624 */
[----:B------:R0:W-:Y:S01]  /*64e70*/  STL [R1+0x292c], R21 ;  /* 0x00292c1501007387 */ /* 0x0001e20000100800 */
[----:B------:R-:W-:-:S02]  /*64e80*/  LOP3.LUT R27, R45, 0xffff, RZ, 0xc0, !PT ;  /* 0x0000ffff2d1b7812 */ /* 0x000fc400078ec0ff */
[----:B------:R-:W-:Y:S02]  /*64e90*/  LOP3.LUT R23, R23, 0xffff, RZ, 0xc0, !PT ;  /* 0x0000ffff17177812 */ /* 0x000fe400078ec0ff */
[----:B------:R-:W-:Y:S02]  /*64ea0*/  LOP3.LUT R22, R22, 0xffff, RZ, 0xc0, !PT ;  /* 0x0000ffff16167812 */ /* 0x000fe400078ec0ff */
[----:B0-----:R-:W-:Y:S02]  /*64eb0*/  SHF.R.U32.HI R21, RZ, 0x8, R28 ;  /* 0x00000008ff157819 */ /* 0x001fe4000001161c */
[----:B------:R-:W-:Y:S02]  /*64ec0*/  PRMT R27, R27, 0x3340, R23 ;  /* 0x000033401b1b7816 */ /* 0x000fe40000000017 */
[----:B------:R-:W-:Y:S02]  /*64ed0*/  LOP3.LUT R21, R21, 0xffff, RZ, 0xc0, !PT ;  /* 0x0000ffff15157812 */ /* 0x000fe400078ec0ff */
[----:B------:R-:W-:Y:S01]  /*64ee0*/  LOP3.LUT R40, R40, 0xffff, RZ, 0xc0, !PT ;  /* 0x0000ffff28287812 */ /* 0x000fe200078ec0ff */
[----:B------:R0:W-:Y:S01]  /*64ef0*/  STL [R1+0x2934], R27 ;  /* 0x0029341b01007387 */ /* 0x0001e20000100800 */
[----:B------:R-:W-:-:S05]  /*64f00*/  PRMT R21, R22, 0x3340, R21 ;  /* 0x0000334016157816 */ /* 0x000fca0000000015 */
[----:B------:R1:W-:Y:S01]  /*64f10*/  STL [R1+0x2924], R21 ;  /* 0x0029241501007387 */ /* 0x0003e20000100800 */
[----:B0-----:R-:W-:-:S04]  /*64f20*/  LOP3.LUT R27, R24, 0xffff, RZ, 0xc0, !PT ;  /* 0x0000ffff181b7812 */ /* 0x001fc800078ec0ff */
[----:B-1----:R-:W-:Y:S02]  /*64f30*/  PRMT R21, R27, 0x3340, R0 ;  /* 0x000033401b157816 */ /* 0x002fe40000000000 */
[----:B------:R-:W-:Y:S02]  /*64f40*/  SHF.R.U32.HI R37, RZ, 0x8, R37 ;  /* 0x00000008ff257819 */ /* 0x000fe40000011625 */
[----:B------:R-:W-:-:S05]  /*64f50*/  IADD3 R46, P6, PT, R49, R9, RZ ;  /* 0x00000009312e7210 */ /* 0x000fca0007fde0ff */
[----:B------:R-:W-:Y:S01]  /*64f60*/  IMAD.X R47, R20, 0x1, R8, P6 ;  /* 0x00000001142f7824 */ /* 0x000fe200030e0608 */
[----:B------:R-:W-:Y:S02]  /*64f70*/  LOP3.LUT R30, R30, 0xffff, RZ, 0xc0, !PT ;  /* 0x0000ffff1e1e7812 */ /* 0x000fe400078ec0ff */
[----:B--2---:R-:W-:-:S04]  /*64f80*/  LOP3.LUT R23, R48, 0xffff, RZ, 0xc0, !PT ;  /* 0x0000ffff30177812 */ /* 0x004fc800078ec0ff */
[----:B------:R-:W-:-:S04]  /*64f90*/  PRMT R22, R23, 0x3340, R40 ;  /* 0x0000334017167816 */ /* 0x000fc80000000028 */
[----:B------:R-:W-:Y:S02]  /*64fa0*/  PRMT R21, R22, 0x5410, R21 ;  /* 0x0000541016157816 */ /* 0x000fe40000000015 */
[----:B------:R-:W-:-:S03]  /*64fb0*/  SHF.R.U32.HI R22, RZ, 0x8, R23 ;  /* 0x00000008ff167819 */ /* 0x000fc60000011617 */
[----:B------:R0:W-:Y:S01]  /*64fc0*/  STL [R1+0x2970], R21 ;  /* 0x0029701501007387 */ /* 0x0001e20000100800 */
[----:B------:R-:W-:Y:S02]  /*64fd0*/  LOP3.LUT R23, R37, 0xffff, RZ, 0xc0, !PT ;  /* 0x0000ffff25177812 */ /* 0x000fe400078ec0ff */
[----:B------:R-:W-:Y:S02]  /*64fe0*/  LOP3.LUT R22, R22, 0xffff, RZ, 0xc0, !PT ;  /* 0x0000ffff16167812 */ /* 0x000fe400078ec0ff */
[----:B0-----:R-:W-:Y:S02]  /*64ff0*/  SHF.R.U32.HI R21, RZ, 0x8, R40 ;  /* 0x00000008ff157819 */ /* 0x001fe40000011628 */
[--C-:B------:R-:W-:Y:S02]  /*65000*/  PRMT R23, R23, 0x3340, R0.reuse ;  /* 0x0000334017177816 */ /* 0x100fe40000000000 */
[----:B------:R-:W-:Y:S01]  /*65010*/  LOP3.LUT R21, R21, 0xffff, RZ, 0xc0, !PT ;  /* 0x0000ffff15157812 */ /* 0x000fe200078ec0ff */
[----:B------:R0:W-:Y:S03]  /*65020*/  STL.64 [R1+0x880], R46 ;  /* 0x0008802e01007387 */ /* 0x0001e60000100a00 */
[----:B------:R-:W-:Y:S01]  /*65030*/  PRMT R21, R22, 0x3340, R21 ;  /* 0x0000334016157816 */ /* 0x000fe20000000015 */
[----:B------:R-:W-:Y:S04]  /*65040*/  STL [R1+0x25dc], R23 ;  /* 0x0025dc1701007387 */ /* 0x000fe80000100800 */
[----:B------:R-:W2:Y:S04]  /*65050*/  LDL.LU R28, [R1+0x11ac] ;  /* 0x0011ac00011c7983 */ /* 0x000ea80000300800 */
[----:B------:R1:W-:Y:S04]  /*65060*/  STL [R1+0x2920], R21 ;  /* 0x0029201501007387 */ /* 0x0003e80000100800 */
[----:B------:R-:W2:Y:S04]  /*65070*/  LDL.LU R36, [R1+0x32c] ;  /* 0x00032c0001247983 */ /* 0x000ea80000300800 */
[----:B0-----:R-:W2:Y:S01]  /*65080*/  LDL.LU R46, [R1+0x378] ;  /* 0x00037800012e7983 */ /* 0x001ea20000300800 */
[----:B-1----:R-:W-:-:S02]  /*65090*/  PRMT R21, R30, 0x3340, R0 ;  /* 0x000033401e157816 */ /* 0x002fc40000000000 */
[----:B---3--:R-:W-:Y:S02]  /*650a0*/  LOP3.LUT R24, R51, 0xffff, RZ, 0xc0, !PT ;  /* 0x0000ffff33187812 */ /* 0x008fe400078ec0ff */
[----:B----4-:R-:W-:Y:S02]  /*650b0*/  LOP3.LUT R23, R50, 0xffff, RZ, 0xc0, !PT ;  /* 0x0000ffff32177812 */ /* 0x010fe400078ec0ff */
[----:B------:R-:W-:Y:S02]  /*650c0*/  IADD3 R50, P6, PT, R49, R11, RZ ;  /* 0x0000000b31327210 */ /* 0x000fe40007fde0ff */
[----:B------:R-:W-:Y:S02]  /*650d0*/  PRMT R22, R24, 0x3340, R23 ;  /* 0x0000334018167816 */ /* 0x000fe40000000017 */
[----:B------:R-:W-:Y:S02]  /*650e0*/  SHF.R.U32.HI R24, RZ, 0x8, R24 ;  /* 0x00000008ff187819 */ /* 0x000fe40000011618 */
[----:B------:R-:W-:-:S02]  /*650f0*/  PRMT R21, R22, 0x5410, R21 ;  /* 0x0000541016157816 */ /* 0x000fc40000000015 */
[----:B------:R-:W-:Y:S01]  /*65100*/  SHF.R.U32.HI R22, RZ, 0x8, R23 ;  /* 0x00000008ff167819 */ /* 0x000fe20000011617 */
[----:B------:R-:W-:Y:S01]  /*65110*/  IMAD.X R51, R20, 0x1, R10, P6 ;  /* 0x0000000114337824 */ /* 0x000fe200030e060a */
[----:B------:R-:W-:Y:S02]  /*65120*/  LOP3.LUT R23, R24, 0xffff, RZ, 0xc0, !PT ;  /* 0x0000ffff18177812 */ /* 0x000fe400078ec0ff */
[----:B------:R-:W-:Y:S01]  /*65130*/  LOP3.LUT R22, R22, 0xffff, RZ, 0xc0, !PT ;  /* 0x0000ffff16167812 */ /* 0x000fe200078ec0ff */
[----:B------:R0:W-:Y:S03]  /*65140*/  STL [R1+0x296c], R21 ;  /* 0x00296c1501007387 */ /* 0x0001e60000100800 */
[----:B------:R-:W-:Y:S01]  /*65150*/  PRMT R22, R23, 0x3340, R22 ;  /* 0x0000334017167816 */ /* 0x000fe20000000016 */
[----:B------:R1:W-:Y:S01]  /*65160*/  STL.64 [R1+0x878], R50 ;  /* 0x0008783201007387 */ /* 0x0003e20000100a00 */
[----:B0-----:R-:W-:-:S03]  /*65170*/  SHF.R.U32.HI R21, RZ, 0x8, R30 ;  /* 0x00000008ff157819 */ /* 0x001fc6000001161e */
[----:B-1----:R-:W3:Y:S01]  /*65180*/  LDL.LU R50, [R1+0x174] ;  /* 0x0001740001327983 */ /* 0x002ee20000300800 */
[----:B------:R-:W-:-:S03]  /*65190*/  LOP3.LUT R21, R21, 0xffff, RZ, 0xc0, !PT ;  /* 0x0000ffff15157812 */ /* 0x000fc600078ec0ff */
[----:B------:R-:W4:Y:S04]  /*651a0*/  LDL.LU R47, [R1+0x11a4] ;  /* 0x0011a400012f7983 */ /* 0x000f280000300800 */
[----:B------:R0:W-:Y:S01]  /*651b0*/  STL [R1+0x2918], R22 ;  /* 0x0029181601007387 */ /* 0x0001e20000100800 */
[----:B------:R-:W-:-:S03]  /*651c0*/  PRMT R21, R21, 0x3340, R0 ;  /* 0x0000334015157816 */ /* 0x000fc60000000000 */
[----:B------:R-:W4:Y:S01]  /*651d0*/  LDL.LU R51, [R1+0x328] ;  /* 0x0003280001337983 */ /* 0x000f220000300800 */
[----:B0-----:R-:W-:-:S03]  /*651e0*/  IADD3 R22, P6, PT, R49, R12, RZ ;  /* 0x0000000c31167210 */ /* 0x001fc60007fde0ff */
[----:B------:R-:W-:Y:S02]  /*651f0*/  STL [R1+0x25d0], R21 ;  /* 0x0025d01501007387 */ /* 0x000fe40000100800 */
[----:B------:R-:W-:-:S05]  /*65200*/  IMAD.X R23, R20, 0x1, R5, P6 ;  /* 0x0000000114177824 */ /* 0x000fca00030e0605 */
[----:B------:R0:W-:Y:S02]  /*65210*/  STL.64 [R1+0x870], R22 ;  /* 0x0008701601007387 */ /* 0x0001e40000100a00 */
[----:B0-----:R-:W-:Y:S02]  /*65220*/  IADD3 R22, P6, PT, R49, R6, RZ ;  /* 0x0000000631167210 */ /* 0x001fe40007fde0ff */
[----:B------:R-:W4:Y:S04]  /*65230*/  LDL.LU R49, [R1+0x374] ;  /* 0x0003740001317983 */ /* 0x000f280000300800 */
[----:B------:R-:W4:Y:S01]  /*65240*/  LDL.LU R48, [R1+0x30] ;  /* 0x0000300001307983 */ /* 0x000f220000300800 */
[----:B------:R-:W-:Y:S01]  /*65250*/  IMAD.X R23, R20, 0x1, R4, P6 ;  /* 0x0000000114177824 */ /* 0x000fe200030e0604 */
[----:B------:R-:W-:-:S04]  /*65260*/  SHF.R.U32.HI R20, RZ, 0x8, R27 ;  /* 0x00000008ff147819 */ /* 0x000fc8000001161b */
[----:B------:R-:W-:Y:S01]  /*65270*/  LOP3.LUT R20, R20, 0xffff, RZ, 0xc0, !PT ;  /* 0x0000ffff14147812 */ /* 0x000fe200078ec0ff */
[----:B------:R0:W-:Y:S03]  /*65280*/  STL.64 [R1+0x888], R22 ;  /* 0x0008881601007387 */ /* 0x0001e60000100a00 */
[----:B------:R-:W-:-:S05]  /*65290*/  PRMT R20, R20, 0x3340, R0 ;  /* 0x0000334014147816 */ /* 0x000fca0000000000 */
[----:B------:R1:W-:Y:S01]  /*652a0*/  STL [R1+0x25cc], R20 ;  /* 0x0025cc1401007387 */ /* 0x0003e20000100800 */
[----:B------:R-:W-:Y:S02]  /*652b0*/  LOP3.LUT R42, R42, 0xffff, RZ, 0xc0, !PT ;  /* 0x0000ffff2a2a7812 */ /* 0x000fe400078ec0ff */
[----:B--2---:R-:W-:Y:S02]  /*652c0*/  LOP3.LUT R24, R28, 0xffff, RZ, 0xc0, !PT ;  /* 0x0000ffff1c187812 */ /* 0x004fe400078ec0ff */
[----:B0-----:R-:W-:Y:S02]  /*652d0*/  LOP3.LUT R23, R36, 0xffff, RZ, 0xc0, !PT ;  /* 0x0000ffff24177812 */ /* 0x001fe400078ec0ff */
[----:B------:R-:W-:Y:S02]  /*652e0*/  LOP3.LUT R22, R46, 0xffff, RZ, 0xc0, !PT ;  /* 0x0000ffff2e167812 */ /* 0x000fe400078ec0ff */
[----:B-1----:R-:W-:Y:S02]  /*652f0*/  PRMT R20, R23, 0x3340, R0 ;  /* 0x0000334017147816 */ /* 0x002fe40000000000 */
[----:B------:R-:W-:-:S04]  /*65300*/  PRMT R21, R24, 0x3340, R22 ;  /* 0x0000334018157816 */ /* 0x000fc80000000016 */
[----:B------:R-:W-:Y:S02]  /*65310*/  PRMT R20, R21, 0x5410, R20 ;  /* 0x0000541015147816 */ /* 0x000fe40000000014 */
[----:B------:R-:W-:Y:S02]  /*65320*/  SHF.R.U32.HI R24, RZ, 0x8, R24 ;  /* 0x00000008ff187819 */ /* 0x000fe40000011618 */
[----:B------:R-:W-:Y:S01]  /*65330*/  SHF.R.U32.HI R21, RZ, 0x8, R22 ;  /* 0x00000008ff157819 */ /* 0x000fe20000011616 */
[----:B------:R0:W-:Y:S01]  /*65340*/  STL [R1+0x2968], R20 ;  /* 0x0029681401007387 */ /* 0x0001e20000100800 */
[----:B------:R-:W-:Y:S02]  /*65350*/  LOP3.LUT R22, R24, 0xffff, RZ, 0xc0, !PT ;  /* 0x0000ffff18167812 */ /* 0x000fe400078ec0ff */
[----:B------:R-:W-:Y:S02]  /*65360*/  LOP3.LUT R21, R21, 0xffff, RZ, 0xc0, !PT ;  /* 0x0000ffff15157812 */ /* 0x000fe400078ec0ff */
[----:B0-----:R-:W-:-:S02]  /*65370*/  SHF.R.U32.HI R20, RZ, 0x8, R23 ;  /* 0x00000008ff147819 */ /* 0x001fc40000011617 */
[----:B------:R-:W-:Y:S02]  /*65380*/  PRMT R21, R22, 0x3340, R21 ;  /* 0x0000334016157816 */ /* 0x000fe40000000015 */
[----:B------:R-:W-:-:S04]  /*65390*/  LOP3.LUT R20, R20, 0xffff, RZ, 0xc0, !PT ;  /* 0x0000ffff14147812 */ /* 0x000fc800078ec0ff */
[----:B------:R-:W-:Y:S01]  /*653a0*/  PRMT R20, R20, 0x3340, R0 ;  /* 0x0000334014147816 */ /* 0x000fe20000000000 */
[----:B------:R-:W-:Y:S04]  /*653b0*/  STL [R1+0x2914], R21 ;  /* 0x0029141501007387 */ /* 0x000fe80000100800 */
[----:B------:R-:W2:Y:S04]  /*653c0*/  LDL.LU R28, [R1+0x3ec] ;  /* 0x0003ec00011c7983 */ /* 0x000ea80000300800 */
[----:B------:R0:W-:Y:S04]  /*653d0*/  STL [R1+0x25c4], R20 ;  /* 0x0025c41401007387 */ /* 0x0001e80000100800 */
[----:B------:R-:W2:Y:S01]  /*653e0*/  LDL.LU R36, [R1+0x2f4] ;  /* 0x0002f40001247983 */ /* 0x000ea20000300800 */
[----:B0-----:R-:W-:-:S02]  /*653f0*/  LOP3.LUT R20, R25, 0xffff, RZ, 0xc0, !PT ;  /* 0x0000ffff19147812 */ /* 0x001fc400078ec0ff */
[----:B---3--:R-:W-:Y:S02]  /*65400*/  LOP3.LUT R24, R50, 0xffff, RZ, 0xc0, !PT ;  /* 0x0000ffff32187812 */ /* 0x008fe400078ec0ff */
[----:B------:R-:W3:Y:S02]  /*65410*/  LDL.LU R50, [R1+0x350] ;  /* 0x0003500001327983 */ /* 0x000ee40000300800 */
[----:B------:R-:W-:Y:S02]  /*65420*/  PRMT R21, R24, 0x3340, R42 ;  /* 0x0000334018157816 */ /* 0x000fe4000000002a */
[----:B------:R0:W-:Y:S01]  /*65430*/  STL [R1+0x29c4], R20 ;  /* 0x0029c41401007387 */ /* 0x0001e20000100800 */
[----:B----4-:R-:W-:Y:S02]  /*65440*/  LOP3.LUT R23, R47, 0xffff, RZ, 0xc0, !PT ;  /* 0x0000ffff2f177812 */ /* 0x010fe400078ec0ff */
[----:B------:R-:W-:Y:S02]  /*65450*/  LOP3.LUT R27, R51, 0xffff, RZ, 0xc0, !PT ;  /* 0x0000ffff331b7812 */ /* 0x000fe400078ec0ff */
[----:B0-----:R-:W-:-:S04]  /*65460*/  PRMT R20, R20, 0x3340, R0 ;  /* 0x0000334014147816 */ /* 0x001fc80000000000 */
[----:B------:R-:W-:Y:S02]  /*65470*/  PRMT R25, R21, 0x5410, R20 ;  /* 0x0000541015197816 */ /* 0x000fe40000000014 */
[----:B------:R-:W-:-:S03]  /*65480*/  PRMT R20, R27, 0x3340, R0 ;  /* 0x000033401b147816 */ /* 0x000fc60000000000 */
[----:B------:R-:W-:Y:S01]  /*65490*/  STL [R1+0x2964], R25 ;  /* 0x0029641901007387 */ /* 0x000fe20000100800 */
[----:B------:R-:W-:-:S04]  /*654a0*/  LOP3.LUT R22, R49, 0xffff, RZ, 0xc0, !PT ;  /* 0x0000ffff31167812 */ /* 0x000fc800078ec0ff */
[----:B------:R-:W-:Y:S02]  /*654b0*/  PRMT R21, R23, 0x3340, R22 ;  /* 0x0000334017157816 */ /* 0x000fe40000000016 */
[----:B------:R-:W-:Y:S02]  /*654c0*/  IADD3 R46, P6, PT, R48, R16, RZ ;  /* 0x00000010302e7210 */ /* 0x000fe40007fde0ff */
[----:B------:R-:W-:Y:S02]  /*654d0*/  PRMT R21, R21, 0x5410, R20 ;  /* 0x0000541015157816 */ /* 0x000fe40000000014 */
[----:B------:R-:W-:-:S05]  /*654e0*/  SHF.R.S32.HI R20, RZ, 0x1f, R48 ;  /* 0x0000001fff147819 */ /* 0x000fca0000011430 */
[----:B------:R-:W-:Y:S01]  /*654f0*/  IMAD.X R47, R20, 0x1, R19, P6 ;  /* 0x00000001142f7824 */ /* 0x000fe200030e0613 */
[----:B------:R-:W-:Y:S04]  /*65500*/  STL [R1+0x2960], R21 ;  /* 0x0029601501007387 */ /* 0x000fe80000100800 */
[----:B------:R0:W-:Y:S04]  /*65510*/  STL.64 [R1+0x848], R46 ;  /* 0x0008482e01007387 */ /* 0x0001e80000100a00 */
[----:B0-----:R-:W4:Y:S04]  /*65520*/  LDL.LU R46, [R1+0x214] ;  /* 0x00021400012e7983 */ /* 0x001f280000300800 */
        /* <DEDUP_REMOVED lines=12> */
[----:B------:R-:W-:-:S03]  /*655f0*/  PRMT R21, R22, 0x3340, R21 ;  /* 0x0000334016157816 */ /* 0x000fc60000000015 */
[----:B------:R-:W-:Y:S04]  /*65600*/  STL [R1+0x291c], R23 ;  /* 0x00291c1701007387 */ /* 0x000fe80000100800 */
[----:B------:R0:W-:Y:S01]  /*65610*/  STL [R1+0x290c], R21 ;  /* 0x00290c1501007387 */ /* 0x0001e20000100800 */
[----:B------:R-:W-:Y:S02]  /*65620*/  LOP3.LUT R32, R32, 0xffff, RZ, 0xc0, !PT ;  /* 0x0000ffff20207812 */ /* 0x000fe400078ec0ff */
[----:B--2---:R-:W-:Y:S02]  /*65630*/  LOP3.LUT R25, R28, 0xffff, RZ, 0xc0, !PT ;  /* 0x0000ffff1c197812 */ /* 0x004fe400078ec0ff */
[----:B------:R-:W-:-:S04]  /*65640*/  LOP3.LUT R24, R36, 0xffff, RZ, 0xc0, !PT ;  /* 0x0000ffff24187812 */ /* 0x000fc800078ec0ff */
[----:B0-----:R-:W-:Y:S02]  /*65650*/  PRMT R21, R24, 0x3340, R0 ;  /* 0x0000334018157816 */ /* 0x001fe40000000000 */
[----:B------:R-:W-:-:S05]  /*65660*/  IADD3 R36, P6, PT, R48, R17, RZ ;  /* 0x0000001130247210 */ /* 0x000fca0007fde0ff */
[----:B------:R-:W-:Y:S01]  /*65670*/  IMAD.X R37, R20, 0x1, R18, P6 ;  /* 0x0000000114257824 */ /* 0x000fe200030e0612 */
[----:B---3--:R-:W-:-:S04]  /*65680*/  LOP3.LUT R23, R50, 0xffff, RZ, 0xc0, !PT ;  /* 0x0000ffff32177812 */ /* 0x008fc800078ec0ff */
[----:B------:R-:W-:-:S04]  /*65690*/  PRMT R22, R25, 0x3340, R23 ;  /* 0x0000334019167816 */ /* 0x000fc80000000017 */
[----:B------:R-:W-:Y:S02]  /*656a0*/  PRMT R21, R22, 0x5410, R21 ;  /* 0x0000541016157816 */ /* 0x000fe40000000015 */
[----:B------:R-:W-:Y:S02]  /*656b0*/  SHF.R.U32.HI R25, RZ, 0x8, R25 ;  /* 0x00000008ff197819 */ /* 0x000fe40000011619 */
[----:B------:R-:W-:Y:S01]  /*656c0*/  SHF.R.U32.HI R22, RZ, 0x8, R23 ;  /* 0x00000008ff167819 */ /* 0x000fe20000011617 */
[----:B------:R0:W-:Y:S01]  /*656d0*/  STL [R1+0x295c], R21 ;  /* 0x00295c1501007387 */ /* 0x0001e20000100800 */
[----:B------:R-:W-:Y:S02]  /*656e0*/  LOP3.LUT R23, R25, 0xffff, RZ, 0xc0, !PT ;  /* 0x0000ffff19177812 */ /* 0x000fe400078ec0ff */
[----:B------:R-:W-:Y:S01]  /*656f0*/  LOP3.LUT R22, R22, 0xffff, RZ, 0xc0, !PT ;  /* 0x0000ffff16167812 */ /* 0x000fe200078ec0ff */
[----:B------:R-:W2:Y:S01]  /*65700*/  LDL.LU R50, [R1+0x194] ;  /* 0x0001940001327983 */ /* 0x000ea20000300800 */
[----:B0-----:R-:W-:-:S04]  /*65710*/  SHF.R.U32.HI R21, RZ, 0x8, R24 ;  /* 0x00000008ff157819 */ /* 0x001fc80000011618 */
[----:B------:R-:W-:Y:S02]  /*65720*/  LOP3.LUT R21, R21, 0xffff, RZ, 0xc0, !PT ;  /* 0x0000ffff15157812 */ /* 0x000fe400078ec0ff */
[----:B------:R-:W-:Y:S02]  /*65730*/  PRMT R24, R23, 0x3340, R22 ;  /* 0x0000334017187816 */ /* 0x000fe40000000016 */
[----:B------:R-:W-:Y:S01]  /*65740*/  PRMT R21, R21, 0x3340, R0 ;  /* 0x0000334015157816 */ /* 0x000fe20000000000 */
[----:B------:R-:W-:Y:S04]  /*65750*/  STL.64 [R1+0x858], R36 ;  /* 0x0008582401007387 */ /* 0x000fe80000100a00 */
        /* <DEDUP_REMOVED lines=8> */
[----:B------:R0:W-:Y:S01]  /*657e0*/  STL [R1+0x257c], R21 ;  /* 0x00257c1501007387 */ /* 0x0001e20000100800 */
[----:B----4-:R-:W-:Y:S02]  /*657f0*/  LOP3.LUT R27, R46, 0xffff, RZ, 0xc0, !PT ;  /* 0x0000ffff2e1b7812 */ /* 0x010fe400078ec0ff */
[----:B------:R-:W-:Y:S02]  /*65800*/  LOP3.LUT R25, R47, 0xffff, RZ, 0xc0, !PT ;  /* 0x0000ffff2f197812 */ /* 0x000fe400078ec0ff */
[----:B0-----:R-:W-:-:S02]  /*65810*/  PRMT R21, R32, 0x3340, R0 ;  /* 0x0000334020157816 */ /* 0x001fc40000000000 */
[----:B------:R-:W-:Y:S02]  /*65820*/  PRMT R22, R27, 0x3340, R25 ;  /* 0x000033401b167816 */ /* 0x000fe40000000019 */
[----:B------:R-:W-:Y:S02]  /*65830*/  LOP3.LUT R24, R51, 0xffff, RZ, 0xc0, !PT ;  /* 0x0000ffff33187812 */ /* 0x000fe400078ec0ff */
[----:B------:R-:W-:Y:S02]  /*65840*/  PRMT R21, R22, 0x5410, R21 ;  /* 0x0000541016157816 */ /* 0x000fe40000000015 */
[----:B------:R-:W-:Y:S02]  /*65850*/  LOP3.LUT R23, R49, 0xffff, RZ, 0xc0, !PT ;  /* 0x0000ffff31177812 */ /* 0x000fe400078ec0ff */
[----:B------:R-:W3:Y:S04]  /*65860*/  LDL.LU R49, [R1+0x21c] ;  /* 0x00021c0001317983 */ /* 0x000ee80000300800 */
[----:B------:R0:W-:Y:S01]  /*65870*/  STL [R1+0x2958], R21 ;  /* 0x0029581501007387 */ /* 0x0001e20000100800 */
[----:B------:R-:W-:-:S02]  /*65880*/  SHF.R.U32.HI R28, RZ, 0x8, R24 ;  /* 0x00000008ff1c7819 */ /* 0x000fc40000011618 */
[----:B------:R-:W-:Y:S02]  /*65890*/  SHF.R.U32.HI R22, RZ, 0x8, R27 ;  /* 0x00000008ff167819 */ /* 0x000fe4000001161b */
[--C-:B0-----:R-:W-:Y:S02]  /*658a0*/  PRMT R21, R24, 0x3340, R23.reuse ;  /* 0x0000334018157816 */ /* 0x101fe40000000017 */
[----:B------:R-:W-:-:S03]  /*658b0*/  SHF.R.U32.HI R23, RZ, 0x8, R23 ;  /* 0x00000008ff177819 */ /* 0x000fc60000011617 */
[----:B------:R0:W-:Y:S01]  /*658c0*/  STL [R1+0x28f4], R21 ;  /* 0x0028f41501007387 */ /* 0x0001e20000100800 */
[----:B------:R-:W-:Y:S02]  /*658d0*/  LOP3.LUT R24, R28, 0xffff, RZ, 0xc0, !PT ;  /* 0x0000ffff1c187812 */ /* 0x000fe400078ec0ff */
[----:B------:R-:W-:Y:S02]  /*658e0*/  LOP3.LUT R23, R23, 0xffff, RZ, 0xc0, !PT ;  /* 0x0000ffff17177812 */ /* 0x000fe400078ec0ff */
[----:B------:R-:W-:Y:S02]  /*658f0*/  LOP3.LUT R22, R22, 0xffff, RZ, 0xc0, !PT ;  /* 0x0000ffff16167812 */ /* 0x000fe400078ec0ff */
[----:B0-----:R-:W-:-:S04]  /*65900*/  SHF.R.U32.HI R21, RZ, 0x8, R25 ;  /* 0x00000008ff157819 */ /* 0x001fc80000011619 */
[----:B------:R-:W-:Y:S02]  /*65910*/  LOP3.LUT R21, R21, 0xffff, RZ, 0xc0, !PT ;  /* 0x0000ffff15157812 */ /* 0x000fe400078ec0ff */
[----:B------:R-:W-:Y:S02]  /*65920*/  PRMT R23, R24, 0x3340, R23 ;  /* 0x0000334018177816 */ /* 0x000fe40000000017 */
[----:B------:R-:W-:-:S03]  /*65930*/  PRMT R21, R22, 0x3340, R21 ;  /* 0x0000334016157816 */ /* 0x000fc60000000015 */
[----:B------:R0:W-:Y:S04]  /*65940*/  STL [R1+0x2910], R23 ;  /* 0x0029101701007387 */ /* 0x0001e80000100800 */
[----:B------:R1:W-:Y:S01]  /*65950*/  STL [R1+0x28f8], R21 ;  /* 0x0028f81501007387 */ /* 0x0003e20000100800 */
[----:B0-----:R-:W-:-:S03]  /*65960*/  LOP3.LUT R23, R53, 0xffff, RZ, 0xc0, !PT ;  /* 0x0000ffff35177812 */ /* 0x001fc600078ec0ff */
[----:B------:R-:W4:Y:S01]  /*65970*/  LDL.LU R53, [R1+0x2d9c] ;  /* 0x002d9c0001357983 */ /* 0x000f220000300800 */
[----:B------:R-:W-:Y:S02]  /*65980*/  LOP3.LUT R26, R26, 0xffff, RZ, 0xc0, !PT ;  /* 0x0000ffff1a1a7812 */ /* 0x000fe400078ec0ff */
[----:B------:R-:W-:Y:S02]  /*65990*/  IADD3 R36, P6, PT, R48, R14, RZ ;  /* 0x0000000e30247210 */ /* 0x000fe40007fde0ff */
[----:B-1----:R-:W-:-:S03]  /*659a0*/  PRMT R21, R26, 0x3340, R0 ;  /* 0x000033401a157816 */ /* 0x002fc60000000000 */
[----:B------:R-:W-:Y:S01]  /*659b0*/  IMAD.X R37, R20, 0x1, R7, P6 ;  /* 0x0000000114257824 */ /* 0x000fe200030e0607 */
[----:B------:R-:W-:Y:S02]  /*659c0*/  SHF.R.U32.HI R32, RZ, 0x8, R32 ;  /* 0x00000008ff207819 */ /* 0x000fe40000011620 */
[----:B------:R-:W-:Y:S02]  /*659d0*/  LOP3.LUT R33, R33, 0xffff, RZ, 0xc0, !PT ;  /* 0x0000ffff21217812 */ /* 0x000fe400078ec0ff */
[----:B--2---:R-:W-:-:S04]  /*659e0*/  LOP3.LUT R24, R50, 0xffff, RZ, 0xc0, !PT ;  /* 0x0000ffff32187812 */ /* 0x004fc800078ec0ff */
[----:B------:R-:W-:-:S04]  /*659f0*/  PRMT R22, R24, 0x3340, R23 ;  /* 0x0000334018167816 */ /* 0x000fc80000000017 */
[----:B------:R-:W-:-:S05]  /*65a00*/  PRMT R21, R22, 0x5410, R21 ;  /* 0x0000541016157816 */ /* 0x000fca0000000015 */
[----:B------:R-:W-:Y:S04]  /*65a10*/  STL [R1+0x2954], R21 ;  /* 0x0029541501007387 */ /* 0x000fe80000100800 */
[----:B------:R0:W-:Y:S04]  /*65a20*/  STL.64 [R1+0x868], R36 ;  /* 0x0008682401007387 */ /* 0x0001e80000100a00 */
[----:B0-----:R-:W2:Y:S04]  /*65a30*/  LDL.LU R36, [R1+0x2420] ;  /* 0x0024200001247983 */ /* 0x001ea80000300800 */
[----:B------:R-:W2:Y:S04]  /*65a40*/  LDL.LU R46, [R1+0x338] ;  /* 0x00033800012e7983 */ /* 0x000ea80000300800 */
[----:B------:R-:W2:Y:S01]  /*65a50*/  LDL.LU R47, [R1+0x38c] ;  /* 0x00038c00012f7983 */ /* 0x000ea20000300800 */
[----:B------:R-:W-:-:S02]  /*65a60*/  SHF.R.U32.HI R21, RZ, 0x8, R23 ;  /* 0x00000008ff157819 */ /* 0x000fc40000011617 */
[----:B------:R-:W-:Y:S02]  /*65a70*/  SHF.R.U32.HI R22, RZ, 0x8, R24 ;  /* 0x00000008ff167819 */ /* 0x000fe40000011618 */
[----:B------:R-:W-:Y:S02]  /*65a80*/  LOP3.LUT R23, R32, 0xffff, RZ, 0xc0, !PT ;  /* 0x0000ffff20177812 */ /* 0x000fe400078ec0ff */
[----:B------:R-:W-:Y:S02]  /*65a90*/  LOP3.LUT R22, R22, 0xffff, RZ, 0xc0, !PT ;  /* 0x0000ffff16167812 */ /* 0x000fe400078ec0ff */
[----:B------:R-:W-:Y:S02]  /*65aa0*/  LOP3.LUT R21, R21, 0xffff, RZ, 0xc0, !PT ;  /* 0x0000ffff15157812 */ /* 0x000fe400078ec0ff */
[----:B------:R-:W-:Y:S02]  /*65ab0*/  PRMT R23, R23, 0x3340, R0 ;  /* 0x0000334017177816 */ /* 0x000fe40000000000 */
[----:B------:R-:W-:-:S03]  /*65ac0*/  PRMT R21, R22, 0x3340, R21 ;  /* 0x0000334016157816 */ /* 0x000fc60000000015 */
[----:B------:R-:W-:Y:S01]  /*65ad0*/  STL [R1+0x11ac], R23 ;  /* 0x0011ac1701007387 */ /* 0x000fe20000100800 */
[----:B------:R-:W-:-:S03]  /*65ae0*/  IADD3 R50, P6, PT, R48, R9, RZ ;  /* 0x0000000930327210 */ /* 0x000fc60007fde0ff */
[----:B------:R0:W-:Y:S02]  /*65af0*/  STL [R1+0x28e4], R21 ;  /* 0x0028e41501007387 */ /* 0x0001e40000100800 */
[----:B------:R-:W-:Y:S01]  /*65b00*/  IMAD.X R51, R20, 0x1, R8, P6 ;  /* 0x0000000114337824 */ /* 0x000fe200030e0608 */
[----:B0-----:R-:W-:Y:S02]  /*65b10*/  PRMT R21, R33, 0x3340, R0 ;  /* 0x0000334021157816 */ /* 0x001fe40000000000 */
[----:B---3--:R-:W-:Y:S02]  /*65b20*/  LOP3.LUT R24, R49, 0xffff, RZ, 0xc0, !PT ;  /* 0x0000ffff31187812 */ /* 0x008fe400078ec0ff */
[----:B----4-:R-:W-:Y:S02]  /*65b30*/  LOP3.LUT R23, R53, 0xffff, RZ, 0xc0, !PT ;  /* 0x0000ffff35177812 */ /* 0x010fe400078ec0ff */
[----:B------:R-:W3:Y:S02]  /*65b40*/  LDL.LU R53, [R1+0x2d98] ;  /* 0x002d980001357983 */ /* 0x000ee40000300800 */
[----:B------:R-:W-:-:S04]  /*65b50*/  PRMT R22, R24, 0x3340, R23 ;  /* 0x0000334018167816 */ /* 0x000fc80000000017 */
[----:B------:R-:W-:-:S05]  /*65b60*/  PRMT R21, R22, 0x5410, R21 ;  /* 0x0000541016157816 */ /* 0x000fca0000000015 */
[----:B------:R-:W-:Y:S04]  /*65b70*/  STL [R1+0x294c], R21 ;  /* 0x00294c1501007387 */ /* 0x000fe80000100800 */
[----:B------:R0:W-:Y:S04]  /*65b80*/  STL.64 [R1+0x860], R50 ;  /* 0x0008603201007387 */ /* 0x0001e80000100a00 */
[----:B0-----:R-:W4:Y:S04]  /*65b90*/  LDL.LU R51, [R1+0x2a4] ;  /* 0x0002a40001337983 */ /* 0x001f280000300800 */
[----:B------:R-:W3:Y:S04]  /*65ba0*/  LDL.LU R50, [R1+0x154] ;  /* 0x0001540001327983 */ /* 0x000ee80000300800 */
[----:B------:R-:W4:Y:S01]  /*65bb0*/  LDL.LU R49, [R1+0x2a0] ;  /* 0x0002a00001317983 */ /* 0x000f220000300800 */
[----:B------:R-:W-:-:S02]  /*65bc0*/  SHF.R.U32.HI R24, RZ, 0x8, R24 ;  /* 0x00000008ff187819 */ /* 0x000fc40000011618 */
[----:B------:R-:W-:Y:S02]  /*65bd0*/  SHF.R.U32.HI R22, RZ, 0x8, R23 ;  /* 0x00000008ff167819 */ /* 0x000fe40000011617 */
[----:B------:R-:W-:Y:S02]  /*65be0*/  SHF.R.U32.HI R21, RZ, 0x8, R33 ;  /* 0x00000008ff157819 */ /* 0x000fe40000011621 */
[----:B------:R-:W-:Y:S02]  /*65bf0*/  LOP3.LUT R23, R24, 0xffff, RZ, 0xc0, !PT ;  /* 0x0000ffff18177812 */ /* 0x000fe400078ec0ff */
[----:B------:R-:W-:Y:S02]  /*65c00*/  LOP3.LUT R22, R22, 0xffff, RZ, 0xc0, !PT ;  /* 0x0000ffff16167812 */ /* 0x000fe400078ec0ff */
[----:B------:R-:W-:Y:S02]  /*65c10*/  LOP3.LUT R21, R21, 0xffff, RZ, 0xc0, !PT ;  /* 0x0000ffff15157812 */ /* 0x000fe400078ec0ff */
[----:B------:R-:W-:-:S02]  /*65c20*/  PRMT R22, R23, 0x3340, R22 ;  /* 0x0000334017167816 */ /* 0x000fc40000000016 */
[----:B------:R-:W-:-:S03]  /*65c30*/  PRMT R21, R21, 0x3340, R0 ;  /* 0x0000334015157816 */ /* 0x000fc60000000000 */
[----:B------:R-:W-:Y:S04]  /*65c40*/  STL [R1+0x28dc], R22 ;  /* 0x0028dc1601007387 */ /* 0x000fe80000100800 */
[----:B------:R0:W-:Y:S01]  /*65c50*/  STL [R1+0x11a4], R21 ;  /* 0x0011a41501007387 */ /* 0x0001e20000100800 */
[----:B------:R-:W-:Y:S02]  /*65c60*/  IADD3 R32, P6, PT, R48, R11, RZ ;  /* 0x0000000b30207210 */ /* 0x000fe40007fde0ff */
[----:B------:R-:W-:-:S03]  /*65c70*/  SHF.R.U32.HI R26, RZ, 0x8, R26 ;  /* 0x00000008ff1a7819 */ /* 0x000fc6000001161a */
[----:B------:R-:W-:Y:S01]  /*65c80*/  IMAD.X R33, R20, 0x1, R10, P6 ;  /* 0x0000000114217824 */ /* 0x000fe200030e060a */
[----:B--2---:R-:W-:Y:S02]  /*65c90*/  LOP3.LUT R24, R36, 0xffff, RZ, 0xc0, !PT ;  /* 0x0000ffff24187812 */ /* 0x004fe400078ec0ff */
[----:B------:R-:W-:Y:S02]  /*65ca0*/  LOP3.LUT R25, R46, 0xffff, RZ, 0xc0, !PT ;  /* 0x0000ffff2e197812 */ /* 0x000fe400078ec0ff */
[----:B------:R-:W-:Y:S02]  /*65cb0*/  LOP3.LUT R23, R47, 0xffff, RZ, 0xc0, !PT ;  /* 0x0000ffff2f177812 */ /* 0x000fe400078ec0ff */
[----:B0-----:R-:W-:Y:S02]  /*65cc0*/  PRMT R21, R25, 0x3340, R0 ;  /* 0x0000334019157816 */ /* 0x001fe40000000000 */
[----:B------:R-:W-:-:S04]  /*65cd0*/  PRMT R22, R24, 0x3340, R23 ;  /* 0x0000334018167816 */ /* 0x000fc80000000017 */
[----:B------:R-:W-:Y:S02]  /*65ce0*/  PRMT R21, R22, 0x5410, R21 ;  /* 0x0000541016157816 */ /* 0x000fe40000000015 */
[----:B------:R-:W-:-:S03]  /*65cf0*/  SHF.R.U32.HI R22, RZ, 0x8, R24 ;  /* 0x00000008ff167819 */ /* 0x000fc60000011618 */
[----:B------:R0:W-:Y:S01]  /*65d00*/  STL [R1+0x2940], R21 ;  /* 0x0029401501007387 */ /* 0x0001e20000100800 */
[----:B------:R-:W-:Y:S02]  /*65d10*/  LOP3.LUT R22, R22, 0xffff, RZ, 0xc0, !PT ;  /* 0x0000ffff16167812 */ /* 0x000fe400078ec0ff */
[----:B0-----:R-:W-:Y:S02]  /*65d20*/  SHF.R.U32.HI R21, RZ, 0x8, R23 ;  /* 0x00000008ff157819 */ /* 0x001fe40000011617 */
[----:B------:R-:W-:Y:S02]  /*65d30*/  LOP3.LUT R23, R26, 0xffff, RZ, 0xc0, !PT ;  /* 0x0000ffff1a177812 */ /* 0x000fe400078ec0ff */
[----:B------:R-:W-:Y:S02]  /*65d40*/  IADD3 R26, P6, PT, R48, R12, RZ ;  /* 0x0000000c301a7210 */ /* 0x000fe40007fde0ff */
[----:B------:R-:W-:Y:S02]  /*65d50*/  LOP3.LUT R21, R21, 0xffff, RZ, 0xc0, !PT ;  /* 0x0000ffff15157812 */ /* 0x000fe400078ec0ff */
[----:B------:R-:W-:Y:S01]  /*65d60*/  PRMT R23, R23, 0x3340, R0 ;  /* 0x0000334017177816 */ /* 0x000fe20000000000 */
[----:B------:R-:W-:Y:S01]  /*65d70*/  IMAD.X R27, R20, 0x1, R5, P6 ;  /* 0x00000001141b7824 */ /* 0x000fe200030e0605 */
[----:B------:R-:W-:-:S02]  /*65d80*/  PRMT R21, R22, 0x3340, R21 ;  /* 0x0000334016157816 */ /* 0x000fc40000000015 */
[----:B------:R-:W-:Y:S01]  /*65d90*/  IADD3 R22, P6, PT, R48, R6, RZ ;  /* 0x0000000630167210 */ /* 0x000fe20007fde0ff */
[----:B------:R-:W-:Y:S04]  /*65da0*/  STL.64 [R1+0x838], R32 ;  /* 0x0008382001007387 */ /* 0x000fe80000100a00 */
[----:B------:R-:W2:Y:S04]  /*65db0*/  LDL.LU R47, [R1+0x1c] ;  /* 0x00001c00012f7983 */ /* 0x000ea80000300800 */
[----:B------:R0:W-:Y:S02]  /*65dc0*/  STL [R1+0x1188], R23 ;  /* 0x0011881701007387 */ /* 0x0001e40000100800 */
[----:B0-----:R-:W-:Y:S01]  /*65dd0*/  IMAD.X R23, R20, 0x1, R4, P6 ;  /* 0x0000000114177824 */ /* 0x001fe200030e0604 */
[----:B------:R-:W-:-:S04]  /*65de0*/  SHF.R.U32.HI R20, RZ, 0x8, R25 ;  /* 0x00000008ff147819 */ /* 0x000fc80000011619 */
[----:B------:R-:W-:Y:S01]  /*65df0*/  LOP3.LUT R20, R20, 0xffff, RZ, 0xc0, !PT ;  /* 0x0000ffff14147812 */ /* 0x000fe200078ec0ff */
[----:B------:R-:W-:Y:S03]  /*65e00*/  STL [R1+0x2420], R21 ;  /* 0x0024201501007387 */ /* 0x000fe60000100800 */
[----:B------:R-:W-:Y:S01]  /*65e10*/  PRMT R20, R20, 0x3340, R0 ;  /* 0x0000334014147816 */ /* 0x000fe20000000000 */
[----:B------:R-:W-:Y:S04]  /*65e20*/  STL.64 [R1+0x850], R26 ;  /* 0x0008501a01007387 */ /* 0x000fe80000100a00 */
[----:B------:R4:W-:Y:S04]  /*65e30*/  STL.64 [R1+0x830], R22 ;  /* 0x0008301601007387 */ /* 0x0009e80000100a00 */
[----:B------:R0:W-:Y:S01]  /*65e40*/  STL [R1+0x10f8], R20 ;  /* 0x0010f81401007387 */ /* 0x0001e20000100800 */
[----:B---3--:R-:W-:-:S03]  /*65e50*/  LOP3.LUT R24, R50, 0xffff, RZ, 0xc0, !PT ;  /* 0x0000ffff32187812 */ /* 0x008fc600078ec0ff */
[----:B------:R-:W3:Y:S01]  /*65e60*/  LDL.LU R50, [R1+0x208] ;  /* 0x0002080001327983 */ /* 0x000ee20000300800 */
[----:B----4-:R-:W-:-:S03]  /*65e70*/  LOP3.LUT R23, R49, 0xffff, RZ, 0xc0, !PT ;  /* 0x0000ffff31177812 */ /* 0x010fc600078ec0ff */
[----:B------:R-:W4:Y:S01]  /*65e80*/  LDL.LU R49, [R1+0x204] ;  /* 0x0002040001317983 */ /* 0x000f220000300800 */
[----:B------:R-:W-:Y:S02]  /*65e90*/  LOP3.LUT R25, R51, 0xffff, RZ, 0xc0, !PT ;  /* 0x0000ffff33197812 */ /* 0x000fe400078ec0ff */
[----:B------:R-:W-:Y:S02]  /*65ea0*/  LOP3.LUT R39, R39, 0xffff, RZ, 0xc0, !PT ;  /* 0x0000ffff27277812 */ /* 0x000fe400078ec0ff */
[----:B------:R-:W-:Y:S02]  /*65eb0*/  PRMT R21, R25, 0x3340, R24 ;  /* 0x0000334019157816 */ /* 0x000fe40000000018 */
[----:B0-----:R-:W-:Y:S02]  /*65ec0*/  PRMT R20, R39, 0x3340, R0 ;  /* 0x0000334027147816 */ /* 0x001fe40000000000 */
[----:B------:R-:W-:Y:S02]  /*65ed0*/  LOP3.LUT R38, R38, 0xffff, RZ, 0xc0, !PT ;  /* 0x0000ffff26267812 */ /* 0x000fe400078ec0ff */
[----:B------:R-:W-:-:S02]  /*65ee0*/  LOP3.LUT R22, R53, 0xffff, RZ, 0xc0, !PT ;  /* 0x0000ffff35167812 */ /* 0x000fc400078ec0ff */
[----:B------:R-:W-:Y:S01]  /*65ef0*/  PRMT R26, R21, 0x5410, R20 ;  /* 0x00005410151a7816 */ /* 0x000fe20000000014 */
[----:B------:R-:W4:Y:S01]  /*65f00*/  LDL.LU R53, [R1+0x2d94] ;  /* 0x002d940001357983 */ /* 0x000f220000300800 */
[----:B------:R-:W-:Y:S02]  /*65f10*/  PRMT R20, R38, 0x3340, R0 ;  /* 0x0000334026147816 */ /* 0x000fe40000000000 */
[----:B------:R-:W-:Y:S02]  /*65f20*/  PRMT R21, R23, 0x3340, R22 ;  /* 0x0000334017157816 */ /* 0x000fe40000000016 */
[----:B------:R-:W-:Y:S02]  /*65f30*/  SHF.R.U32.HI R23, RZ, 0x8, R23 ;  /* 0x00000008ff177819 */ /* 0x000fe40000011617 */
[----:B------:R-:W-:Y:S02]  /*65f40*/  PRMT R20, R21, 0x5410, R20 ;  /* 0x0000541015147816 */ /* 0x000fe40000000014 */
[----:B------:R-:W-:Y:S01]  /*65f50*/  SHF.R.U32.HI R22, RZ, 0x8, R22 ;  /* 0x00000008ff167819 */ /* 0x000fe20000011616 */
[----:B------:R-:W-:Y:S01]  /*65f60*/  STL [R1+0x358], R26 ;  /* 0x0003581a01007387 */ /* 0x000fe20000100800 */
[----:B------:R-:W-:-:S02]  /*65f70*/  LOP3.LUT R23, R23, 0xffff, RZ, 0xc0, !PT ;  /* 0x0000ffff17177812 */ /* 0x000fc400078ec0ff */
[----:B------:R-:W-:Y:S01]  /*65f80*/  LOP3.LUT R22, R22, 0xffff, RZ, 0xc0, !PT ;  /* 0x0000ffff16167812 */ /* 0x000fe200078ec0ff */
[----:B------:R0:W-:Y:S01]  /*65f90*/  STL [R1+0x350], R20 ;  /* 0x0003501401007387 */ /* 0x0001e20000100800 */
[----:B------:R-:W-:Y:S02]  /*65fa0*/  SHF.R.U32.HI R21, RZ, 0x8, R25 ;  /* 0x00000008ff157819 */ /* 0x000fe40000011619 */
[----:B------:R-:W-:Y:S02]  /*65fb0*/  PRMT R22, R23, 0x3340, R22 ;  /* 0x0000334017167816 */ /* 0x000fe40000000016 */
[----:B------:R-:W-:Y:S02]  /*65fc0*/  LOP3.LUT R21, R21, 0xffff, RZ, 0xc0, !PT ;  /* 0x0000ffff15157812 */ /* 0x000fe400078ec0ff */
[----:B0-----:R-:W-:-:S04]  /*65fd0*/  SHF.R.U32.HI R20, RZ, 0x8, R24 ;  /* 0x00000008ff147819 */ /* 0x001fc80000011618 */
[----:B------:R-:W-:Y:S01]  /*65fe0*/  LOP3.LUT R20, R20, 0xffff, RZ, 0xc0, !PT ;  /* 0x0000ffff14147812 */ /* 0x000fe200078ec0ff */
[----:B------:R-:W-:Y:S03]  /*65ff0*/  STL [R1+0x264], R22 ;  /* 0x0002641601007387 */ /* 0x000fe60000100800 */
[----:B------:R-:W-:Y:S02]  /*66000*/  PRMT R21, R21, 0x3340, R20 ;  /* 0x0000334015157816 */ /* 0x000fe40000000014 */
[----:B------:R-:W-:Y:S02]  /*66010*/  SHF.R.U32.HI R45, RZ, 0x8, R39 ;  /* 0x00000008ff2d7819 */ /* 0x000fe40000011627 */
[----:B------:R-:W-:Y:S02]  /*66020*/  SHF.R.U32.HI R46, RZ, 0x8, R38 ;  /* 0x00000008ff2e7819 */ /* 0x000fe40000011626 */
[----:B------:R-:W-:-:S02]  /*66030*/  LOP3.LUT R45, R45, 0xffff, RZ, 0xc0, !PT ;  /* 0x0000ffff2d2d7812 */ /* 0x000fc400078ec0ff */
[----:B------:R-:W-:Y:S02]  /*66040*/  LOP3.LUT R31, R31, 0xffff, RZ, 0xc0, !PT ;  /* 0x0000ffff1f1f7812 */ /* 0x000fe400078ec0ff */
[----:B------:R-:W-:Y:S01]  /*66050*/  LOP3.LUT R25, R58, 0xffff, RZ, 0xc0, !PT ;  /* 0x0000ffff3a197812 */ /* 0x000fe200078ec0ff */
[----:B------:R0:W-:Y:S01]  /*66060*/  STL [R1+0x260], R21 ;  /* 0x0002601501007387 */ /* 0x0001e20000100800 */
[----:B------:R-:W-:Y:S02]  /*66070*/  LOP3.LUT R46, R46, 0xffff, RZ, 0xc0, !PT ;  /* 0x0000ffff2e2e7812 */ /* 0x000fe400078ec0ff */
[--C-:B------:R-:W-:Y:S02]  /*66080*/  PRMT R45, R45, 0x3340, R0.reuse ;  /* 0x000033402d2d7816 */ /* 0x100fe40000000000 */
[--C-:B------:R-:W-:Y:S02]  /*66090*/  PRMT R46, R46, 0x3340, R0.reuse ;  /* 0x000033402e2e7816 */ /* 0x100fe40000000000 */
[----:B0-----:R-:W-:-:S02]  /*660a0*/  PRMT R21, R31, 0x3340, R0 ;  /* 0x000033401f157816 */ /* 0x001fc40000000000 */
[----:B------:R-:W-:Y:S02]  /*660b0*/  LOP3.LUT R29, R29, 0xffff, RZ, 0xc0, !PT ;  /* 0x0000ffff1d1d7812 */ /* 0x000fe400078ec0ff */
[----:B--2---:R-:W-:Y:S02]  /*660c0*/  SHF.R.S32.HI R20, RZ, 0x1f, R47 ;  /* 0x0000001fff147819 */ /* 0x004fe4000001142f */
[----:B------:R-:W-:-:S05]  /*660d0*/  IADD3 R22, P6, PT, R47, R16, RZ ;  /* 0x000000102f167210 */ /* 0x000fca0007fde0ff */
[----:B------:R-:W-:-:S05]  /*660e0*/  IMAD.X R23, R20, 0x1, R19, P6 ;  /* 0x0000000114177824 */ /* 0x000fca00030e0613 */
[----:B------:R0:W-:Y:S04]  /*660f0*/  STL.64 [R1+0x800], R22 ;  /* 0x0008001601007387 */ /* 0x0001e80000100a00 */
[----:B------:R-:W-:Y:S04]  /*66100*/  STL [R1+0x2d34], R45 ;  /* 0x002d342d01007387 */ /* 0x000fe80000100800 */
[----:B------:R-:W-:Y:S04]  /*66110*/  STL [R1+0x2d30], R46 ;  /* 0x002d302e01007387 */ /* 0x000fe80000100800 */
[----:B------:R-:W2:Y:S04]  /*66120*/  LDL.LU R58, [R1+0x2d90] ;  /* 0x002d9000013a7983 */ /* 0x000ea80000300800 */
[----:B------:R-:W2:Y:S01]  /*66130*/  LDL.LU R27, [R1+0x24a8] ;  /* 0x0024a800011b7983 */ /* 0x000ea20000300800 */
[----:B0-----:R-:W-:-:S02]  /*66140*/  LOP3.LUT R23, R60, 0xffff, RZ, 0xc0, !PT ;  /* 0x0000ffff3c177812 */ /* 0x001fc400078ec0ff */
[----:B------:R-:W-:-:S05]  /*66150*/  IADD3 R32, P6, PT, R47, R17, RZ ;  /* 0x000000112f207210 */ /* 0x000fca0007fde0ff */
[----:B------:R-:W-:Y:S01]  /*66160*/  IMAD.X R33, R20, 0x1, R18, P6 ;  /* 0x0000000114217824 */ /* 0x000fe200030e0612 */
[----:B---3--:R-:W-:-:S04]  /*66170*/  LOP3.LUT R26, R50, 0xffff, RZ, 0xc0, !PT ;  /* 0x0000ffff321a7812 */ /* 0x008fc800078ec0ff */
[----:B------:R-:W-:-:S04]  /*66180*/  PRMT R22, R26, 0x3340, R25 ;  /* 0x000033401a167816 */ /* 0x000fc80000000019 */
[----:B------:R-:W-:-:S05]  /*66190*/  PRMT R21, R22, 0x5410, R21 ;  /* 0x0000541016157816 */ /* 0x000fca0000000015 */
[----:B------:R0:W-:Y:S04]  /*661a0*/  STL [R1+0x33c], R21 ;  /* 0x00033c1501007387 */ /* 0x0001e80000100800 */
[----:B------:R-:W3:Y:S01]  /*661b0*/  LDL.LU R42, [R1+0x34c] ;  /* 0x00034c00012a7983 */ /* 0x000ee20000300800 */
[----:B----4-:R-:W-:-:S03]  /*661c0*/  LOP3.LUT R24, R49, 0xffff, RZ, 0xc0, !PT ;  /* 0x0000ffff31187812 */ /* 0x010fc600078ec0ff */
[----:B------:R-:W4:Y:S01]  /*661d0*/  LDL.LU R30, [R1+0x3a0] ;  /* 0x0003a000011e7983 */ /* 0x000f220000300800 */
[----:B------:R-:W-:Y:S02]  /*661e0*/  PRMT R22, R24, 0x3340, R23 ;  /* 0x0000334018167816 */ /* 0x000fe40000000017 */
[----:B0-----:R-:W-:Y:S02]  /*661f0*/  PRMT R21, R29, 0x3340, R0 ;  /* 0x000033401d157816 */ /* 0x001fe40000000000 */
[----:B------:R-:W-:Y:S02]  /*66200*/  SHF.R.U32.HI R26, RZ, 0x8, R26 ;  /* 0x00000008ff1a7819 */ /* 0x000fe4000001161a */
[----:B------:R-:W-:Y:S02]  /*66210*/  PRMT R60, R22, 0x5410, R21 ;  /* 0x00005410163c7816 */ /* 0x000fe40000000015 */
[----:B------:R-:W-:Y:S02]  /*66220*/  SHF.R.U32.HI R22, RZ, 0x8, R25 ;  /* 0x00000008ff167819 */ /* 0x000fe40000011619 */
[----:B------:R-:W-:-:S02]  /*66230*/  SHF.R.U32.HI R24, RZ, 0x8, R24 ;  /* 0x00000008ff187819 */ /* 0x000fc40000011618 */
[----:B------:R-:W-:Y:S02]  /*66240*/  SHF.R.U32.HI R21, RZ, 0x8, R23 ;  /* 0x00000008ff157819 */ /* 0x000fe40000011617 */
[----:B------:R-:W-:Y:S02]  /*66250*/  LOP3.LUT R23, R26, 0xffff, RZ, 0xc0, !PT ;  /* 0x0000ffff1a177812 */ /* 0x000fe400078ec0ff */
[----:B------:R-:W-:Y:S02]  /*66260*/  LOP3.LUT R22, R22, 0xffff, RZ, 0xc0, !PT ;  /* 0x0000ffff16167812 */ /* 0x000fe400078ec0ff */
[----:B------:R-:W-:Y:S02]  /*66270*/  LOP3.LUT R24, R24, 0xffff, RZ, 0xc0, !PT ;  /* 0x0000ffff18187812 */ /* 0x000fe400078ec0ff */
[----:B------:R-:W-:Y:S02]  /*66280*/  LOP3.LUT R21, R21, 0xffff, RZ, 0xc0, !PT ;  /* 0x0000ffff15157812 */ /* 0x000fe400078ec0ff */
[----:B------:R-:W-:Y:S01]  /*66290*/  PRMT R22, R23, 0x3340, R22 ;  /* 0x0000334017167816 */ /* 0x000fe20000000016 */
[----:B------:R-:W-:Y:S01]  /*662a0*/  STL [R1+0x2c90], R60 ;  /* 0x002c903c01007387 */ /* 0x000fe20000100800 */
[----:B------:R-:W-:-:S03]  /*662b0*/  PRMT R21, R24, 0x3340, R21 ;  /* 0x0000334018157816 */ /* 0x000fc60000000015 */
[----:B------:R-:W-:Y:S04]  /*662c0*/  STL.64 [R1+0x7d0], R32 ;  /* 0x0007d02001007387 */ /* 0x000fe80000100a00 */
[----:B------:R-:W4:Y:S04]  /*662d0*/  LDL.LU R37, [R1+0x24ac] ;  /* 0x0024ac0001257983 */ /* 0x000f280000300800 */
[----:B------:R0:W-:Y:S04]  /*662e0*/  STL [R1+0x258], R22 ;  /* 0x0002581601007387 */ /* 0x0001e80000100800 */
[----:B------:R-:W4:Y:S04]  /*662f0*/  LDL.LU R40, [R1+0x354] ;  /* 0x0003540001287983 */ /* 0x000f280000300800 */
[----:B------:R1:W-:Y:S04]  /*66300*/  STL [R1+0x254], R21 ;  /* 0x0002541501007387 */ /* 0x0003e80000100800 */
[----:B------:R-:W4:Y:S04]  /*66310*/  LDL.LU R36, [R1+0x3a4] ;  /* 0x0003a40001247983 */ /* 0x000f280000300800 */
[----:B------:R-:W4:Y:S01]  /*66320*/  LDL.LU R48, [R1+0x2424] ;  /* 0x0024240001307983 */ /* 0x000f220000300800 */
[----:B0-----:R-:W-:-:S03]  /*66330*/  IADD3 R22, P6, PT, R47, R15, RZ ;  /* 0x0000000f2f167210 */ /* 0x001fc60007fde0ff */
[----:B------:R-:W4:Y:S01]  /*66340*/  LDL.LU R51, [R1+0x330] ;  /* 0x0003300001337983 */ /* 0x000f220000300800 */
[----:B------:R-:W-:-:S03]  /*66350*/  SHF.R.U32.HI R50, RZ, 0x8, R31 ;  /* 0x00000008ff327819 */ /* 0x000fc6000001161f */
[----:B------:R-:W4:Y:S01]  /*66360*/  LDL.LU R49, [R1+0x380] ;  /* 0x0003800001317983 */ /* 0x000f220000300800 */
[----:B-1----:R-:W-:Y:S01]  /*66370*/  SHF.R.U32.HI R21, RZ, 0x8, R29 ;  /* 0x00000008ff157819 */ /* 0x002fe2000001161d */
[----:B------:R-:W-:Y:S01]  /*66380*/  IMAD.X R23, R20, 0x1, R13, P6 ;  /* 0x0000000114177824 */ /* 0x000fe200030e060d */
[----:B------:R-:W-:Y:S02]  /*66390*/  LOP3.LUT R50, R50, 0xffff, RZ, 0xc0, !PT ;  /* 0x0000ffff32327812 */ /* 0x000fe400078ec0ff */
[----:B------:R-:W-:Y:S02]  /*663a0*/  LOP3.LUT R21, R21, 0xffff, RZ, 0xc0, !PT ;  /* 0x0000ffff15157812 */ /* 0x000fe400078ec0ff */
[--C-:B------:R-:W-:Y:S01]  /*663b0*/  PRMT R50, R50, 0x3340, R0.reuse ;  /* 0x0000334032327816 */ /* 0x100fe20000000000 */
[----:B------:R4:W-:Y:S01]  /*663c0*/  STL.64 [R1+0x7e8], R22 ;  /* 0x0007e81601007387 */ /* 0x0009e20000100a00 */
[----:B------:R-:W-:-:S03]  /*663d0*/  PRMT R21, R21, 0x3340, R0 ;  /* 0x0000334015157816 */ /* 0x000fc60000000000 */
[----:B------:R-:W-:Y:S04]  /*663e0*/  STL [R1+0x2d2c], R50 ;  /* 0x002d2c3201007387 */ /* 0x000fe80000100800 */
[----:B------:R0:W-:Y:S01]  /*663f0*/  STL [R1+0x9c], R21 ;  /* 0x00009c1501007387 */ /* 0x0001e20000100800 */
[----:B------:R-:W-:Y:S02]  /*66400*/  IADD3 R26, P6, PT, R47, R14, RZ ;  /* 0x0000000e2f1a7210 */ /* 0x000fe40007fde0ff */
[----:B--2---:R-:W-:-:S03]  /*66410*/  LOP3.LUT R25, R27, 0xffff, RZ, 0xc0, !PT ;  /* 0x0000ffff1b197812 */ /* 0x004fc600078ec0ff */
[----:B------:R-:W-:Y:S01]  /*66420*/  IMAD.X R27, R20, 0x1, R7, P6 ;  /* 0x00000001141b7824 */ /* 0x000fe200030e0607 */
[----:B---3--:R-:W-:Y:S02]  /*66430*/  LOP3.LUT R24, R42, 0xffff, RZ, 0xc0, !PT ;  /* 0x0000ffff2a187812 */ /* 0x008fe400078ec0ff */
[----:B----4-:R-:W-:Y:S02]  /*66440*/  LOP3.LUT R23, R30, 0xffff, RZ, 0xc0, !PT ;  /* 0x0000ffff1e177812 */ /* 0x010fe400078ec0ff */
[----:B0-----:R-:W-:Y:S02]  /*66450*/  PRMT R21, R24, 0x3340, R0 ;  /* 0x0000334018157816 */ /* 0x001fe40000000000 */
[----:B------:R-:W-:-:S04]  /*66460*/  PRMT R22, R25, 0x3340, R23 ;  /* 0x0000334019167816 */ /* 0x000fc80000000017 */
[----:B------:R-:W-:Y:S02]  /*66470*/  PRMT R21, R22, 0x5410, R21 ;  /* 0x0000541016157816 */ /* 0x000fe40000000015 */
[----:B------:R-:W-:Y:S02]  /*66480*/  SHF.R.U32.HI R25, RZ, 0x8, R25 ;  /* 0x00000008ff197819 */ /* 0x000fe40000011619 */
[----:B------:R-:W-:Y:S01]  /*66490*/  SHF.R.U32.HI R22, RZ, 0x8, R23 ;  /* 0x00000008ff167819 */ /* 0x000fe20000011617 */
[----:B------:R0:W-:Y:S01]  /*664a0*/  STL [R1+0x338], R21 ;  /* 0x0003381501007387 */ /* 0x0001e20000100800 */
[----:B------:R-:W-:Y:S02]  /*664b0*/  LOP3.LUT R23, R25, 0xffff, RZ, 0xc0, !PT ;  /* 0x0000ffff19177812 */ /* 0x000fe400078ec0ff */
[----:B------:R-:W-:Y:S02]  /*664c0*/  LOP3.LUT R22, R22, 0xffff, RZ, 0xc0, !PT ;  /* 0x0000ffff16167812 */ /* 0x000fe400078ec0ff */
[----:B0-----:R-:W-:-:S04]  /*664d0*/  SHF.R.U32.HI R21, RZ, 0x8, R24 ;  /* 0x00000008ff157819 */ /* 0x001fc80000011618 */
[----:B------:R-:W-:Y:S02]  /*664e0*/  LOP3.LUT R21, R21, 0xffff, RZ, 0xc0, !PT ;  /* 0x0000ffff15157812 */ /* 0x000fe400078ec0ff */
[----:B------:R-:W-:Y:S02]  /*664f0*/  PRMT R22, R23, 0x3340, R22 ;  /* 0x0000334017167816 */ /* 0x000fe40000000016 */
[----:B------:R-:W-:Y:S01]  /*66500*/  PRMT R21, R21, 0x3340, R0 ;  /* 0x0000334015157816 */ /* 0x000fe20000000000 */
[----:B------:R0:W-:Y:S04]  /*66510*/  STL.64 [R1+0x7a8], R26 ;  /* 0x0007a81a01007387 */ /* 0x0001e80000100a00 */
[----:B------:R-:W-:Y:S01]  /*66520*/  STL [R1+0x22c], R22 ;  /* 0x00022c1601007387 */ /* 0x000fe20000100800 */
[----:B------:R-:W-:-:S03]  /*66530*/  LOP3.LUT R28, R40, 0xffff, RZ, 0xc0, !PT ;  /* 0x0000ffff281c7812 */ /* 0x000fc600078ec0ff */
[----:B------:R1:W-:Y:S04]  /*66540*/  STL [R1+0x98], R21 ;  /* 0x0000981501007387 */ /* 0x0003e80000100800 */
[----:B------:R-:W2:Y:S01]  /*66550*/  LDL.LU R40, [R1+0x247c] ;  /* 0x00247c0001287983 */ /* 0x000ea20000300800 */
[----:B------:R-:W-:-:S03]  /*66560*/  LOP3.LUT R24, R36, 0xffff, RZ, 0xc0, !PT ;  /* 0x0000ffff24187812 */ /* 0x000fc600078ec0ff */
[----:B------:R-:W3:Y:S01]  /*66570*/  LDL.LU R36, [R1+0x334] ;  /* 0x0003340001247983 */ /* 0x000ee20000300800 */
[----:B------:R-:W-:-:S03]  /*66580*/  LOP3.LUT R25, R48, 0xffff, RZ, 0xc0, !PT ;  /* 0x0000ffff30197812 */ /* 0x000fc600078ec0ff */
[----:B------:R-:W4:Y:S01]  /*66590*/  LDL.LU R48, [R1+0x388] ;  /* 0x0003880001307983 */ /* 0x000f220000300800 */
[----:B0-----:R-:W-:Y:S02]  /*665a0*/  LOP3.LUT R26, R37, 0xffff, RZ, 0xc0, !PT ;  /* 0x0000ffff251a7812 */ /* 0x001fe400078ec0ff */
[----:B-1----:R-:W-:Y:S02]  /*665b0*/  PRMT R21, R28, 0x3340, R0 ;  /* 0x000033401c157816 */ /* 0x002fe40000000000 */
[----:B------:R-:W-:Y:S02]  /*665c0*/  PRMT R22, R26, 0x3340, R24 ;  /* 0x000033401a167816 */ /* 0x000fe40000000018 */
[----:B------:R-:W-:Y:S02]  /*665d0*/  LOP3.LUT R27, R51, 0xffff, RZ, 0xc0, !PT ;  /* 0x0000ffff331b7812 */ /* 0x000fe400078ec0ff */
[----:B------:R-:W-:Y:S02]  /*665e0*/  LOP3.LUT R23, R49, 0xffff, RZ, 0xc0, !PT ;  /* 0x0000ffff31177812 */ /* 0x000fe400078ec0ff */
[----:B------:R-:W-:-:S02]  /*665f0*/  PRMT R29, R22, 0x5410, R21 ;  /* 0x00005410161d7816 */ /* 0x000fc40000000015 */
[----:B------:R-:W-:Y:S02]  /*66600*/  PRMT R21, R27, 0x3340, R0 ;  /* 0x000033401b157816 */ /* 0x000fe40000000000 */
[----:B------:R-:W-:-:S04]  /*66610*/  PRMT R22, R25, 0x3340, R23 ;  /* 0x0000334019167816 */ /* 0x000fc80000000017 */
[----:B------:R-:W-:Y:S01]  /*66620*/  PRMT R21, R22, 0x5410, R21 ;  /* 0x0000541016157816 */ /* 0x000fe20000000015 */
[----:B------:R-:W-:Y:S01]  /*66630*/  STL [R1+0x32c], R29 ;  /* 0x00032c1d01007387 */ /* 0x000fe20000100800 */
[----:B------:R-:W-:Y:S02]  /*66640*/  SHF.R.U32.HI R26, RZ, 0x8, R26 ;  /* 0x00000008ff1a7819 */ /* 0x000fe4000001161a */
[----:B------:R-:W-:Y:S01]  /*66650*/  SHF.R.U32.HI R22, RZ, 0x8, R24 ;  /* 0x00000008ff167819 */ /* 0x000fe20000011618 */
[----:B------:R0:W-:Y:S01]  /*66660*/  STL [R1+0x328], R21 ;  /* 0x0003281501007387 */ /* 0x0001e20000100800 */
[----:B------:R-:W-:Y:S02]  /*66670*/  IADD3 R30, P6, PT, R47, R9, RZ ;  /* 0x000000092f1e7210 */ /* 0x000fe40007fde0ff */
[----:B------:R-:W-:Y:S01]  /*66680*/  SHF.R.U32.HI R25, RZ, 0x8, R25 ;  /* 0x00000008ff197819 */ /* 0x000fe20000011619 */
[----:B------:R-:W4:Y:S01]  /*66690*/  LDL.LU R51, [R1+0x2b4] ;  /* 0x0002b40001337983 */ /* 0x000f220000300800 */
[----:B------:R-:W-:-:S02]  /*666a0*/  LOP3.LUT R24, R26, 0xffff, RZ, 0xc0, !PT ;  /* 0x0000ffff1a187812 */ /* 0x000fc400078ec0ff */
[----:B0-----:R-:W-:Y:S02]  /*666b0*/  SHF.R.U32.HI R21, RZ, 0x8, R23 ;  /* 0x00000008ff157819 */ /* 0x001fe40000011617 */
[----:B------:R-:W-:Y:S01]  /*666c0*/  LOP3.LUT R23, R22, 0xffff, RZ, 0xc0, !PT ;  /* 0x0000ffff16177812 */ /* 0x000fe200078ec0ff */
[----:B------:R-:W-:Y:S01]  /*666d0*/  IMAD.X R31, R20, 0x1, R8, P6 ;  /* 0x00000001141f7824 */ /* 0x000fe200030e0608 */
[----:B------:R-:W-:Y:S02]  /*666e0*/  LOP3.LUT R22, R25, 0xffff, RZ, 0xc0, !PT ;  /* 0x0000ffff19167812 */ /* 0x000fe400078ec0ff */
[----:B------:R-:W-:Y:S02]  /*666f0*/  LOP3.LUT R21, R21, 0xffff, RZ, 0xc0, !PT ;  /* 0x0000ffff15157812 */ /* 0x000fe400078ec0ff */
[----:B------:R-:W-:Y:S02]  /*66700*/  PRMT R23, R24, 0x3340, R23 ;  /* 0x0000334018177816 */ /* 0x000fe40000000017 */
[----:B------:R-:W-:Y:S01]  /*66710*/  PRMT R21, R22, 0x3340, R21 ;  /* 0x0000334016157816 */ /* 0x000fe20000000015 */
[----:B------:R-:W-:Y:S04]  /*66720*/  STL.64 [R1+0x798], R30 ;  /* 0x0007981e01007387 */ /* 0x000fe80000100a00 */
[----:B------:R-:W4:Y:S04]  /*66730*/  LDL.LU R49, [R1+0x2b0] ;  /* 0x0002b00001317983 */ /* 0x000f280000300800 */
[----:B------:R-:W-:Y:S01]  /*66740*/  STL [R1+0x224], R23 ;  /* 0x0002241701007387 */ /* 0x000fe20000100800 */
[----:B------:R-:W-:-:S03]  /*66750*/  IADD3 R24, P6, PT, R47, R11, RZ ;  /* 0x0000000b2f187210 */ /* 0x000fc60007fde0ff */
[----:B------:R0:W-:Y:S01]  /*66760*/  STL [R1+0x220], R21 ;  /* 0x0002201501007387 */ /* 0x0001e20000100800 */
[----:B------:R-:W-:Y:S01]  /*66770*/  SHF.R.U32.HI R22, RZ, 0x8, R28 ;  /* 0x00000008ff167819 */ /* 0x000fe2000001161c */
[----:B------:R-:W-:Y:S01]  /*66780*/  IMAD.X R25, R20, 0x1, R10, P6 ;  /* 0x0000000114197824 */ /* 0x000fe200030e060a */
[----:B0-----:R-:W-:-:S04]  /*66790*/  SHF.R.U32.HI R21, RZ, 0x8, R27 ;  /* 0x00000008ff157819 */ /* 0x001fc8000001161b */
[----:B------:R-:W-:Y:S02]  /*667a0*/  LOP3.LUT R21, R21, 0xffff, RZ, 0xc0, !PT ;  /* 0x0000ffff15157812 */ /* 0x000fe400078ec0ff */
[----:B------:R-:W-:Y:S02]  /*667b0*/  LOP3.LUT R22, R22, 0xffff, RZ, 0xc0, !PT ;  /* 0x0000ffff16167812 */ /* 0x000fe400078ec0ff */
[--C-:B------:R-:W-:Y:S01]  /*667c0*/  PRMT R23, R21, 0x3340, R0.reuse ;  /* 0x0000334015177816 */ /* 0x100fe20000000000 */
[----:B------:R2:W-:Y:S01]  /*667d0*/  STL.64 [R1+0x790], R24 ;  /* 0x0007901801007387 */ /* 0x0005e20000100a00 */
[----:B------:R-:W-:-:S03]  /*667e0*/  PRMT R21, R22, 0x3340, R0 ;  /* 0x0000334016157816 */ /* 0x000fc60000000000 */
[----:B------:R4:W-:Y:S01]  /*667f0*/  STL [R1+0x90], R23 ;  /* 0x0000901701007387 */ /* 0x0009e20000100800 */
[----:B------:R-:W-:-:S03]  /*66800*/  IADD3 R26, P6, PT, R47, R12, RZ ;  /* 0x0000000c2f1a7210 */ /* 0x000fc60007fde0ff */
[----:B------:R0:W-:Y:S02]  /*66810*/  STL [R1+0x94], R21 ;  /* 0x0000941501007387 */ /* 0x0001e40000100800 */
[----:B------:R-:W-:Y:S01]  /*66820*/  IMAD.X R27, R20, 0x1, R5, P6 ;  /* 0x00000001141b7824 */ /* 0x000fe200030e0605 */
[----:B------:R-:W-:Y:S01]  /*66830*/  NOP ;  /* 0x0000000000007918 */ /* 0x000fe20000000000 */
[----:B--2---:R-:W-:Y:S02]  /*66840*/  LOP3.LUT R24, R40, 0xffff, RZ, 0xc0, !PT ;  /* 0x0000ffff28187812 */ /* 0x004fe400078ec0ff */
[----:B---3--:R-:W-:Y:S02]  /*66850*/  LOP3.LUT R50, R36, 0xffff, RZ, 0xc0, !PT ;  /* 0x0000ffff24327812 */ /* 0x008fe400078ec0ff */
[----:B----4-:R-:W-:Y:S02]  /*66860*/  LOP3.LUT R23, R48, 0xffff, RZ, 0xc0, !PT ;  /* 0x0000ffff30177812 */ /* 0x010fe400078ec0ff */
[----:B0-----:R-:W-:-:S02]  /*66870*/  PRMT R21, R50, 0x3340, R0 ;  /* 0x0000334032157816 */ /* 0x001fc40000000000 */
[----:B------:R-:W-:-:S04]  /*66880*/  PRMT R22, R24, 0x3340, R23 ;  /* 0x0000334018167816 */ /* 0x000fc80000000017 */
[----:B------:R-:W-:-:S05]  /*66890*/  PRMT R21, R22, 0x5410, R21 ;  /* 0x0000541016157816 */ /* 0x000fca0000000015 */
[----:B------:R0:W-:Y:S04]  /*668a0*/  STL [R1+0x34c], R21 ;  /* 0x00034c1501007387 */ /* 0x0001e80000100800 */
[----:B------:R-:W2:Y:S04]  /*668b0*/  LDL.LU R48, [R1+0x18] ;  /* 0x0000180001307983 */ /* 0x000ea80000300800 */
[----:B------:R1:W-:Y:S01]  /*668c0*/  STL.64 [R1+0x788], R26 ;  /* 0x0007881a01007387 */ /* 0x0003e20000100a00 */
[----:B0-----:R-:W-:Y:S02]  /*668d0*/  SHF.R.U32.HI R21, RZ, 0x8, R24 ;  /* 0x00000008ff157819 */ /* 0x001fe40000011618 */
[----:B-1----:R-:W-:-:S05]  /*668e0*/  IADD3 R26, P6, PT, R47, R6, RZ ;  /* 0x000000062f1a7210 */ /* 0x002fca0007fde0ff */
[----:B------:R-:W-:Y:S01]  /*668f0*/  IMAD.X R27, R20, 0x1, R4, P6 ;  /* 0x00000001141b7824 */ /* 0x000fe200030e0604 */
[----:B------:R-:W-:Y:S02]  /*66900*/  SHF.R.U32.HI R20, RZ, 0x8, R23 ;  /* 0x00000008ff147819 */ /* 0x000fe40000011617 */
[----:B------:R-:W-:Y:S02]  /*66910*/  LOP3.LUT R21, R21, 0xffff, RZ, 0xc0, !PT ;  /* 0x0000ffff15157812 */ /* 0x000fe400078ec0ff */
[----:B------:R-:W-:-:S04]  /*66920*/  LOP3.LUT R20, R20, 0xffff, RZ, 0xc0, !PT ;  /* 0x0000ffff14147812 */ /* 0x000fc800078ec0ff */
[----:B------:R-:W-:Y:S01]  /*66930*/  PRMT R60, R21, 0x3340, R20 ;  /* 0x00003340153c7816 */ /* 0x000fe20000000014 */
[----:B------:R0:W-:Y:S01]  /*66940*/  STL.64 [R1+0x780], R26 ;  /* 0x0007801a01007387 */ /* 0x0001e20000100a00 */
[----:B------:R-:W-:-:S03]  /*66950*/  LOP3.LUT R24, R58, 0xffff, RZ, 0xc0, !PT ;  /* 0x0000ffff3a187812 */ /* 0x000fc600078ec0ff */
[----:B------:R-:W-:Y:S01]  /*66960*/  STL [R1+0x2c94], R60 ;  /* 0x002c943c01007387 */ /* 0x000fe20000100800 */
[----:B0-----:R-:W-:-:S03]  /*66970*/  LOP3.LUT R26, R61, 0xffff, RZ, 0xc0, !PT ;  /* 0x0000ffff3d1a7812 */ /* 0x001fc600078ec0ff */
[----:B------:R-:W3:Y:S04]  /*66980*/  LDL.LU R61, [R1+0x2d8c] ;  /* 0x002d8c00013d7983 */ /* 0x000ee80000300800 */
[----:B------:R-:W4:Y:S01]  /*66990*/  LDL.LU R58, [R1+0x2d88] ;  /* 0x002d8800013a7983 */ /* 0x000f220000300800 */
[----:B------:R-:W-:Y:S02]  /*669a0*/  LOP3.LUT R25, R51, 0xffff, RZ, 0xc0, !PT ;  /* 0x0000ffff33197812 */ /* 0x000fe400078ec0ff */
[----:B------:R-:W-:Y:S02]  /*669b0*/  PRMT R20, R26, 0x3340, R0 ;  /* 0x000033401a147816 */ /* 0x000fe40000000000 */
[----:B------:R-:W-:Y:S02]  /*669c0*/  PRMT R21, R25, 0x3340, R24 ;  /* 0x0000334019157816 */ /* 0x000fe40000000018 */
[----:B------:R-:W-:-:S02]  /*669d0*/  LOP3.LUT R23, R49, 0xffff, RZ, 0xc0, !PT ;  /* 0x0000ffff31177812 */ /* 0x000fc400078ec0ff */
[----:B------:R-:W-:Y:S02]  /*669e0*/  LOP3.LUT R44, R44, 0xffff, RZ, 0xc0, !PT ;  /* 0x0000ffff2c2c7812 */ /* 0x000fe400078ec0ff */
[----:B------:R-:W-:Y:S02]  /*669f0*/  LOP3.LUT R22, R53, 0xffff, RZ, 0xc0, !PT ;  /* 0x0000ffff35167812 */ /* 0x000fe400078ec0ff */
[----:B------:R-:W-:Y:S02]  /*66a00*/  PRMT R27, R21, 0x5410, R20 ;  /* 0x00005410151b7816 */ /* 0x000fe40000000014 */
[----:B------:R-:W-:Y:S02]  /*66a10*/  PRMT R20, R44, 0x3340, R0 ;  /* 0x000033402c147816 */ /* 0x000fe40000000000 */
[----:B------:R-:W-:-:S04]  /*66a20*/  PRMT R21, R23, 0x3340, R22 ;  /* 0x0000334017157816 */ /* 0x000fc80000000016 */
[----:B------:R-:W-:Y:S01]  /*66a30*/  PRMT R20, R21, 0x5410, R20 ;  /* 0x0000541015147816 */ /* 0x000fe20000000014 */
[----:B------:R-:W-:Y:S01]  /*66a40*/  STL [R1+0x324], R27 ;  /* 0x0003241b01007387 */ /* 0x000fe20000100800 */
[----:B------:R-:W-:Y:S02]  /*66a50*/  SHF.R.U32.HI R25, RZ, 0x8, R25 ;  /* 0x00000008ff197819 */ /* 0x000fe40000011619 */
[----:B------:R-:W-:Y:S01]  /*66a60*/  SHF.R.U32.HI R21, RZ, 0x8, R24 ;  /* 0x00000008ff157819 */ /* 0x000fe20000011618 */
[----:B------:R0:W-:Y:S03]  /*66a70*/  STL [R1+0x320], R20 ;  /* 0x0003201401007387 */ /* 0x0001e60000100800 */
[----:B------:R-:W-:Y:S01]  /*66a80*/  LOP3.LUT R21, R21, 0xffff, RZ, 0xc0, !PT ;  /* 0x0000ffff15157812 */ /* 0x000fe200078ec0ff */
[----:B------:R-:W3:Y:S01]  /*66a90*/  LDL.LU R37, [R1+0x24b8] ;  /* 0x0024b80001257983 */ /* 0x000ee20000300800 */
[----:B------:R-:W-:-:S02]  /*66aa0*/  SHF.R.U32.HI R23, RZ, 0x8, R23 ;  /* 0x00000008ff177819 */ /* 0x000fc40000011617 */
[----:B0-----:R-:W-:Y:S02]  /*66ab0*/  SHF.R.U32.HI R20, RZ, 0x8, R22 ;  /* 0x00000008ff147819 */ /* 0x001fe40000011616 */
[----:B------:R-:W-:-:S04]  /*66ac0*/  LOP3.LUT R22, R25, 0xffff, RZ, 0xc0, !PT ;  /* 0x0000ffff19167812 */ /* 0x000fc800078ec0ff */
[----:B------:R-:W-:Y:S02]  /*66ad0*/  PRMT R21, R22, 0x3340, R21 ;  /* 0x0000334016157816 */ /* 0x000fe40000000015 */
[----:B------:R-:W-:Y:S02]  /*66ae0*/  LOP3.LUT R23, R23, 0xffff, RZ, 0xc0, !PT ;  /* 0x0000ffff17177812 */ /* 0x000fe400078ec0ff */
[----:B------:R-:W-:Y:S01]  /*66af0*/  LOP3.LUT R20, R20, 0xffff, RZ, 0xc0, !PT ;  /* 0x0000ffff14147812 */ /* 0x000fe200078ec0ff */
[----:B------:R0:W-:Y:S01]  /*66b00*/  STL [R1+0x200], R21 ;  /* 0x0002001501007387 */ /* 0x0001e20000100800 */
[----:B------:R-:W-:Y:S02]  /*66b10*/  IMAD.MOV.U32 R53, RZ, RZ, R54 ;  /* 0x000000ffff357224 */ /* 0x000fe400078e0036 */
[----:B------:R-:W-:Y:S01]  /*66b20*/  PRMT R54, R23, 0x3340, R20 ;  /* 0x0000334017367816 */ /* 0x000fe20000000014 */
[----:B------:R-:W3:Y:S01]  /*66b30*/  LDL.LU R36, [R1+0x3e8] ;  /* 0x0003e80001247983 */ /* 0x000ee20000300800 */
[----:B0-----:R-:W-:-:S04]  /*66b40*/  SHF.R.U32.HI R21, RZ, 0x8, R44 ;  /* 0x00000008ff157819 */ /* 0x001fc8000001162c */
[----:B------:R-:W-:-:S04]  /*66b50*/  LOP3.LUT R21, R21, 0xffff, RZ, 0xc0, !PT ;  /* 0x0000ffff15157812 */ /* 0x000fc800078ec0ff */
[----:B------:R-:W-:Y:S02]  /*66b60*/  PRMT R23, R21, 0x3340, R0 ;  /* 0x0000334015177816 */ /* 0x000fe40000000000 */
[----:B--2---:R-:W-:Y:S02]  /*66b70*/  SHF.R.S32.HI R20, RZ, 0x1f, R48 ;  /* 0x0000001fff147819 */ /* 0x004fe40000011430 */
[----:B------:R-:W-:-:S05]  /*66b80*/  IADD3 R24, P6, PT, R48, R16, RZ ;  /* 0x0000001030187210 */ /* 0x000fca0007fde0ff */
[----:B------:R-:W-:-:S05]  /*66b90*/  IMAD.X R25, R20, 0x1, R19, P6 ;  /* 0x0000000114197824 */ /* 0x000fca00030e0613 */
[----:B------:R4:W-:Y:S04]  /*66ba0*/  STL.64 [R1+0x758], R24 ;  /* 0x0007581801007387 */ /* 0x0009e80000100a00 */
[----:B------:R3:W-:Y:S01]  /*66bb0*/  STL [R1+0x24], R23 ;  /* 0x0000241701007387 */ /* 0x0007e20000100800 */
[----:B----4-:R-:W-:-:S03]  /*66bc0*/  LOP3.LUT R24, R58, 0xffff, RZ, 0xc0, !PT ;  /* 0x0000ffff3a187812 */ /* 0x010fc600078ec0ff */
[----:B------:R-:W2:Y:S01]  /*66bd0*/  LDL.LU R58, [R1+0x2d84] ;  /* 0x002d8400013a7983 */ /* 0x000ea20000300800 */
[----:B------:R-:W-:-:S04]  /*66be0*/  SHF.R.U32.HI R22, RZ, 0x8, R26 ;  /* 0x00000008ff167819 */ /* 0x000fc8000001161a */
[----:B------:R-:W-:-:S04]  /*66bf0*/  LOP3.LUT R22, R22, 0xffff, RZ, 0xc0, !PT ;  /* 0x0000ffff16167812 */ /* 0x000fc800078ec0ff */
[----:B------:R-:W-:-:S05]  /*66c00*/  PRMT R21, R22, 0x3340, R0 ;  /* 0x0000334016157816 */ /* 0x000fca0000000000 */
[----:B------:R0:W-:Y:S04]  /*66c10*/  STL [R1+0x1c], R21 ;  /* 0x00001c1501007387 */ /* 0x0001e80000100800 */
[----:B------:R-:W4:Y:S01]  /*66c20*/  LDL.LU R47, [R1+0x294] ;  /* 0x00029400012f7983 */ /* 0x000f220000300800 */
[----:B------:R-:W-:Y:S02]  /*66c30*/  LOP3.LUT R34, R34, 0xffff, RZ, 0xc0, !PT ;  /* 0x0000ffff22227812 */ /* 0x000fe400078ec0ff */
[----:B---3--:R-:W-:Y:S02]  /*66c40*/  LOP3.LUT R23, R61, 0xffff, RZ, 0xc0, !PT ;  /* 0x0000ffff3d177812 */ /* 0x008fe400078ec0ff */
[----:B0-----:R-:W-:Y:S02]  /*66c50*/  PRMT R21, R34, 0x3340, R0 ;  /* 0x0000334022157816 */ /* 0x001fe40000000000 */
[----:B------:R-:W-:-:S04]  /*66c60*/  PRMT R22, R24, 0x3340, R23 ;  /* 0x0000334018167816 */ /* 0x000fc80000000017 */
[----:B------:R-:W-:Y:S02]  /*66c70*/  PRMT R21, R22, 0x5410, R21 ;  /* 0x0000541016157816 */ /* 0x000fe40000000015 */
[----:B------:R-:W-:-:S03]  /*66c80*/  IADD3 R26, P6, PT, R48, R17, RZ ;  /* 0x00000011301a7210 */ /* 0x000fc60007fde0ff */
[----:B------:R0:W-:Y:S01]  /*66c90*/  STL [R1+0x2f4], R21 ;  /* 0x0002f41501007387 */ /* 0x0001e20000100800 */
[----:B------:R-:W-:Y:S01]  /*66ca0*/  SHF.R.U32.HI R24, RZ, 0x8, R24 ;  /* 0x00000008ff187819 */ /* 0x000fe20000011618 */
[----:B------:R-:W-:Y:S02]  /*66cb0*/  IMAD.X R27, R20, 0x1, R18, P6 ;  /* 0x00000001141b7824 */ /* 0x000fe400030e0612 */
[----:B------:R-:W3:Y:S01]  /*66cc0*/  LDL.LU R40, [R1+0x118] ;  /* 0x0001180001287983 */ /* 0x000ee20000300800 */
[----:B------:R-:W-:-:S03]  /*66cd0*/  SHF.R.U32.HI R22, RZ, 0x8, R23 ;  /* 0x00000008ff167819 */ /* 0x000fc60000011617 */
[----:B------:R-:W3:Y:S01]  /*66ce0*/  LDL.LU R51, [R1+0x24bc] ;  /* 0x0024bc0001337983 */ /* 0x000ee20000300800 */
[----:B0-----:R-:W-:-:S03]  /*66cf0*/  SHF.R.U32.HI R21, RZ, 0x8, R34 ;  /* 0x00000008ff157819 */ /* 0x001fc60000011622 */
[----:B------:R-:W3:Y:S01]  /*66d00*/  LDL.LU R49, [R1+0x36c] ;  /* 0x00036c0001317983 */ /* 0x000ee20000300800 */
[----:B------:R-:W-:-:S04]  /*66d10*/  LOP3.LUT R21, R21, 0xffff, RZ, 0xc0, !PT ;  /* 0x0000ffff15157812 */ /* 0x000fc800078ec0ff */
[----:B------:R-:W-:Y:S01]  /*66d20*/  PRMT R21, R21, 0x3340, R0 ;  /* 0x0000334015157816 */ /* 0x000fe20000000000 */
[----:B------:R-:W-:Y:S01]  /*66d30*/  STL.64 [R1+0x750], R26 ;  /* 0x0007501a01007387 */ /* 0x000fe20000100a00 */
[----:B------:R-:W-:-:S03]  /*66d40*/  LOP3.LUT R23, R24, 0xffff, RZ, 0xc0, !PT ;  /* 0x0000ffff18177812 */ /* 0x000fc600078ec0ff */
[----:B------:R0:W-:Y:S01]  /*66d50*/  STL [R1+0x28], R21 ;  /* 0x0000281501007387 */ /* 0x0001e20000100800 */
[----:B------:R-:W-:Y:S02]  /*66d60*/  LOP3.LUT R22, R22, 0xffff, RZ, 0xc0, !PT ;  /* 0x0000ffff16167812 */ /* 0x000fe400078ec0ff */
[----:B------:R-:W-:Y:S02]  /*66d70*/  LOP3.LUT R25, R37, 0xffff, RZ, 0xc0, !PT ;  /* 0x0000ffff25197812 */ /* 0x000fe400078ec0ff */
[----:B------:R-:W-:Y:S02]  /*66d80*/  PRMT R61, R23, 0x3340, R22 ;  /* 0x00003340173d7816 */ /* 0x000fe40000000016 */
[----:B------:R-:W-:-:S04]  /*66d90*/  LOP3.LUT R23, R36, 0xffff, RZ, 0xc0, !PT ;  /* 0x0000ffff24177812 */ /* 0x000fc800078ec0ff */
[----:B------:R-:W-:Y:S02]  /*66da0*/  PRMT R22, R25, 0x3340, R23 ;  /* 0x0000334019167816 */ /* 0x000fe40000000017 */
[----:B--2---:R-:W-:Y:S02]  /*66db0*/  LOP3.LUT R24, R58, 0xffff, RZ, 0xc0, !PT ;  /* 0x0000ffff3a187812 */ /* 0x004fe400078ec0ff */
[----:B------:R-:W2:Y:S02]  /*66dc0*/  LDL.LU R58, [R1+0x2d80] ;  /* 0x002d8000013a7983 */ /* 0x000ea40000300800 */
[----:B0-----:R-:W-:-:S04]  /*66dd0*/  PRMT R21, R24, 0x3340, R0 ;  /* 0x0000334018157816 */ /* 0x001fc80000000000 */
[----:B------:R-:W-:Y:S02]  /*66de0*/  PRMT R21, R22, 0x5410, R21 ;  /* 0x0000541016157816 */ /* 0x000fe40000000015 */
[----:B------:R-:W-:Y:S02]  /*66df0*/  SHF.R.U32.HI R25, RZ, 0x8, R25 ;  /* 0x00000008ff197819 */ /* 0x000fe40000011619 */
[----:B------:R-:W-:Y:S01]  /*66e00*/  SHF.R.U32.HI R22, RZ, 0x8, R23 ;  /* 0x00000008ff167819 */ /* 0x000fe20000011617 */
[----:B------:R0:W-:Y:S01]  /*66e10*/  STL [R1+0x2e8], R21 ;  /* 0x0002e81501007387 */ /* 0x0001e20000100800 */
[----:B------:R-:W-:Y:S02]  /*66e20*/  IADD3 R26, P6, PT, R48, R15, RZ ;  /* 0x0000000f301a7210 */ /* 0x000fe40007fde0ff */
[----:B------:R-:W-:Y:S02]  /*66e30*/  LOP3.LUT R23, R25, 0xffff, RZ, 0xc0, !PT ;  /* 0x0000ffff19177812 */ /* 0x000fe400078ec0ff */
[----:B------:R-:W-:-:S02]  /*66e40*/  LOP3.LUT R22, R22, 0xffff, RZ, 0xc0, !PT ;  /* 0x0000ffff16167812 */ /* 0x000fc400078ec0ff */
[----:B0-----:R-:W-:Y:S01]  /*66e50*/  SHF.R.U32.HI R21, RZ, 0x8, R24 ;  /* 0x00000008ff157819 */ /* 0x001fe20000011618 */
[----:B------:R-:W-:Y:S01]  /*66e60*/  IMAD.X R27, R20, 0x1, R13, P6 ;  /* 0x00000001141b7824 */ /* 0x000fe200030e060d */
[----:B------:R-:W-:Y:S02]  /*66e70*/  PRMT R22, R23, 0x3340, R22 ;  /* 0x0000334017167816 */ /* 0x000fe40000000016 */
[----:B------:R-:W-:Y:S02]  /*66e80*/  LOP3.LUT R21, R21, 0xffff, RZ, 0xc0, !PT ;  /* 0x0000ffff15157812 */ /* 0x000fe400078ec0ff */
[----:B------:R4:W-:Y:S02]  /*66e90*/  STL.64 [R1+0x740], R26 ;  /* 0x0007401a01007387 */ /* 0x0009e40000100a00 */
[----:B------:R-:W-:Y:S02]  /*66ea0*/  PRMT R21, R21, 0x3340, R0 ;  /* 0x0000334015157816 */ /* 0x000fe40000000000 */
[----:B------:R-:W-:Y:S04]  /*66eb0*/  STL [R1+0x1f0], R22 ;  /* 0x0001f01601007387 */ /* 0x000fe80000100800 */
[----:B------:R-:W2:Y:S04]  /*66ec0*/  LDL.LU R37, [R1+0x24b0] ;  /* 0x0024b00001257983 */ /* 0x000ea80000300800 */
[----:B------:R0:W-:Y:S01]  /*66ed0*/  STL [R1+0x34], R21 ;  /* 0x0000341501007387 */ /* 0x0001e20000100800 */
[----:B----4-:R-:W-:-:S03]  /*66ee0*/  LOP3.LUT R26, R47, 0xffff, RZ, 0xc0, !PT ;  /* 0x0000ffff2f1a7812 */ /* 0x010fc600078ec0ff */
[----:B------:R-:W4:Y:S04]  /*66ef0*/  LDL.LU R36, [R1+0x340] ;  /* 0x0003400001247983 */ /* 0x000f280000300800 */
[----:B------:R-:W4:Y:S01]  /*66f00*/  LDL.LU R47, [R1+0x390] ;  /* 0x00039000012f7983 */ /* 0x000f220000300800 */
[----:B------:R-:W-:Y:S02]  /*66f10*/  LOP3.LUT R46, R35, 0xffff, RZ, 0xc0, !PT ;  /* 0x0000ffff232e7812 */ /* 0x000fe400078ec0ff */
[----:B---3--:R-:W-:Y:S02]  /*66f20*/  LOP3.LUT R24, R40, 0xffff, RZ, 0xc0, !PT ;  /* 0x0000ffff28187812 */ /* 0x008fe400078ec0ff */
[----:B0-----:R-:W-:Y:S02]  /*66f30*/  PRMT R21, R46, 0x3340, R0 ;  /* 0x000033402e157816 */ /* 0x001fe40000000000 */
[----:B------:R-:W-:-:S02]  /*66f40*/  PRMT R22, R26, 0x3340, R24 ;  /* 0x000033401a167816 */ /* 0x000fc40000000018 */
[----:B------:R-:W-:Y:S02]  /*66f50*/  LOP3.LUT R25, R51, 0xffff, RZ, 0xc0, !PT ;  /* 0x0000ffff33197812 */ /* 0x000fe400078ec0ff */
[----:B------:R-:W-:Y:S02]  /*66f60*/  LOP3.LUT R27, R49, 0xffff, RZ, 0xc0, !PT ;  /* 0x0000ffff311b7812 */ /* 0x000fe400078ec0ff */
[----:B------:R-:W-:-:S05]  /*66f70*/  IADD3 R28, P6, PT, R48, R14, RZ ;  /* 0x0000000e301c7210 */ /* 0x000fca0007fde0ff */
[----:B------:R-:W-:Y:S01]  /*66f80*/  IMAD.X R29, R20, 0x1, R7, P6 ;  /* 0x00000001141d7824 */ /* 0x000fe200030e0607 */
[----:B--2---:R-:W-:Y:S02]  /*66f90*/  LOP3.LUT R23, R58, 0xffff, RZ, 0xc0, !PT ;  /* 0x0000ffff3a177812 */ /* 0x004fe400078ec0ff */
[----:B------:R-:W-:Y:S02]  /*66fa0*/  PRMT R58, R22, 0x5410, R21 ;  /* 0x00005410163a7816 */ /* 0x000fe40000000015 */
[----:B------:R-:W-:Y:S02]  /*66fb0*/  PRMT R21, R27, 0x3340, R0 ;  /* 0x000033401b157816 */ /* 0x000fe40000000000 */
[----:B------:R-:W-:-:S04]  /*66fc0*/  PRMT R22, R25, 0x3340, R23 ;  /* 0x0000334019167816 */ /* 0x000fc80000000017 */
[----:B------:R-:W-:Y:S01]  /*66fd0*/  PRMT R21, R22, 0x5410, R21 ;  /* 0x0000541016157816 */ /* 0x000fe20000000015 */
[----:B------:R-:W-:Y:S04]  /*66fe0*/  STL [R1+0x2c68], R58 ;  /* 0x002c683a01007387 */ /* 0x000fe80000100800 */
[----:B------:R0:W-:Y:S04]  /*66ff0*/  STL [R1+0x2b4], R21 ;  /* 0x0002b41501007387 */ /* 0x0001e80000100800 */
[----:B------:R-:W2:Y:S04]  /*67000*/  LDL.LU R40, [R1+0x24b4] ;  /* 0x0024b40001287983 */ /* 0x000ea80000300800 */
[----:B------:R-:W3:Y:S04]  /*67010*/  LDL.LU R51, [R1+0x344] ;  /* 0x0003440001337983 */ /* 0x000ee80000300800 */
[----:B------:R-:W-:Y:S04]  /*67020*/  STL.64 [R1+0x6f8], R28 ;  /* 0x0006f81c01007387 */ /* 0x000fe80000100a00 */
[----:B------:R-:W2:Y:S01]  /*67030*/  LDL.LU R49, [R1+0x394] ;  /* 0x0003940001317983 */ /* 0x000ea20000300800 */
[----:B------:R-:W-:-:S02]  /*67040*/  SHF.R.U32.HI R26, RZ, 0x8, R26 ;  /* 0x00000008ff1a7819 */ /* 0x000fc4000001161a */
[----:B0-----:R-:W-:Y:S02]  /*67050*/  SHF.R.U32.HI R21, RZ, 0x8, R24 ;  /* 0x00000008ff157819 */ /* 0x001fe40000011618 */
        /* <DEDUP_REMOVED lines=8> */
[----:B----4-:R-:W-:Y:S01]  /*670e0*/  LOP3.LUT R24, R36, 0xffff, RZ, 0xc0, !PT ;  /* 0x0000ffff24187812 */ /* 0x010fe200078ec0ff */
[----:B------:R0:W-:Y:S04]  /*670f0*/  STL [R1+0x228], R23 ;  /* 0x0002281701007387 */ /* 0x0001e80000100800 */
[----:B------:R1:W-:Y:S04]  /*67100*/  STL [R1+0x1e8], R21 ;  /* 0x0001e81501007387 */ /* 0x0003e80000100800 */
[----:B------:R-:W4:Y:S01]  /*67110*/  LDL.LU R36, [R1+0x2c8] ;  /* 0x0002c80001247983 */ /* 0x000f220000300800 */
[----:B0-----:R-:W-:-:S03]  /*67120*/  LOP3.LUT R23, R47, 0xffff, RZ, 0xc0, !PT ;  /* 0x0000ffff2f177812 */ /* 0x001fc600078ec0ff */
[----:B------:R-:W4:Y:S01]  /*67130*/  LDL.LU R47, [R1+0x1e0] ;  /* 0x0001e000012f7983 */ /* 0x000f220000300800 */
[----:B------:R-:W-:Y:S02]  /*67140*/  LOP3.LUT R25, R37, 0xffff, RZ, 0xc0, !PT ;  /* 0x0000ffff25197812 */ /* 0x000fe400078ec0ff */
[----:B-1----:R-:W-:Y:S02]  /*67150*/  PRMT R21, R24, 0x3340, R0 ;  /* 0x0000334018157816 */ /* 0x002fe40000000000 */
[----:B------:R-:W-:-:S04]  /*67160*/  PRMT R22, R25, 0x3340, R23 ;  /* 0x0000334019167816 */ /* 0x000fc80000000017 */
        /* <DEDUP_REMOVED lines=8> */
[----:B------:R-:W-:-:S03]  /*671f0*/  IMAD.X R29, R20, 0x1, R8, P6 ;  /* 0x00000001141d7824 */ /* 0x000fc600030e0608 */
[----:B------:R-:W-:Y:S02]  /*67200*/  LOP3.LUT R21, R21, 0xffff, RZ, 0xc0, !PT ;  /* 0x0000ffff15157812 */ /* 0x000fe400078ec0ff */
[----:B------:R-:W-:Y:S02]  /*67210*/  PRMT R22, R23, 0x3340, R22 ;  /* 0x0000334017167816 */ /* 0x000fe40000000016 */
[----:B------:R-:W-:Y:S01]  /*67220*/  PRMT R21, R21, 0x3340, R0 ;  /* 0x0000334015157816 */ /* 0x000fe20000000000 */
[----:B------:R-:W-:Y:S04]  /*67230*/  STL.64 [R1+0x738], R28 ;  /* 0x0007381c01007387 */ /* 0x000fe80000100a00 */
[----:B------:R-:W-:Y:S04]  /*67240*/  STL [R1+0x1c4], R22 ;  /* 0x0001c41601007387 */ /* 0x000fe80000100800 */
[----:B------:R0:W-:Y:S01]  /*67250*/  STL [R1+0x48], R21 ;  /* 0x0000481501007387 */ /* 0x0001e20000100800 */
[----:B---3--:R-:W-:-:S03]  /*67260*/  LOP3.LUT R45, R51, 0xffff, RZ, 0xc0, !PT ;  /* 0x0000ffff332d7812 */ /* 0x008fc600078ec0ff */
[----:B------:R-:W3:Y:S01]  /*67270*/  LDL.LU R51, [R1+0x2cc] ;  /* 0x0002cc0001337983 */ /* 0x000ee20000300800 */
[----:B--2---:R-:W-:-:S03]  /*67280*/  LOP3.LUT R23, R49, 0xffff, RZ, 0xc0, !PT ;  /* 0x0000ffff31177812 */ /* 0x004fc600078ec0ff */
[----:B------:R-:W2:Y:S01]  /*67290*/  LDL.LU R49, [R1+0x1e4] ;  /* 0x0001e40001317983 */ /* 0x000ea20000300800 */
[----:B------:R-:W-:Y:S02]  /*672a0*/  LOP3.LUT R24, R40, 0xffff, RZ, 0xc0, !PT ;  /* 0x0000ffff28187812 */ /* 0x000fe400078ec0ff */
[----:B0-----:R-:W-:Y:S02]  /*672b0*/  PRMT R21, R45, 0x3340, R0 ;  /* 0x000033402d157816 */ /* 0x001fe40000000000 */
[----:B------:R-:W-:-:S04]  /*672c0*/  PRMT R22, R24, 0x3340, R23 ;  /* 0x0000334018167816 */ /* 0x000fc80000000017 */
[----:B------:R-:W-:Y:S02]  /*672d0*/  PRMT R21, R22, 0x5410, R21 ;  /* 0x0000541016157816 */ /* 0x000fe40000000015 */
[----:B------:R-:W-:-:S03]  /*672e0*/  IADD3 R28, P6, PT, R48, R11, RZ ;  /* 0x0000000b301c7210 */ /* 0x000fc60007fde0ff */
[----:B------:R0:W-:Y:S01]  /*672f0*/  STL [R1+0x330], R21 ;  /* 0x0003301501007387 */ /* 0x0001e20000100800 */
[----:B------:R-:W-:Y:S02]  /*67300*/  SHF.R.U32.HI R24, RZ, 0x8, R24 ;  /* 0x00000008ff187819 */ /* 0x000fe40000011618 */
[----:B------:R-:W-:Y:S02]  /*67310*/  SHF.R.U32.HI R22, RZ, 0x8, R23 ;  /* 0x00000008ff167819 */ /* 0x000fe40000011617 */
[----:B0-----:R-:W-:Y:S01]  /*67320*/  SHF.R.U32.HI R21, RZ, 0x8, R27 ;  /* 0x00000008ff157819 */ /* 0x001fe2000001161b */
[----:B------:R-:W-:-:S03]  /*67330*/  IMAD.X R29, R20, 0x1, R10, P6 ;  /* 0x00000001141d7824 */ /* 0x000fc600030e060a */
[----:B------:R-:W-:Y:S02]  /*67340*/  LOP3.LUT R21, R21, 0xffff, RZ, 0xc0, !PT ;  /* 0x0000ffff15157812 */ /* 0x000fe400078ec0ff */
[----:B------:R-:W-:Y:S02]  /*67350*/  LOP3.LUT R23, R24, 0xffff, RZ, 0xc0, !PT ;  /* 0x0000ffff18177812 */ /* 0x000fe400078ec0ff */
[----:B------:R-:W-:Y:S02]  /*67360*/  LOP3.LUT R22, R22, 0xffff, RZ, 0xc0, !PT ;  /* 0x0000ffff16167812 */ /* 0x000fe400078ec0ff */
[----:B------:R-:W-:Y:S01]  /*67370*/  PRMT R25, R21, 0x3340, R0 ;  /* 0x0000334015197816 */ /* 0x000fe20000000000 */
[----:B------:R-:W-:Y:S01]  /*67380*/  STL.64 [R1+0x710], R28 ;  /* 0x0007101c01007387 */ /* 0x000fe20000100a00 */
[----:B------:R-:W-:Y:S02]  /*67390*/  PRMT R21, R23, 0x3340, R22 ;  /* 0x0000334017157816 */ /* 0x000fe40000000016 */
[----:B----4-:R-:W-:Y:S01]  /*673a0*/  LOP3.LUT R24, R36, 0xffff, RZ, 0xc0, !PT ;  /* 0x0000ffff24187812 */ /* 0x010fe200078ec0ff */
[----:B------:R0:W-:Y:S01]  /*673b0*/  STL [R1+0x40], R25 ;  /* 0x0000401901007387 */ /* 0x0001e20000100800 */
[----:B------:R-:W-:-:S02]  /*673c0*/  LOP3.LUT R23, R47, 0xffff, RZ, 0xc0, !PT ;  /* 0x0000ffff2f177812 */ /* 0x000fc400078ec0ff */
[----:B------:R-:W-:Y:S01]  /*673d0*/  IADD3 R26, P6, PT, R48, R12, RZ ;  /* 0x0000000c301a7210 */ /* 0x000fe20007fde0ff */
[----:B------:R1:W-:Y:S01]  /*673e0*/  STL [R1+0x214], R21 ;  /* 0x0002141501007387 */ /* 0x0003e20000100800 */
[----:B------:R-:W-:Y:S02]  /*673f0*/  PRMT R22, R24, 0x3340, R23 ;  /* 0x0000334018167816 */ /* 0x000fe40000000017 */
[----:B0-----:R-:W-:Y:S01]  /*67400*/  LOP3.LUT R25, R3, 0xffff, RZ, 0xc0, !PT ;  /* 0x0000ffff03197812 */ /* 0x001fe200078ec0ff */
[----:B------:R-:W-:Y:S01]  /*67410*/  IMAD.X R27, R20, 0x1, R5, P6 ;  /* 0x00000001141b7824 */ /* 0x000fe200030e0605 */
[----:B------:R-:W4:Y:S02]  /*67420*/  LDL.LU R3, [R1+0x2d7c] ;  /* 0x002d7c0001037983 */ /* 0x000f240000300800 */
[----:B-1----:R-:W-:Y:S02]  /*67430*/  PRMT R21, R25, 0x3340, R0 ;  /* 0x0000334019157816 */ /* 0x002fe40000000000 */
[----:B------:R-:W4:Y:S02]  /*67440*/  LDL.LU R47, [R1+0x298] ;  /* 0x00029800012f7983 */ /* 0x000f240000300800 */
[----:B------:R-:W-:-:S02]  /*67450*/  PRMT R21, R22, 0x5410, R21 ;  /* 0x0000541016157816 */ /* 0x000fc40000000015 */
[----:B------:R-:W4:Y:S04]  /*67460*/  LDL.LU R36, [R1+0x14] ;  /* 0x0000140001247983 */ /* 0x000f280000300800 */
[----:B------:R0:W-:Y:S04]  /*67470*/  STL [R1+0x230], R21 ;  /* 0x0002301501007387 */ /* 0x0001e80000100800 */
        /* <DEDUP_REMOVED lines=8> */
[----:B------:R-:W-:Y:S01]  /*67500*/  STL.64 [R1+0x6e0], R26 ;  /* 0x0006e01a01007387 */ /* 0x000fe20000100a00 */
[----:B------:R-:W-:-:S03]  /*67510*/  LOP3.LUT R23, R57, 0xffff, RZ, 0xc0, !PT ;  /* 0x0000ffff39177812 */ /* 0x000fc600078ec0ff */
[----:B------:R0:W-:Y:S04]  /*67520*/  STL [R1+0x1c0], R20 ;  /* 0x0001c01401007387 */ /* 0x0001e80000100800 */
[----:B------:R-:W4:Y:S04]  /*67530*/  LDL.LU R57, [R1+0x2d78] ;  /* 0x002d780001397983 */ /* 0x000f280000300800 */
[----:B------:R-:W4:Y:S01]  /*67540*/  LDL.LU R48, [R1+0x24c4] ;  /* 0x0024c40001307983 */ /* 0x000f220000300800 */
[----:B---3--:R-:W-:-:S03]  /*67550*/  LOP3.LUT R24, R51, 0xffff, RZ, 0xc0, !PT ;  /* 0x0000ffff33187812 */ /* 0x008fc600078ec0ff */
[----:B------:R-:W3:Y:S01]  /*67560*/  LDL.LU R51, [R1+0x37c] ;  /* 0x00037c0001337983 */ /* 0x000ee20000300800 */
[----:B--2---:R-:W-:-:S03]  /*67570*/  LOP3.LUT R22, R49, 0xffff, RZ, 0xc0, !PT ;  /* 0x0000ffff31167812 */ /* 0x004fc600078ec0ff */
[----:B------:R-:W2:Y:S01]  /*67580*/  LDL.LU R49, [R1+0xfe8] ;  /* 0x000fe80001317983 */ /* 0x000ea20000300800 */
[----:B0-----:R-:W-:Y:S02]  /*67590*/  PRMT R20, R23, 0x3340, R0 ;  /* 0x0000334017147816 */ /* 0x001fe40000000000 */
[----:B------:R-:W-:-:S04]  /*675a0*/  PRMT R21, R24, 0x3340, R22 ;  /* 0x0000334018157816 */ /* 0x000fc80000000016 */
[----:B------:R-:W-:Y:S02]  /*675b0*/  PRMT R20, R21, 0x5410, R20 ;  /* 0x0000541015147816 */ /* 0x000fe40000000014 */
[----:B------:R-:W-:-:S03]  /*675c0*/  SHF.R.U32.HI R21, RZ, 0x8, R24 ;  /* 0x00000008ff157819 */ /* 0x000fc60000011618 */
[----:B------:R0:W-:Y:S01]  /*675d0*/  STL [R1+0x234], R20 ;  /* 0x0002341401007387 */ /* 0x0001e20000100800 */
[----:B------:R-:W-:Y:S02]  /*675e0*/  LOP3.LUT R21, R21, 0xffff, RZ, 0xc0, !PT ;  /* 0x0000ffff15157812 */ /* 0x000fe400078ec0ff */
[----:B0-----:R-:W-:Y:S02]  /*675f0*/  SHF.R.U32.HI R20, RZ, 0x8, R22 ;  /* 0x00000008ff147819 */ /* 0x001fe40000011616 */
[----:B------:R-:W-:Y:S02]  /*67600*/  SHF.R.U32.HI R22, RZ, 0x8, R23 ;  /* 0x00000008ff167819 */ /* 0x000fe40000011617 */
[----:B------:R-:W-:Y:S02]  /*67610*/  LOP3.LUT R20, R20, 0xffff, RZ, 0xc0, !PT ;  /* 0x0000ffff14147812 */ /* 0x000fe400078ec0ff */
[----:B------:R-:W-:Y:S02]  /*67620*/  LOP3.LUT R22, R22, 0xffff, RZ, 0xc0, !PT ;  /* 0x0000ffff16167812 */ /* 0x000fe400078ec0ff */
[----:B------:R-:W-:-:S02]  /*67630*/  PRMT R21, R21, 0x3340, R20 ;  /* 0x0000334015157816 */ /* 0x000fc40000000014 */
[--C-:B------:R-:W-:Y:S02]  /*67640*/  PRMT R20, R22, 0x3340, R0.reuse ;  /* 0x0000334016147816 */ /* 0x100fe40000000000 */
[----:B------:R-:W-:Y:S01]  /*67650*/  LOP3.LUT R41, R41, 0xffff, RZ, 0xc0, !PT ;  /* 0x0000ffff29297812 */ /* 0x000fe200078ec0ff */
[----:B------:R-:W-:Y:S04]  /*67660*/  STL [R1+0x164], R21 ;  /* 0x0001641501007387 */ /* 0x000fe80000100800 */
[----:B------:R0:W-:Y:S02]  /*67670*/  STL [R1+0x60], R20 ;  /* 0x0000601401007387 */ /* 0x0001e40000100800 */
[----:B0-----:R-:W-:Y:S02]  /*67680*/  PRMT R20, R41, 0x3340, R0 ;  /* 0x0000334029147816 */ /* 0x001fe40000000000 */
[----:B----4-:R-:W-:-:S02]  /*67690*/  LOP3.LUT R23, R47, 0xffff, RZ, 0xc0, !PT ;  /* 0x0000ffff2f177812 */ /* 0x010fc400078ec0ff */
[----:B------:R-:W-:Y:S02]  /*676a0*/  IADD3 R26, P6, PT, R36, R16, RZ ;  /* 0x00000010241a7210 */ /* 0x000fe40007fde0ff */
[----:B------:R-:W-:Y:S02]  /*676b0*/  LOP3.LUT R22, R57, 0xffff, RZ, 0xc0, !PT ;  /* 0x0000ffff39167812 */ /* 0x000fe400078ec0ff */
[----:B------:R-:W4:Y:S02]  /*676c0*/  LDL.LU R57, [R1+0x2d74] ;  /* 0x002d740001397983 */ /* 0x000f240000300800 */
[----:B------:R-:W-:-:S04]  /*676d0*/  PRMT R21, R23, 0x3340, R22 ;  /* 0x0000334017157816 */ /* 0x000fc80000000016 */
[----:B------:R-:W-:Y:S02]  /*676e0*/  PRMT R21, R21, 0x5410, R20 ;  /* 0x0000541015157816 */ /* 0x000fe40000000014 */
[----:B------:R-:W-:-:S03]  /*676f0*/  SHF.R.S32.HI R20, RZ, 0x1f, R36 ;  /* 0x0000001fff147819 */ /* 0x000fc60000011424 */
        /* <DEDUP_REMOVED lines=9> */
[----:B------:R0:W-:Y:S01]  /*67790*/  STL.64 [R1+0x6c8], R26 ;  /* 0x0006c81a01007387 */ /* 0x0001e20000100a00 */
[----:B------:R-:W-:Y:S02]  /*677a0*/  PRMT R21, R23, 0x3340, R22 ;  /* 0x0000334017157816 */ /* 0x000fe40000000016 */
[----:B------:R-:W-:Y:S01]  /*677b0*/  LOP3.LUT R24, R48, 0xffff, RZ, 0xc0, !PT ;  /* 0x0000ffff30187812 */ /* 0x000fe200078ec0ff */
[----:B------:R3:W-:Y:S04]  /*677c0*/  STL [R1+0x4c], R25 ;  /* 0x00004c1901007387 */ /* 0x0007e80000100800 */
[----:B------:R1:W-:Y:S01]  /*677d0*/  STL [R1+0x160], R21 ;  /* 0x0001601501007387 */ /* 0x0003e20000100800 */
[----:B0-----:R-:W-:-:S05]  /*677e0*/  IADD3 R26, P6, PT, R36, R17, RZ ;  /* 0x00000011241a7210 */ /* 0x001fca0007fde0ff */
[----:B------:R-:W-:Y:S01]  /*677f0*/  IMAD.X R27, R20, 0x1, R18, P6 ;  /* 0x00000001141b7824 */ /* 0x000fe200030e0612 */
[----:B---3--:R-:W-:-:S04]  /*67800*/  LOP3.LUT R25, R51, 0xffff, RZ, 0xc0, !PT ;  /* 0x0000ffff33197812 */ /* 0x008fc800078ec0ff */
[----:B-1----:R-:W-:Y:S02]  /*67810*/  PRMT R21, R25, 0x3340, R0 ;  /* 0x0000334019157816 */ /* 0x002fe40000000000 */
[----:B--2---:R-:W-:-:S04]  /*67820*/  LOP3.LUT R23, R49, 0xffff, RZ, 0xc0, !PT ;  /* 0x0000ffff31177812 */ /* 0x004fc800078ec0ff */
[----:B------:R-:W-:-:S04]  /*67830*/  PRMT R22, R24, 0x3340, R23 ;  /* 0x0000334018167816 */ /* 0x000fc80000000017 */
[----:B------:R-:W-:-:S05]  /*67840*/  PRMT R21, R22, 0x5410, R21 ;  /* 0x0000541016157816 */ /* 0x000fca0000000015 */
[----:B------:R0:W-:Y:S04]  /*67850*/  STL [R1+0x2a0], R21 ;  /* 0x0002a01501007387 */ /* 0x0001e80000100800 */
[----:B------:R-:W2:Y:S04]  /*67860*/  LDL.LU R37, [R1+0x24c8] ;  /* 0x0024c80001257983 */ /* 0x000ea80000300800 */
[----:B------:R-:W3:Y:S04]  /*67870*/  LDL.LU R40, [R1+0x384] ;  /* 0x0003840001287983 */ /* 0x000ee80000300800 */
[----:B------:R1:W-:Y:S04]  /*67880*/  STL.64 [R1+0x698], R26 ;  /* 0x0006981a01007387 */ /* 0x0003e80000100a00 */
[----:B------:R-:W3:Y:S04]  /*67890*/  LDL.LU R47, [R1+0xfd8] ;  /* 0x000fd800012f7983 */ /* 0x000ee80000300800 */
[----:B------:R-:W3:Y:S04]  /*678a0*/  LDL.LU R48, [R1+0x24c0] ;  /* 0x0024c00001307983 */ /* 0x000ee80000300800 */
[----:B------:R-:W3:Y:S04]  /*678b0*/  LDL.LU R51, [R1+0x35c] ;  /* 0x00035c0001337983 */ /* 0x000ee80000300800 */
[----:B------:R-:W3:Y:S01]  /*678c0*/  LDL.LU R49, [R1+0xf28] ;  /* 0x000f280001317983 */ /* 0x000ee20000300800 */
[----:B0-----:R-:W-:-:S02]  /*678d0*/  SHF.R.U32.HI R21, RZ, 0x8, R41 ;  /* 0x00000008ff157819 */ /* 0x001fc40000011629 */
[----:B------:R-:W-:Y:S02]  /*678e0*/  SHF.R.U32.HI R24, RZ, 0x8, R24 ;  /* 0x00000008ff187819 */ /* 0x000fe40000011618 */
[----:B------:R-:W-:Y:S02]  /*678f0*/  SHF.R.U32.HI R22, RZ, 0x8, R23 ;  /* 0x00000008ff167819 */ /* 0x000fe40000011617 */
[----:B------:R-:W-:Y:S02]  /*67900*/  LOP3.LUT R21, R21, 0xffff, RZ, 0xc0, !PT ;  /* 0x0000ffff15157812 */ /* 0x000fe400078ec0ff */
[----:B------:R-:W-:Y:S02]  /*67910*/  LOP3.LUT R23, R24, 0xffff, RZ, 0xc0, !PT ;  /* 0x0000ffff18177812 */ /* 0x000fe400078ec0ff */
[----:B------:R-:W-:Y:S02]  /*67920*/  LOP3.LUT R22, R22, 0xffff, RZ, 0xc0, !PT ;  /* 0x0000ffff16167812 */ /* 0x000fe400078ec0ff */
[----:B-1----:R-:W-:-:S02]  /*67930*/  PRMT R26, R21, 0x3340, R0 ;  /* 0x00003340151a7816 */ /* 0x002fc40000000000 */
[----:B------:R-:W-:Y:S02]  /*67940*/  PRMT R21, R23, 0x3340, R22 ;  /* 0x0000334017157816 */ /* 0x000fe40000000016 */
[----:B------:R-:W-:Y:S02]  /*67950*/  LOP3.LUT R43, R43, 0xffff, RZ, 0xc0, !PT ;  /* 0x0000ffff2b2b7812 */ /* 0x000fe400078ec0ff */
[----:B------:R-:W-:Y:S01]  /*67960*/  LOP3.LUT R23, R3, 0xffff, RZ, 0xc0, !PT ;  /* 0x0000ffff03177812 */ /* 0x000fe200078ec0ff */
[----:B------:R0:W-:Y:S04]  /*67970*/  STL [R1+0x6c], R26 ;  /* 0x00006c1a01007387 */ /* 0x0001e80000100800 */
[----:B------:R1:W-:Y:S01]  /*67980*/  STL [R1+0x15c], R21 ;  /* 0x00015c1501007387 */ /* 0x0003e20000100800 */
[----:B0-----:R-:W-:-:S02]  /*67990*/  IADD3 R26, P6, PT, R36, R15, RZ ;  /* 0x0000000f241a7210 */ /* 0x001fc40007fde0ff */
[----:B-1----:R-:W-:-:S03]  /*679a0*/  PRMT R21, R43, 0x3340, R0 ;  /* 0x000033402b157816 */ /* 0x002fc60000000000 */
[----:B------:R-:W-:Y:S01]  /*679b0*/  IMAD.X R27, R20, 0x1, R13, P6 ;  /* 0x00000001141b7824 */ /* 0x000fe200030e060d */
[----:B----4-:R-:W-:-:S04]  /*679c0*/  LOP3.LUT R24, R57, 0xffff, RZ, 0xc0, !PT ;  /* 0x0000ffff39187812 */ /* 0x010fc800078ec0ff */
[----:B------:R-:W-:Y:S02]  /*679d0*/  PRMT R22, R24, 0x3340, R23 ;  /* 0x0000334018167816 */ /* 0x000fe40000000017 */
[----:B------:R-:W-:Y:S02]  /*679e0*/  SHF.R.U32.HI R24, RZ, 0x8, R24 ;  /* 0x00000008ff187819 */ /* 0x000fe40000011618 */
[----:B------:R-:W-:Y:S02]  /*679f0*/  PRMT R3, R22, 0x5410, R21 ;  /* 0x0000541016037816 */ /* 0x000fe40000000015 */
[----:B------:R-:W-:Y:S02]  /*67a00*/  SHF.R.U32.HI R21, RZ, 0x8, R25 ;  /* 0x00000008ff157819 */ /* 0x000fe40000011619 */
[----:B------:R-:W-:Y:S01]  /*67a10*/  SHF.R.U32.HI R22, RZ, 0x8, R23 ;  /* 0x00000008ff167819 */ /* 0x000fe20000011617 */
[----:B------:R0:W-:Y:S01]  /*67a20*/  STL [R1+0x2c6c], R3 ;  /* 0x002c6c0301007387 */ /* 0x0001e20000100800 */
[----:B------:R-:W-:-:S02]  /*67a30*/  LOP3.LUT R21, R21, 0xffff, RZ, 0xc0, !PT ;  /* 0x0000ffff15157812 */ /* 0x000fc400078ec0ff */
[----:B------:R-:W-:Y:S01]  /*67a40*/  LOP3.LUT R23, R24, 0xffff, RZ, 0xc0, !PT ;  /* 0x0000ffff18177812 */ /* 0x000fe200078ec0ff */
[----:B------:R2:W-:Y:S01]  /*67a50*/  STL.64 [R1+0x690], R26 ;  /* 0x0006901a01007387 */ /* 0x0005e20000100a00 */
[----:B------:R-:W-:-:S04]  /*67a60*/  LOP3.LUT R22, R22, 0xffff, RZ, 0xc0, !PT ;  /* 0x0000ffff16167812 */ /* 0x000fc800078ec0ff */
[----:B------:R-:W-:Y:S02]  /*67a70*/  PRMT R57, R23, 0x3340, R22 ;  /* 0x0000334017397816 */ /* 0x000fe40000000016 */
[----:B0-----:R-:W-:-:S05]  /*67a80*/  PRMT R3, R21, 0x3340, R0 ;  /* 0x0000334015037816 */ /* 0x001fca0000000000 */
[----:B------:R0:W-:Y:S04]  /*67a90*/  STL [R1+0x70], R3 ;  /* 0x0000700301007387 */ /* 0x0001e80000100800 */
[----:B------:R-:W-:Y:S01]  /*67aa0*/  STL [R1+0x2c98], R57 ;  /* 0x002c983901007387 */ /* 0x000fe20000100800 */
[----:B------:R-:W-:-:S05]  /*67ab0*/  IADD3 R30, P6, PT, R36, R14, RZ ;  /* 0x0000000e241e7210 */ /* 0x000fca0007fde0ff */
[----:B------:R-:W-:Y:S01]  /*67ac0*/  IMAD.X R31, R20, 0x1, R7, P6 ;  /* 0x00000001141f7824 */ /* 0x000fe200030e0607 */
[----:B--2---:R-:W-:Y:S02]  /*67ad0*/  LOP3.LUT R26, R37, 0xffff, RZ, 0xc0, !PT ;  /* 0x0000ffff251a7812 */ /* 0x004fe400078ec0ff */
[----:B------:R-:W2:Y:S01]  /*67ae0*/  LDL.LU R37, [R1+0x2d8] ;  /* 0x0002d80001257983 */ /* 0x000ea20000300800 */
[----:B---3--:R-:W-:-:S04]  /*67af0*/  LOP3.LUT R28, R40, 0xffff, RZ, 0xc0, !PT ;  /* 0x0000ffff281c7812 */ /* 0x008fc800078ec0ff */
[----:B------:R-:W-:Y:S02]  /*67b00*/  PRMT R21, R28, 0x3340, R0 ;  /* 0x000033401c157816 */ /* 0x000fe40000000000 */
[----:B------:R-:W-:-:S04]  /*67b10*/  LOP3.LUT R24, R47, 0xffff, RZ, 0xc0, !PT ;  /* 0x0000ffff2f187812 */ /* 0x000fc800078ec0ff */
[----:B------:R-:W-:Y:S02]  /*67b20*/  PRMT R22, R26, 0x3340, R24 ;  /* 0x000033401a167816 */ /* 0x000fe40000000018 */
[----:B------:R-:W-:Y:S02]  /*67b30*/  LOP3.LUT R25, R48, 0xffff, RZ, 0xc0, !PT ;  /* 0x0000ffff30197812 */ /* 0x000fe400078ec0ff */
[----:B------:R-:W-:Y:S01]  /*67b40*/  LOP3.LUT R27, R51, 0xffff, RZ, 0xc0, !PT ;  /* 0x0000ffff331b7812 */ /* 0x000fe200078ec0ff */
[----:B------:R-:W3:Y:S01]  /*67b50*/  LDL.LU R48, [R1+0xf4] ;  /* 0x0000f40001307983 */ /* 0x000ee20000300800 */
[----:B0-----:R-:W-:Y:S02]  /*67b60*/  PRMT R3, R22, 0x5410, R21 ;  /* 0x0000541016037816 */ /* 0x001fe40000000015 */
[----:B------:R-:W-:Y:S01]  /*67b70*/  LOP3.LUT R23, R49, 0xffff, RZ, 0xc0, !PT ;  /* 0x0000ffff31177812 */ /* 0x000fe200078ec0ff */
[----:B------:R-:W4:Y:S01]  /*67b80*/  LDL.LU R51, [R1+0x280] ;  /* 0x0002800001337983 */ /* 0x000f220000300800 */
[----:B------:R-:W-:-:S02]  /*67b90*/  PRMT R21, R27, 0x3340, R0 ;  /* 0x000033401b157816 */ /* 0x000fc40000000000 */
[----:B------:R-:W-:Y:S01]  /*67ba0*/  PRMT R22, R25, 0x3340, R23 ;  /* 0x0000334019167816 */ /* 0x000fe20000000017 */
[----:B------:R0:W-:Y:S03]  /*67bb0*/  STL [R1+0x204], R3 ;  /* 0x0002040301007387 */ /* 0x0001e60000100800 */
[----:B0-----:R-:W-:Y:S02]  /*67bc0*/  PRMT R3, R22, 0x5410, R21 ;  /* 0x0000541016037816 */ /* 0x001fe40000000015 */
[----:B------:R-:W-:Y:S02]  /*67bd0*/  SHF.R.U32.HI R22, RZ, 0x8, R26 ;  /* 0x00000008ff167819 */ /* 0x000fe4000001161a */
[----:B------:R-:W-:Y:S02]  /*67be0*/  SHF.R.U32.HI R21, RZ, 0x8, R24 ;  /* 0x00000008ff157819 */ /* 0x000fe40000011618 */
[----:B------:R-:W-:-:S02]  /*67bf0*/  LOP3.LUT R22, R22, 0xffff, RZ, 0xc0, !PT ;  /* 0x0000ffff16167812 */ /* 0x000fc400078ec0ff */
[----:B------:R-:W-:Y:S01]  /*67c00*/  LOP3.LUT R21, R21, 0xffff, RZ, 0xc0, !PT ;  /* 0x0000ffff15157812 */ /* 0x000fe200078ec0ff */
[----:B------:R0:W-:Y:S04]  /*67c10*/  STL [R1+0x208], R3 ;  /* 0x0002080301007387 */ /* 0x0001e80000100800 */
[----:B------:R1:W-:Y:S04]  /*67c20*/  STL.64 [R1+0x668], R30 ;  /* 0x0006681e01007387 */ /* 0x0003e80000100a00 */
[----:B------:R-:W4:Y:S01]  /*67c30*/  LDL.LU R40, [R1+0x2dc] ;  /* 0x0002dc0001287983 */ /* 0x000f220000300800 */
[----:B0-----:R-:W-:-:S03]  /*67c40*/  PRMT R3, R22, 0x3340, R21 ;  /* 0x0000334016037816 */ /* 0x001fc60000000015 */
[----:B------:R-:W4:Y:S04]  /*67c50*/  LDL.LU R47, [R1+0xf8] ;  /* 0x0000f800012f7983 */ /* 0x000f280000300800 */
[----:B------:R0:W-:Y:S04]  /*67c60*/  STL [R1+0x158], R3 ;  /* 0x0001580301007387 */ /* 0x0001e80000100800 */
[----:B------:R-:W4:Y:S01]  /*67c70*/  LDL.LU R49, [R1+0x284] ;  /* 0x0002840001317983 */ /* 0x000f220000300800 */
[----:B------:R-:W-:Y:S02]  /*67c80*/  SHF.R.U32.HI R25, RZ, 0x8, R25 ;  /* 0x00000008ff197819 */ /* 0x000fe40000011619 */
[----:B------:R-:W-:-:S02]  /*67c90*/  SHF.R.U32.HI R23, RZ, 0x8, R23 ;  /* 0x00000008ff177819 */ /* 0x000fc40000011617 */
[----:B------:R-:W-:Y:S02]  /*67ca0*/  SHF.R.U32.HI R21, RZ, 0x8, R27 ;  /* 0x00000008ff157819 */ /* 0x000fe4000001161b */
[----:B------:R-:W-:Y:S02]  /*67cb0*/  LOP3.LUT R24, R25, 0xffff, RZ, 0xc0, !PT ;  /* 0x0000ffff19187812 */ /* 0x000fe400078ec0ff */
[----:B------:R-:W-:Y:S02]  /*67cc0*/  LOP3.LUT R23, R23, 0xffff, RZ, 0xc0, !PT ;  /* 0x0000ffff17177812 */ /* 0x000fe400078ec0ff */
[----:B-1----:R-:W-:Y:S02]  /*67cd0*/  IADD3 R30, P6, PT, R36, R9, RZ ;  /* 0x00000009241e7210 */ /* 0x002fe40007fde0ff */
[----:B------:R-:W-:Y:S02]  /*67ce0*/  SHF.R.U32.HI R22, RZ, 0x8, R28 ;  /* 0x00000008ff167819 */ /* 0x000fe4000001161c */
[----:B------:R-:W-:Y:S01]  /*67cf0*/  LOP3.LUT R21, R21, 0xffff, RZ, 0xc0, !PT ;  /* 0x0000ffff15157812 */ /* 0x000fe200078ec0ff */
[----:B------:R-:W-:Y:S01]  /*67d00*/  IMAD.X R31, R20, 0x1, R8, P6 ;  /* 0x00000001141f7824 */ /* 0x000fe200030e0608 */
[----:B0-----:R-:W-:-:S02]  /*67d10*/  PRMT R3, R24, 0x3340, R23 ;  /* 0x0000334018037816 */ /* 0x001fc40000000017 */
[----:B------:R-:W-:Y:S02]  /*67d20*/  LOP3.LUT R22, R22, 0xffff, RZ, 0xc0, !PT ;  /* 0x0000ffff16167812 */ /* 0x000fe400078ec0ff */
[--C-:B------:R-:W-:Y:S01]  /*67d30*/  PRMT R21, R21, 0x3340, R0.reuse ;  /* 0x0000334015157816 */ /* 0x100fe20000000000 */
[----:B------:R0:W-:Y:S04]  /*67d40*/  STL [R1+0x154], R3 ;  /* 0x0001540301007387 */ /* 0x0001e80000100800 */
[----:B------:R-:W-:Y:S04]  /*67d50*/  STL.64 [R1+0x688], R30 ;  /* 0x0006881e01007387 */ /* 0x000fe80000100a00 */
[----:B------:R1:W-:Y:S01]  /*67d60*/  STL [R1+0x88], R21 ;  /* 0x0000881501007387 */ /* 0x0003e20000100800 */
[----:B0-----:R-:W-:-:S05]  /*67d70*/  PRMT R3, R22, 0x3340, R0 ;  /* 0x0000334016037816 */ /* 0x001fca0000000000 */
[----:B------:R0:W-:Y:S01]  /*67d80*/  STL [R1+0x84], R3 ;  /* 0x0000840301007387 */ /* 0x0001e20000100800 */
[----:B------:R-:W-:-:S05]  /*67d90*/  IADD3 R26, P6, PT, R36, R11, RZ ;  /* 0x0000000b241a7210 */ /* 0x000fca0007fde0ff */
[----:B------:R-:W-:Y:S01]  /*67da0*/  IMAD.X R27, R20, 0x1, R10, P6 ;  /* 0x00000001141b7824 */ /* 0x000fe200030e060a */
[----:B--2---:R-:W-:Y:S02]  /*67db0*/  LOP3.LUT R25, R37, 0xffff, RZ, 0xc0, !PT ;  /* 0x0000ffff25197812 */ /* 0x004fe400078ec0ff */
[----:B---3--:R-:W-:Y:S02]  /*67dc0*/  LOP3.LUT R24, R48, 0xffff, RZ, 0xc0, !PT ;  /* 0x0000ffff30187812 */ /* 0x008fe400078ec0ff */
[----:B------:R-:W2:Y:S01]  /*67dd0*/  LDL.LU R48, [R1+0x2bc] ;  /* 0x0002bc0001307983 */ /* 0x000ea20000300800 */
[----:B----4-:R-:W-:Y:S02]  /*67de0*/  LOP3.LUT R23, R51, 0xffff, RZ, 0xc0, !PT ;  /* 0x0000ffff33177812 */ /* 0x010fe400078ec0ff */
[----:B-1----:R-:W-:Y:S01]  /*67df0*/  PRMT R21, R24, 0x3340, R0 ;  /* 0x0000334018157816 */ /* 0x002fe20000000000 */
[----:B------:R-:W3:Y:S01]  /*67e00*/  LDL.LU R51, [R1+0x1b8] ;  /* 0x0001b80001337983 */ /* 0x000ee20000300800 */
[----:B------:R-:W-:-:S04]  /*67e10*/  PRMT R22, R25, 0x3340, R23 ;  /* 0x0000334019167816 */ /* 0x000fc80000000017 */
[----:B0-----:R-:W-:Y:S02]  /*67e20*/  PRMT R3, R22, 0x5410, R21 ;  /* 0x0000541016037816 */ /* 0x001fe40000000015 */
[----:B------:R-:W-:Y:S02]  /*67e30*/  SHF.R.U32.HI R22, RZ, 0x8, R25 ;  /* 0x00000008ff167819 */ /* 0x000fe40000011619 */
[----:B------:R-:W-:Y:S02]  /*67e40*/  SHF.R.U32.HI R21, RZ, 0x8, R23 ;  /* 0x00000008ff157819 */ /* 0x000fe40000011617 */
[----:B------:R-:W-:Y:S02]  /*67e50*/  SHF.R.U32.HI R23, RZ, 0x8, R24 ;  /* 0x00000008ff177819 */ /* 0x000fe40000011618 */
[----:B------:R-:W-:Y:S02]  /*67e60*/  LOP3.LUT R22, R22, 0xffff, RZ, 0xc0, !PT ;  /* 0x0000ffff16167812 */ /* 0x000fe400078ec0ff */
[----:B------:R-:W-:-:S02]  /*67e70*/  LOP3.LUT R21, R21, 0xffff, RZ, 0xc0, !PT ;  /* 0x0000ffff15157812 */ /* 0x000fc400078ec0ff */
[----:B------:R-:W-:Y:S01]  /*67e80*/  LOP3.LUT R23, R23, 0xffff, RZ, 0xc0, !PT ;  /* 0x0000ffff17177812 */ /* 0x000fe200078ec0ff */
[----:B------:R0:W-:Y:S01]  /*67e90*/  STL [R1+0x1e0], R3 ;  /* 0x0001e00301007387 */ /* 0x0001e20000100800 */
[----:B------:R-:W-:-:S03]  /*67ea0*/  PRMT R21, R22, 0x3340, R21 ;  /* 0x0000334016157816 */ /* 0x000fc60000000015 */
[----:B------:R1:W-:Y:S01]  /*67eb0*/  STL.64 [R1+0x670], R26 ;  /* 0x0006701a01007387 */ /* 0x0003e20000100a00 */
[--C-:B0-----:R-:W-:Y:S02]  /*67ec0*/  PRMT R3, R23, 0x3340, R0.reuse ;  /* 0x0000334017037816 */ /* 0x101fe40000000000 */
[----:B------:R-:W-:Y:S02]  /*67ed0*/  LOP3.LUT R24, R40, 0xffff, RZ, 0xc0, !PT ;  /* 0x0000ffff28187812 */ /* 0x000fe400078ec0ff */
[----:B------:R-:W-:Y:S01]  /*67ee0*/  LOP3.LUT R25, R47, 0xffff, RZ, 0xc0, !PT ;  /* 0x0000ffff2f197812 */ /* 0x000fe200078ec0ff */
[----:B------:R0:W-:Y:S01]  /*67ef0*/  STL [R1+0x14c], R21 ;  /* 0x00014c1501007387 */ /* 0x0001e20000100800 */
[----:B-1----:R-:W-:Y:S02]  /*67f00*/  IADD3 R26, P6, PT, R36, R12, RZ ;  /* 0x0000000c241a7210 */ /* 0x002fe40007fde0ff */
[----:B------:R-:W-:Y:S02]  /*67f10*/  LOP3.LUT R23, R49, 0xffff, RZ, 0xc0, !PT ;  /* 0x0000ffff31177812 */ /* 0x000fe400078ec0ff */
[----:B0-----:R-:W-:-:S02]  /*67f20*/  PRMT R21, R25, 0x3340, R0 ;  /* 0x0000334019157816 */ /* 0x001fc40000000000 */
[----:B------:R-:W-:Y:S01]  /*67f30*/  PRMT R22, R24, 0x3340, R23 ;  /* 0x0000334018167816 */ /* 0x000fe20000000017 */
[----:B------:R0:W-:Y:S01]  /*67f40*/  STL [R1+0x8c], R3 ;  /* 0x00008c0301007387 */ /* 0x0001e20000100800 */
[----:B------:R-:W-:-:S03]  /*67f50*/  IMAD.X R27, R20, 0x1, R5, P6 ;  /* 0x00000001141b7824 */ /* 0x000fc600030e0605 */
[----:B------:R-:W4:Y:S04]  /*67f60*/  LDL.LU R49, [R1+0x2b8] ;  /* 0x0002b80001317983 */ /* 0x000f280000300800 */
[----:B------:R-:W4:Y:S01]  /*67f70*/  LDL.LU R47, [R1+0x10] ;  /* 0x00001000012f7983 */ /* 0x000f220000300800 */
[----:B0-----:R-:W-:-:S05]  /*67f80*/  PRMT R3, R22, 0x5410, R21 ;  /* 0x0000541016037816 */ /* 0x001fca0000000015 */
[----:B------:R-:W-:Y:S04]  /*67f90*/  STL [R1+0x1e4], R3 ;  /* 0x0001e40301007387 */ /* 0x000fe80000100800 */
[----:B------:R0:W-:Y:S01]  /*67fa0*/  STL.64 [R1+0x658], R26 ;  /* 0x0006581a01007387 */ /* 0x0001e20000100a00 */
[----:B------:R-:W-:Y:S02]  /*67fb0*/  SHF.R.U32.HI R21, RZ, 0x8, R24 ;  /* 0x00000008ff157819 */ /* 0x000fe40000011618 */
[----:B0-----:R-:W-:-:S05]  /*67fc0*/  IADD3 R26, P6, PT, R36, R6, RZ ;  /* 0x00000006241a7210 */ /* 0x001fca0007fde0ff */
        /* <DEDUP_REMOVED lines=8> */
[----:B------:R-:W4:Y:S01]  /*68050*/  LDL.LU R2, [R1+0x2d70] ;  /* 0x002d700001027983 */ /* 0x000f220000300800 */
[----:B------:R-:W-:-:S03]  /*68060*/  PRMT R20, R23, 0x3340, R0 ;  /* 0x0000334017147816 */ /* 0x000fc60000000000 */
[----:B------:R-:W4:Y:S04]  /*68070*/  LDL.LU R32, [R1+0x24d0] ;  /* 0x0024d00001207983 */ /* 0x000f280000300800 */
[----:B------:R-:W4:Y:S01]  /*68080*/  LDL.LU R30, [R1+0xf40] ;  /* 0x000f4000011e7983 */ /* 0x000f220000300800 */
[----:B------:R-:W-:Y:S02]  /*68090*/  LOP3.LUT R42, R59, 0xffff, RZ, 0xc0, !PT ;  /* 0x0000ffff3b2a7812 */ /* 0x000fe400078ec0ff */
[----:B--2---:R-:W-:Y:S02]  /*680a0*/  LOP3.LUT R24, R48, 0xffff, RZ, 0xc0, !PT ;  /* 0x0000ffff30187812 */ /* 0x004fe400078ec0ff */
[----:B---3--:R-:W-:-:S04]  /*680b0*/  LOP3.LUT R22, R51, 0xffff, RZ, 0xc0, !PT ;  /* 0x0000ffff33167812 */ /* 0x008fc800078ec0ff */
        /* <DEDUP_REMOVED lines=9> */
[----:B------:R-:W-:-:S05]  /*68150*/  PRMT R20, R21, 0x3340, R20 ;  /* 0x0000334015147816 */ /* 0x000fca0000000014 */
[----:B------:R1:W-:Y:S01]  /*68160*/  STL [R1+0x144], R20 ;  /* 0x0001441401007387 */ /* 0x0003e20000100800 */
[----:B0-----:R-:W-:-:S05]  /*68170*/  PRMT R3, R22, 0x3340, R0 ;  /* 0x0000334016037816 */ /* 0x001fca0000000000 */
[----:B------:R0:W-:Y:S04]  /*68180*/  STL [R1+0x78], R3 ;  /* 0x0000780301007387 */ /* 0x0001e80000100800 */
[----:B------:R-:W2:Y:S01]  /*68190*/  LDL.LU R59, [R1+0x2d6c] ;  /* 0x002d6c00013b7983 */ /* 0x000ea20000300800 */
[----:B-1----:R-:W-:Y:S02]  /*681a0*/  PRMT R20, R42, 0x3340, R0 ;  /* 0x000033402a147816 */ /* 0x002fe40000000000 */
[----:B----4-:R-:W-:Y:S02]  /*681b0*/  LOP3.LUT R23, R49, 0xffff, RZ, 0xc0, !PT ;  /* 0x0000ffff31177812 */ /* 0x010fe400078ec0ff */
[----:B------:R-:W-:Y:S02]  /*681c0*/  IADD3 R26, P6, PT, R47, R16, RZ ;  /* 0x000000102f1a7210 */ /* 0x000fe40007fde0ff */
[----:B------:R-:W-:-:S02]  /*681d0*/  LOP3.LUT R22, R2, 0xffff, RZ, 0xc0, !PT ;  /* 0x0000ffff02167812 */ /* 0x000fc400078ec0ff */
[----:B------:R-:W3:Y:S02]  /*681e0*/  LDL.LU R2, [R1+0x2d68] ;  /* 0x002d680001027983 */ /* 0x000ee40000300800 */
[----:B------:R-:W-:-:S04]  /*681f0*/  PRMT R21, R23, 0x3340, R22 ;  /* 0x0000334017157816 */ /* 0x000fc80000000016 */
[----:B0-----:R-:W-:Y:S02]  /*68200*/  PRMT R3, R21, 0x5410, R20 ;  /* 0x0000541015037816 */ /* 0x001fe40000000014 */
[----:B------:R-:W-:-:S03]  /*68210*/  SHF.R.S32.HI R20, RZ, 0x1f, R47 ;  /* 0x0000001fff147819 */ /* 0x000fc6000001142f */
[----:B------:R0:W-:Y:S04]  /*68220*/  STL [R1+0x29c], R3 ;  /* 0x00029c0301007387 */ /* 0x0001e80000100800 */
[----:B------:R-:W4:Y:S04]  /*68230*/  LDL.LU R37, [R1+0x24d4] ;  /* 0x0024d40001257983 */ /* 0x000f280000300800 */
[----:B------:R-:W2:Y:S01]  /*68240*/  LDL.LU R40, [R1+0xf44] ;  /* 0x000f440001287983 */ /* 0x000ea20000300800 */
[----:B------:R-:W-:-:S03]  /*68250*/  IMAD.X R27, R20, 0x1, R19, P6 ;  /* 0x00000001141b7824 */ /* 0x000fc600030e0613 */
[----:B------:R-:W2:Y:S04]  /*68260*/  LDL.LU R36, [R1+0xfec] ;  /* 0x000fec0001247983 */ /* 0x000ea80000300800 */
[----:B------:R1:W-:Y:S04]  /*68270*/  STL.64 [R1+0x620], R26 ;  /* 0x0006201a01007387 */ /* 0x0003e80000100a00 */
[----:B------:R-:W4:Y:S04]  /*68280*/  LDL.LU R48, [R1+0x24cc] ;  /* 0x0024cc0001307983 */ /* 0x000f280000300800 */
[----:B------:R-:W4:Y:S04]  /*68290*/  LDL.LU R51, [R1+0x370] ;  /* 0x0003700001337983 */ /* 0x000f280000300800 */
[----:B------:R-:W4:Y:S01]  /*682a0*/  LDL.LU R49, [R1+0xf78] ;  /* 0x000f780001317983 */ /* 0x000f220000300800 */
[----:B------:R-:W-:-:S02]  /*682b0*/  SHF.R.U32.HI R23, RZ, 0x8, R23 ;  /* 0x00000008ff177819 */ /* 0x000fc40000011617 */
[----:B------:R-:W-:Y:S02]  /*682c0*/  SHF.R.U32.HI R22, RZ, 0x8, R22 ;  /* 0x00000008ff167819 */ /* 0x000fe40000011616 */
[----:B------:R-:W-:Y:S02]  /*682d0*/  SHF.R.U32.HI R21, RZ, 0x8, R25 ;  /* 0x00000008ff157819 */ /* 0x000fe40000011619 */
[----:B------:R-:W-:Y:S02]  /*682e0*/  LOP3.LUT R23, R23, 0xffff, RZ, 0xc0, !PT ;  /* 0x0000ffff17177812 */ /* 0x000fe400078ec0ff */
[----:B------:R-:W-:Y:S02]  /*682f0*/  LOP3.LUT R22, R22, 0xffff, RZ, 0xc0, !PT ;  /* 0x0000ffff16167812 */ /* 0x000fe400078ec0ff */
[----:B------:R-:W-:Y:S02]  /*68300*/  LOP3.LUT R21, R21, 0xffff, RZ, 0xc0, !PT ;  /* 0x0000ffff15157812 */ /* 0x000fe400078ec0ff */
[----:B0-----:R-:W-:-:S02]  /*68310*/  PRMT R3, R23, 0x3340, R22 ;  /* 0x0000334017037816 */ /* 0x001fc40000000016 */
[----:B------:R-:W-:Y:S02]  /*68320*/  PRMT R21, R21, 0x3340, R0 ;  /* 0x0000334015157816 */ /* 0x000fe40000000000 */
[----:B------:R-:W-:Y:S02]  /*68330*/  LOP3.LUT R25, R32, 0xffff, RZ, 0xc0, !PT ;  /* 0x0000ffff20197812 */ /* 0x000fe400078ec0ff */
[----:B------:R-:W-:Y:S01]  /*68340*/  LOP3.LUT R23, R30, 0xffff, RZ, 0xc0, !PT ;  /* 0x0000ffff1e177812 */ /* 0x000fe200078ec0ff */
[----:B------:R-:W-:Y:S04]  /*68350*/  STL [R1+0x2c9c], R3 ;  /* 0x002c9c0301007387 */ /* 0x000fe80000100800 */
[----:B------:R0:W-:Y:S01]  /*68360*/  STL [R1+0x80], R21 ;  /* 0x0000801501007387 */ /* 0x0001e20000100800 */
[----:B-1----:R-:W-:-:S02]  /*68370*/  IADD3 R26, P6, PT, R47, R17, RZ ;  /* 0x000000112f1a7210 */ /* 0x002fc40007fde0ff */
[----:B0-----:R-:W-:Y:S02]  /*68380*/  PRMT R21, R23, 0x3340, R0 ;  /* 0x0000334017157816 */ /* 0x001fe40000000000 */
[----:B------:R-:W-:Y:S01]  /*68390*/  SHF.R.U32.HI R23, RZ, 0x8, R23 ;  /* 0x00000008ff177819 */ /* 0x000fe20000011617 */
[----:B------:R-:W-:-:S03]  /*683a0*/  IMAD.X R27, R20, 0x1, R18, P6 ;  /* 0x00000001141b7824 */ /* 0x000fc600030e0612 */
[----:B------:R-:W-:Y:S02]  /*683b0*/  LOP3.LUT R23, R23, 0xffff, RZ, 0xc0, !PT ;  /* 0x0000ffff17177812 */ /* 0x000fe400078ec0ff */
[----:B---3--:R-:W-:-:S04]  /*683c0*/  LOP3.LUT R24, R2, 0xffff, RZ, 0xc0, !PT ;  /* 0x0000ffff02187812 */ /* 0x008fc800078ec0ff */
[----:B------:R-:W-:-:S04]  /*683d0*/  PRMT R22, R25, 0x3340, R24 ;  /* 0x0000334019167816 */ /* 0x000fc80000000018 */
[----:B------:R-:W-:-:S05]  /*683e0*/  PRMT R3, R22, 0x5410, R21 ;  /* 0x0000541016037816 */ /* 0x000fca0000000015 */
[----:B------:R0:W-:Y:S01]  /*683f0*/  STL [R1+0x294], R3 ;  /* 0x0002940301007387 */ /* 0x0001e20000100800 */
[----:B------:R-:W-:-:S03]  /*68400*/  SHF.R.U32.HI R21, RZ, 0x8, R24 ;  /* 0x00000008ff157819 */ /* 0x000fc60000011618 */
[----:B------:R4:W-:Y:S01]  /*68410*/  STL.64 [R1+0x618], R26 ;  /* 0x0006181a01007387 */ /* 0x0009e20000100a00 */
[----:B0-----:R-:W-:Y:S02]  /*68420*/  PRMT R3, R23, 0x3340, R0 ;  /* 0x0000334017037816 */ /* 0x001fe40000000000 */
[----:B--2---:R-:W-:-:S03]  /*68430*/  LOP3.LUT R28, R40, 0xffff, RZ, 0xc0, !PT ;  /* 0x0000ffff281c7812 */ /* 0x004fc600078ec0ff */
[----:B------:R0:W-:Y:S01]  /*68440*/  STL [R1+0x74], R3 ;  /* 0x0000740301007387 */ /* 0x0001e20000100800 */
[----:B----4-:R-:W-:Y:S02]  /*68450*/  LOP3.LUT R26, R37, 0xffff, RZ, 0xc0, !PT ;  /* 0x0000ffff251a7812 */ /* 0x010fe400078ec0ff */
[----:B------:R-:W-:Y:S01]  /*68460*/  LOP3.LUT R24, R36, 0xffff, RZ, 0xc0, !PT ;  /* 0x0000ffff24187812 */ /* 0x000fe200078ec0ff */
[----:B------:R-:W2:Y:S04]  /*68470*/  LDL.LU R37, [R1+0x2f0] ;  /* 0x0002f00001257983 */ /* 0x000ea80000300800 */
[----:B------:R-:W3:Y:S04]  /*68480*/  LDL.LU R40, [R1+0x138] ;  /* 0x0001380001287983 */ /* 0x000ee80000300800 */
[----:B------:R-:W4:Y:S01]  /*68490*/  LDL.LU R36, [R1+0x28c] ;  /* 0x00028c0001247983 */ /* 0x000f220000300800 */
[----:B------:R-:W-:-:S02]  /*684a0*/  SHF.R.U32.HI R22, RZ, 0x8, R25 ;  /* 0x00000008ff167819 */ /* 0x000fc40000011619 */
[----:B------:R-:W-:Y:S02]  /*684b0*/  LOP3.LUT R25, R48, 0xffff, RZ, 0xc0, !PT ;  /* 0x0000ffff30197812 */ /* 0x000fe400078ec0ff */
[----:B------:R-:W-:Y:S01]  /*684c0*/  LOP3.LUT R27, R51, 0xffff, RZ, 0xc0, !PT ;  /* 0x0000ffff331b7812 */ /* 0x000fe200078ec0ff */
[----:B------:R-:W2:Y:S01]  /*684d0*/  LDL.LU R48, [R1+0x2ec] ;  /* 0x0002ec0001307983 */ /* 0x000ea20000300800 */
[----:B------:R-:W-:-:S03]  /*684e0*/  LOP3.LUT R23, R49, 0xffff, RZ, 0xc0, !PT ;  /* 0x0000ffff31177812 */ /* 0x000fc600078ec0ff */
[----:B------:R-:W2:Y:S04]  /*684f0*/  LDL.LU R51, [R1+0x134] ;  /* 0x0001340001337983 */ /* 0x000ea80000300800 */
[----:B------:R-:W2:Y:S01]  /*68500*/  LDL.LU R49, [R1+0x288] ;  /* 0x0002880001317983 */ /* 0x000ea20000300800 */
[----:B------:R-:W-:Y:S02]  /*68510*/  LOP3.LUT R22, R22, 0xffff, RZ, 0xc0, !PT ;  /* 0x0000ffff16167812 */ /* 0x000fe400078ec0ff */
[----:B------:R-:W-:Y:S01]  /*68520*/  LOP3.LUT R21, R21, 0xffff, RZ, 0xc0, !PT ;  /* 0x0000ffff15157812 */ /* 0x000fe200078ec0ff */
[----:B------:R-:W-:-:S03]  /*68530*/  IMAD.MOV.U32 R2, RZ, RZ, R53 ;  /* 0x000000ffff027224 */ /* 0x000fc600078e0035 */
[----:B------:R-:W-:Y:S02]  /*68540*/  PRMT R53, R22, 0x3340, R21 ;  /* 0x0000334016357816 */ /* 0x000fe40000000015 */
[----:B------:R-:W-:Y:S02]  /*68550*/  PRMT R21, R28, 0x3340, R0 ;  /* 0x000033401c157816 */ /* 0x000fe40000000000 */
[----:B------:R-:W-:-:S04]  /*68560*/  PRMT R22, R26, 0x3340, R24 ;  /* 0x000033401a167816 */ /* 0x000fc80000000018 */
[----:B0-----:R-:W-:Y:S02]  /*68570*/  PRMT R3, R22, 0x5410, R21 ;  /* 0x0000541016037816 */ /* 0x001fe40000000015 */
[----:B------:R-:W-:Y:S02]  /*68580*/  PRMT R21, R27, 0x3340, R0 ;  /* 0x000033401b157816 */ /* 0x000fe40000000000 */
[----:B------:R-:W-:Y:S01]  /*68590*/  PRMT R22, R25, 0x3340, R23 ;  /* 0x0000334019167816 */ /* 0x000fe20000000017 */
[----:B------:R0:W-:Y:S01]  /*685a0*/  STL [R1+0x280], R3 ;  /* 0x0002800301007387 */ /* 0x0001e20000100800 */
[----:B------:R-:W-:Y:S02]  /*685b0*/  IADD3 R30, P6, PT, R47, R15, RZ ;  /* 0x0000000f2f1e7210 */ /* 0x000fe40007fde0ff */
[----:B0-----:R-:W-:Y:S02]  /*685c0*/  PRMT R3, R22, 0x5410, R21 ;  /* 0x0000541016037816 */ /* 0x001fe40000000015 */
[----:B------:R-:W-:-:S02]  /*685d0*/  SHF.R.U32.HI R22, RZ, 0x8, R25 ;  /* 0x00000008ff167819 */ /* 0x000fc40000011619 */
[----:B------:R-:W-:Y:S02]  /*685e0*/  SHF.R.U32.HI R21, RZ, 0x8, R23 ;  /* 0x00000008ff157819 */ /* 0x000fe40000011617 */
[----:B------:R-:W-:Y:S02]  /*685f0*/  LOP3.LUT R22, R22, 0xffff, RZ, 0xc0, !PT ;  /* 0x0000ffff16167812 */ /* 0x000fe400078ec0ff */
[----:B------:R-:W-:Y:S01]  /*68600*/  LOP3.LUT R21, R21, 0xffff, RZ, 0xc0, !PT ;  /* 0x0000ffff15157812 */ /* 0x000fe200078ec0ff */
[----:B------:R-:W-:Y:S01]  /*68610*/  IMAD.X R31, R20, 0x1, R13, P6 ;  /* 0x00000001141f7824 */ /* 0x000fe200030e060d */
[----:B------:R-:W-:Y:S02]  /*68620*/  SHF.R.U32.HI R26, RZ, 0x8, R26 ;  /* 0x00000008ff1a7819 */ /* 0x000fe4000001161a */
[----:B------:R-:W-:Y:S02]  /*68630*/  PRMT R21, R22, 0x3340, R21 ;  /* 0x0000334016157816 */ /* 0x000fe40000000015 */
[----:B------:R-:W-:Y:S01]  /*68640*/  SHF.R.U32.HI R23, RZ, 0x8, R24 ;  /* 0x00000008ff177819 */ /* 0x000fe20000011618 */
[----:B------:R0:W-:Y:S01]  /*68650*/  STL [R1+0x290], R3 ;  /* 0x0002900301007387 */ /* 0x0001e20000100800 */
[----:B------:R-:W-:-:S02]  /*68660*/  LOP3.LUT R24, R26, 0xffff, RZ, 0xc0, !PT ;  /* 0x0000ffff1a187812 */ /* 0x000fc400078ec0ff */
[----:B------:R-:W-:Y:S01]  /*68670*/  LOP3.LUT R23, R23, 0xffff, RZ, 0xc0, !PT ;  /* 0x0000ffff17177812 */ /* 0x000fe200078ec0ff */
[----:B------:R1:W-:Y:S01]  /*68680*/  STL.64 [R1+0x5e8], R30 ;  /* 0x0005e81e01007387 */ /* 0x0003e20000100a00 */
[----:B------:R-:W-:-:S03]  /*68690*/  SHF.R.U32.HI R22, RZ, 0x8, R27 ;  /* 0x00000008ff167819 */ /* 0x000fc6000001161b */
[----:B------:R1:W-:Y:S01]  /*686a0*/  STL [R1+0x13c], R21 ;  /* 0x00013c1501007387 */ /* 0x0003e20000100800 */
[----:B0-----:R-:W-:Y:S02]  /*686b0*/  PRMT R3, R24, 0x3340, R23 ;  /* 0x0000334018037816 */ /* 0x001fe40000000017 */
[----:B------:R-:W-:Y:S02]  /*686c0*/  LOP3.LUT R22, R22, 0xffff, RZ, 0xc0, !PT ;  /* 0x0000ffff16167812 */ /* 0x000fe400078ec0ff */
[----:B-1----:R-:W-:Y:S02]  /*686d0*/  IADD3 R30, P6, PT, R47, R14, RZ ;  /* 0x0000000e2f1e7210 */ /* 0x002fe40007fde0ff */
[----:B------:R-:W-:-:S04]  /*686e0*/  SHF.R.U32.HI R21, RZ, 0x8, R28 ;  /* 0x00000008ff157819 */ /* 0x000fc8000001161c */
[----:B------:R-:W-:Y:S01]  /*686f0*/  LOP3.LUT R21, R21, 0xffff, RZ, 0xc0, !PT ;  /* 0x0000ffff15157812 */ /* 0x000fe200078ec0ff */
[----:B------:R-:W-:Y:S01]  /*68700*/  IMAD.X R31, R20, 0x1, R7, P6 ;  /* 0x00000001141f7824 */ /* 0x000fe200030e0607 */
[----:B------:R0:W-:Y:S02]  /*68710*/  STL [R1+0x12c], R3 ;  /* 0x00012c0301007387 */ /* 0x0001e40000100800 */
[--C-:B------:R-:W-:Y:S02]  /*68720*/  PRMT R21, R21, 0x3340, R0.reuse ;  /* 0x0000334015157816 */ /* 0x100fe40000000000 */
[----:B------:R1:W-:Y:S01]  /*68730*/  STL.64 [R1+0x610], R30 ;  /* 0x0006101e01007387 */ /* 0x0003e20000100a00 */
[----:B0-----:R-:W-:-:S03]  /*68740*/  PRMT R3, R22, 0x3340, R0 ;  /* 0x0000334016037816 */ /* 0x001fc60000000000 */
[----:B------:R0:W-:Y:S04]  /*68750*/  STL [R1+0x64], R21 ;  /* 0x0000641501007387 */ /* 0x0001e80000100800 */
[----:B------:R0:W-:Y:S01]  /*68760*/  STL [R1+0x68], R3 ;  /* 0x0000680301007387 */ /* 0x0001e20000100800 */
[----:B-1----:R-:W-:-:S05]  /*68770*/  IADD3 R30, P6, PT, R47, R9, RZ ;  /* 0x000000092f1e7210 */ /* 0x002fca0007fde0ff */
[----:B------:R-:W-:Y:S01]  /*68780*/  IMAD.X R31, R20, 0x1, R8, P6 ;  /* 0x00000001141f7824 */ /* 0x000fe200030e0608 */
[----:B---3--:R-:W-:Y:S02]  /*68790*/  LOP3.LUT R28, R40, 0xffff, RZ, 0xc0, !PT ;  /* 0x0000ffff281c7812 */ /* 0x008fe400078ec0ff */
[----:B------:R-:W3:Y:S01]  /*687a0*/  LDL.LU R40, [R1+0x2d0] ;  /* 0x0002d00001287983 */ /* 0x000ee20000300800 */
[----:B----4-:R-:W-:-:S03]  /*687b0*/  LOP3.LUT R25, R36, 0xffff, RZ, 0xc0, !PT ;  /* 0x0000ffff24197812 */ /* 0x010fc600078ec0ff */
[----:B------:R-:W4:Y:S01]  /*687c0*/  LDL.LU R36, [R1+0x1ec] ;  /* 0x0001ec0001247983 */ /* 0x000f220000300800 */
[----:B--2---:R-:W-:Y:S02]  /*687d0*/  LOP3.LUT R26, R37, 0xffff, RZ, 0xc0, !PT ;  /* 0x0000ffff251a7812 */ /* 0x004fe400078ec0ff */
[----:B0-----:R-:W-:Y:S02]  /*687e0*/  PRMT R21, R28, 0x3340, R0 ;  /* 0x000033401c157816 */ /* 0x001fe40000000000 */
[----:B------:R-:W-:Y:S02]  /*687f0*/  PRMT R22, R26, 0x3340, R25 ;  /* 0x000033401a167816 */ /* 0x000fe40000000019 */
[----:B------:R-:W-:Y:S02]  /*68800*/  LOP3.LUT R24, R48, 0xffff, RZ, 0xc0, !PT ;  /* 0x0000ffff30187812 */ /* 0x000fe400078ec0ff */
[----:B------:R-:W-:Y:S02]  /*68810*/  LOP3.LUT R27, R51, 0xffff, RZ, 0xc0, !PT ;  /* 0x0000ffff331b7812 */ /* 0x000fe400078ec0ff */
[----:B------:R-:W-:-:S02]  /*68820*/  LOP3.LUT R23, R49, 0xffff, RZ, 0xc0, !PT ;  /* 0x0000ffff31177812 */ /* 0x000fc400078ec0ff */
[----:B------:R-:W-:Y:S02]  /*68830*/  PRMT R3, R22, 0x5410, R21 ;  /* 0x0000541016037816 */ /* 0x000fe40000000015 */
[----:B------:R-:W-:Y:S02]  /*68840*/  PRMT R21, R27, 0x3340, R0 ;  /* 0x000033401b157816 */ /* 0x000fe40000000000 */
[----:B------:R-:W-:Y:S01]  /*68850*/  PRMT R22, R24, 0x3340, R23 ;  /* 0x0000334018167816 */ /* 0x000fe20000000017 */
[----:B------:R0:W-:Y:S03]  /*68860*/  STL [R1+0x25c], R3 ;  /* 0x00025c0301007387 */ /* 0x0001e60000100800 */
[----:B0-----:R-:W-:-:S05]  /*68870*/  PRMT R3, R22, 0x5410, R21 ;  /* 0x0000541016037816 */ /* 0x001fca0000000015 */
[----:B------:R-:W-:Y:S04]  /*68880*/  STL [R1+0x26c], R3 ;  /* 0x00026c0301007387 */ /* 0x000fe80000100800 */
[----:B------:R-:W2:Y:S04]  /*68890*/  LDL.LU R48, [R1+0x24e8] ;  /* 0x0024e80001307983 */ /* 0x000ea80000300800 */
[----:B------:R-:W2:Y:S04]  /*688a0*/  LDL.LU R51, [R1+0xf88] ;  /* 0x000f880001337983 */ /* 0x000ea80000300800 */
[----:B------:R0:W-:Y:S04]  /*688b0*/  STL.64 [R1+0x5e0], R30 ;  /* 0x0005e01e01007387 */ /* 0x0001e80000100a00 */
[----:B------:R-:W2:Y:S01]  /*688c0*/  LDL.LU R49, [R1+0x1000] ;  /* 0x0010000001317983 */ /* 0x000ea20000300800 */
[----:B------:R-:W-:-:S02]  /*688d0*/  SHF.R.U32.HI R22, RZ, 0x8, R26 ;  /* 0x00000008ff167819 */ /* 0x000fc4000001161a */
[----:B------:R-:W-:Y:S02]  /*688e0*/  SHF.R.U32.HI R21, RZ, 0x8, R25 ;  /* 0x00000008ff157819 */ /* 0x000fe40000011619 */
[----:B------:R-:W-:Y:S02]  /*688f0*/  LOP3.LUT R22, R22, 0xffff, RZ, 0xc0, !PT ;  /* 0x0000ffff16167812 */ /* 0x000fe400078ec0ff */
[----:B------:R-:W-:-:S04]  /*68900*/  LOP3.LUT R21, R21, 0xffff, RZ, 0xc0, !PT ;  /* 0x0000ffff15157812 */ /* 0x000fc800078ec0ff */
[----:B------:R-:W-:Y:S02]  /*68910*/  PRMT R21, R22, 0x3340, R21 ;  /* 0x0000334016157816 */ /* 0x000fe40000000015 */
[----:B------:R-:W-:Y:S02]  /*68920*/  SHF.R.U32.HI R24, RZ, 0x8, R24 ;  /* 0x00000008ff187819 */ /* 0x000fe40000011618 */
[----:B------:R-:W-:Y:S01]  /*68930*/  SHF.R.U32.HI R23, RZ, 0x8, R23 ;  /* 0x00000008ff177819 */ /* 0x000fe20000011617 */
[----:B------:R1:W-:Y:S01]  /*68940*/  STL [R1+0x128], R21 ;  /* 0x0001281501007387 */ /* 0x0003e20000100800 */
[----:B------:R-:W-:Y:S02]  /*68950*/  LOP3.LUT R24, R24, 0xffff, RZ, 0xc0, !PT ;  /* 0x0000ffff18187812 */ /* 0x000fe400078ec0ff */
[----:B------:R-:W-:Y:S02]  /*68960*/  LOP3.LUT R23, R23, 0xffff, RZ, 0xc0, !PT ;  /* 0x0000ffff17177812 */ /* 0x000fe400078ec0ff */
[----:B0-----:R-:W-:-:S02]  /*68970*/  IADD3 R30, P6, PT, R47, R11, RZ ;  /* 0x0000000b2f1e7210 */ /* 0x001fc40007fde0ff */
[----:B-1----:R-:W-:Y:S02]  /*68980*/  SHF.R.U32.HI R21, RZ, 0x8, R27 ;  /* 0x00000008ff157819 */ /* 0x002fe4000001161b */
[----:B------:R-:W-:Y:S02]  /*68990*/  SHF.R.U32.HI R22, RZ, 0x8, R28 ;  /* 0x00000008ff167819 */ /* 0x000fe4000001161c */
[----:B------:R-:W-:Y:S01]  /*689a0*/  LOP3.LUT R21, R21, 0xffff, RZ, 0xc0, !PT ;  /* 0x0000ffff15157812 */ /* 0x000fe200078ec0ff */
[----:B------:R-:W-:Y:S01]  /*689b0*/  IMAD.X R31, R20, 0x1, R10, P6 ;  /* 0x00000001141f7824 */ /* 0x000fe200030e060a */
[----:B------:R-:W-:Y:S02]  /*689c0*/  PRMT R3, R24, 0x3340, R23 ;  /* 0x0000334018037816 */ /* 0x000fe40000000017 */
[----:B------:R-:W-:Y:S02]  /*689d0*/  LOP3.LUT R22, R22, 0xffff, RZ, 0xc0, !PT ;  /* 0x0000ffff16167812 */ /* 0x000fe400078ec0ff */
[----:B------:R-:W-:Y:S01]  /*689e0*/  PRMT R21, R21, 0x3340, R0 ;  /* 0x0000334015157816 */ /* 0x000fe20000000000 */
[----:B------:R0:W-:Y:S01]  /*689f0*/  STL [R1+0xa0], R3 ;  /* 0x0000a00301007387 */ /* 0x0001e20000100800 */
[----:B------:R-:W-:-:S03]  /*68a00*/  LOP3.LUT R25, R56, 0xffff, RZ, 0xc0, !PT ;  /* 0x0000ffff38197812 */ /* 0x000fc600078ec0ff */
[----:B------:R-:W-:Y:S01]  /*68a10*/  STL.64 [R1+0x5f0], R30 ;  /* 0x0005f01e01007387 */ /* 0x000fe20000100a00 */
[----:B------:R-:W-:-:S03]  /*68a20*/  IADD3 R26, P6, PT, R47, R12, RZ ;  /* 0x0000000c2f1a7210 */ /* 0x000fc60007fde0ff */
[----:B------:R1:W-:Y:S01]  /*68a30*/  STL [R1+0x54], R21 ;  /* 0x0000541501007387 */ /* 0x0003e20000100800 */
[----:B0-----:R-:W-:Y:S01]  /*68a40*/  PRMT R3, R22, 0x3340, R0 ;  /* 0x0000334016037816 */ /* 0x001fe20000000000 */
[----:B------:R-:W-:-:S04]  /*68a50*/  IMAD.X R27, R20, 0x1, R5, P6 ;  /* 0x00000001141b7824 */ /* 0x000fc800030e0605 */
[----:B------:R0:W-:Y:S01]  /*68a60*/  STL [R1+0x58], R3 ;  /* 0x0000580301007387 */ /* 0x0001e20000100800 */
[----:B-1----:R-:W-:-:S03]  /*68a70*/  PRMT R21, R25, 0x3340, R0 ;  /* 0x0000334019157816 */ /* 0x002fc60000000000 */
[----:B------:R-:W2:Y:S01]  /*68a80*/  LDL.LU R56, [R1+0x2d64] ;  /* 0x002d640001387983 */ /* 0x000ea20000300800 */
[----:B---3--:R-:W-:Y:S02]  /*68a90*/  LOP3.LUT R24, R40, 0xffff, RZ, 0xc0, !PT ;  /* 0x0000ffff28187812 */ /* 0x008fe400078ec0ff */
[----:B----4-:R-:W-:Y:S02]  /*68aa0*/  LOP3.LUT R23, R36, 0xffff, RZ, 0xc0, !PT ;  /* 0x0000ffff24177812 */ /* 0x010fe400078ec0ff */
[----:B------:R-:W3:Y:S02]  /*68ab0*/  LDL.LU R36, [R1+0xc] ;  /* 0x00000c0001247983 */ /* 0x000ee40000300800 */
[----:B------:R-:W-:Y:S02]  /*68ac0*/  PRMT R22, R24, 0x3340, R23 ;  /* 0x0000334018167816 */ /* 0x000fe40000000017 */
[----:B------:R-:W4:Y:S02]  /*68ad0*/  LDL.LU R40, [R1+0x2d4] ;  /* 0x0002d40001287983 */ /* 0x000f240000300800 */
        /* <DEDUP_REMOVED lines=8> */
[----:B------:R-:W-:Y:S02]  /*68b60*/  LOP3.LUT R20, R20, 0xffff, RZ, 0xc0, !PT ;  /* 0x0000ffff14147812 */ /* 0x000fe400078ec0ff */
[----:B--2---:R-:W-:Y:S02]  /*68b70*/  LOP3.LUT R23, R48, 0xffff, RZ, 0xc0, !PT ;  /* 0x0000ffff30177812 */ /* 0x004fe400078ec0ff */
[----:B------:R-:W-:Y:S02]  /*68b80*/  LOP3.LUT R24, R51, 0xffff, RZ, 0xc0, !PT ;  /* 0x0000ffff33187812 */ /* 0x000fe400078ec0ff */
[----:B------:R-:W-:-:S02]  /*68b90*/  PRMT R3, R21, 0x3340, R20 ;  /* 0x0000334015037816 */ /* 0x000fc40000000014 */
[----:B------:R-:W-:Y:S02]  /*68ba0*/  LOP3.LUT R22, R49, 0xffff, RZ, 0xc0, !PT ;  /* 0x0000ffff31167812 */ /* 0x000fe400078ec0ff */
[----:B------:R-:W-:Y:S02]  /*68bb0*/  PRMT R20, R24, 0x3340, R0 ;  /* 0x0000334018147816 */ /* 0x000fe40000000000 */
[----:B------:R-:W-:Y:S01]  /*68bc0*/  PRMT R21, R23, 0x3340, R22 ;  /* 0x0000334017157816 */ /* 0x000fe20000000016 */
[----:B------:R-:W-:Y:S04]  /*68bd0*/  STL.64 [R1+0x5d8], R26 ;  /* 0x0005d81a01007387 */ /* 0x000fe80000100a00 */
[----:B------:R0:W-:Y:S04]  /*68be0*/  STL [R1+0x11c], R3 ;  /* 0x00011c0301007387 */ /* 0x0001e80000100800 */
[----:B------:R-:W2:Y:S04]  /*68bf0*/  LDL.LU R30, [R1+0x24ec] ;  /* 0x0024ec00011e7983 */ /* 0x000ea80000300800 */
[----:B------:R-:W2:Y:S01]  /*68c00*/  LDL.LU R37, [R1+0xf8c] ;  /* 0x000f8c0001257983 */ /* 0x000ea20000300800 */
[----:B0-----:R-:W-:-:S05]  /*68c10*/  PRMT R3, R21, 0x5410, R20 ;  /* 0x0000541015037816 */ /* 0x001fca0000000014 */
[----:B------:R0:W-:Y:S04]  /*68c20*/  STL [R1+0x23c], R3 ;  /* 0x00023c0301007387 */ /* 0x0001e80000100800 */
[----:B------:R-:W2:Y:S04]  /*68c30*/  LDL.LU R47, [R1+0xffc] ;  /* 0x000ffc00012f7983 */ /* 0x000ea80000300800 */
[----:B------:R-:W2:Y:S04]  /*68c40*/  LDL.LU R48, [R1+0x24e0] ;  /* 0x0024e00001307983 */ /* 0x000ea80000300800 */
[----:B------:R-:W2:Y:S04]  /*68c50*/  LDL.LU R51, [R1+0xf6c] ;  /* 0x000f6c0001337983 */ /* 0x000ea80000300800 */
[----:B------:R-:W2:Y:S01]  /*68c60*/  LDL.LU R49, [R1+0xfb8] ;  /* 0x000fb80001317983 */ /* 0x000ea20000300800 */
[----:B------:R-:W-:-:S02]  /*68c70*/  SHF.R.U32.HI R20, RZ, 0x8, R25 ;  /* 0x00000008ff147819 */ /* 0x000fc40000011619 */
[----:B------:R-:W-:Y:S02]  /*68c80*/  SHF.R.U32.HI R23, RZ, 0x8, R23 ;  /* 0x00000008ff177819 */ /* 0x000fe40000011617 */
[----:B------:R-:W-:Y:S02]  /*68c90*/  SHF.R.U32.HI R21, RZ, 0x8, R22 ;  /* 0x00000008ff157819 */ /* 0x000fe40000011616 */
[----:B------:R-:W-:Y:S02]  /*68ca0*/  LOP3.LUT R20, R20, 0xffff, RZ, 0xc0, !PT ;  /* 0x0000ffff14147812 */ /* 0x000fe400078ec0ff */
[----:B------:R-:W-:Y:S02]  /*68cb0*/  LOP3.LUT R22, R23, 0xffff, RZ, 0xc0, !PT ;  /* 0x0000ffff17167812 */ /* 0x000fe400078ec0ff */
[----:B------:R-:W-:Y:S02]  /*68cc0*/  LOP3.LUT R21, R21, 0xffff, RZ, 0xc0, !PT ;  /* 0x0000ffff15157812 */ /* 0x000fe400078ec0ff */
[----:B------:R-:W-:-:S02]  /*68cd0*/  PRMT R20, R20, 0x3340, R0 ;  /* 0x0000334014147816 */ /* 0x000fc40000000000 */
[----:B0-----:R-:W-:Y:S02]  /*68ce0*/  PRMT R3, R22, 0x3340, R21 ;  /* 0x0000334016037816 */ /* 0x001fe40000000015 */
[----:B------:R-:W-:Y:S01]  /*68cf0*/  LOP3.LUT R22, R56, 0xffff, RZ, 0xc0, !PT ;  /* 0x0000ffff38167812 */ /* 0x000fe200078ec0ff */
[----:B------:R0:W-:Y:S04]  /*68d00*/  STL [R1+0x44], R20 ;  /* 0x0000441401007387 */ /* 0x0001e80000100800 */
[----:B------:R1:W-:Y:S01]  /*68d10*/  STL [R1+0xa4], R3 ;  /* 0x0000a40301007387 */ /* 0x0003e20000100800 */
[----:B----4-:R-:W-:Y:S02]  /*68d20*/  LOP3.LUT R23, R40, 0xffff, RZ, 0xc0, !PT ;  /* 0x0000ffff28177812 */ /* 0x010fe400078ec0ff */
[----:B------:R-:W-:-:S02]  /*68d30*/  LOP3.LUT R40, R52, 0xffff, RZ, 0xc0, !PT ;  /* 0x0000ffff34287812 */ /* 0x000fc400078ec0ff */
[----:B------:R-:W-:Y:S01]  /*68d40*/  PRMT R21, R23, 0x3340, R22 ;  /* 0x0000334017157816 */ /* 0x000fe20000000016 */
[----:B------:R-:W4:Y:S01]  /*68d50*/  LDL.LU R52, [R1+0x2d60] ;  /* 0x002d600001347983 */ /* 0x000f220000300800 */
[----:B0-----:R-:W-:Y:S02]  /*68d60*/  PRMT R20, R40, 0x3340, R0 ;  /* 0x0000334028147816 */ /* 0x001fe40000000000 */
[----:B---3--:R-:W-:Y:S01]  /*68d70*/  IADD3 R26, P6, PT, R36, R16, RZ ;  /* 0x00000010241a7210 */ /* 0x008fe20007fde0ff */
[----:B------:R-:W3:Y:S01]  /*68d80*/  LDL.LU R56, [R1+0x2d5c] ;  /* 0x002d5c0001387983 */ /* 0x000ee20000300800 */
[----:B-1----:R-:W-:Y:S02]  /*68d90*/  PRMT R3, R21, 0x5410, R20 ;  /* 0x0000541015037816 */ /* 0x002fe40000000014 */
[----:B------:R-:W-:Y:S02]  /*68da0*/  SHF.R.S32.HI R20, RZ, 0x1f, R36 ;  /* 0x0000001fff147819 */ /* 0x000fe40000011424 */
[----:B------:R-:W-:-:S02]  /*68db0*/  SHF.R.U32.HI R23, RZ, 0x8, R23 ;  /* 0x00000008ff177819 */ /* 0x000fc40000011617 */
[----:B------:R-:W-:Y:S01]  /*68dc0*/  SHF.R.U32.HI R22, RZ, 0x8, R22 ;  /* 0x00000008ff167819 */ /* 0x000fe20000011616 */
[----:B------:R-:W-:Y:S01]  /*68dd0*/  IMAD.X R27, R20, 0x1, R19, P6 ;  /* 0x00000001141b7824 */ /* 0x000fe200030e0613 */
[----:B------:R-:W-:Y:S01]  /*68de0*/  SHF.R.U32.HI R21, RZ, 0x8, R24 ;  /* 0x00000008ff157819 */ /* 0x000fe20000011618 */
[----:B------:R0:W-:Y:S01]  /*68df0*/  STL [R1+0x288], R3 ;  /* 0x0002880301007387 */ /* 0x0001e20000100800 */
[----:B------:R-:W-:Y:S02]  /*68e00*/  LOP3.LUT R23, R23, 0xffff, RZ, 0xc0, !PT ;  /* 0x0000ffff17177812 */ /* 0x000fe400078ec0ff */
[----:B------:R-:W-:Y:S01]  /*68e10*/  LOP3.LUT R22, R22, 0xffff, RZ, 0xc0, !PT ;  /* 0x0000ffff16167812 */ /* 0x000fe200078ec0ff */
[----:B------:R2:W-:Y:S01]  /*68e20*/  STL.64 [R1+0x590], R26 ;  /* 0x0005901a01007387 */ /* 0x0005e20000100a00 */
[----:B------:R-:W-:Y:S02]  /*68e30*/  LOP3.LUT R21, R21, 0xffff, RZ, 0xc0, !PT ;  /* 0x0000ffff15157812 */ /* 0x000fe400078ec0ff */
[----:B------:R-:W-:-:S02]  /*68e40*/  PRMT R57, R23, 0x3340, R22 ;  /* 0x0000334017397816 */ /* 0x000fc40000000016 */
[----:B0-----:R-:W-:-:S03]  /*68e50*/  PRMT R3, R21, 0x3340, R0 ;  /* 0x0000334015037816 */ /* 0x001fc60000000000 */
[----:B------:R-:W-:Y:S04]  /*68e60*/  STL [R1+0x2ca0], R57 ;  /* 0x002ca03901007387 */ /* 0x000fe80000100800 */
[----:B------:R0:W-:Y:S04]  /*68e70*/  STL [R1+0x38], R3 ;  /* 0x0000380301007387 */ /* 0x0001e80000100800 */
[----:B------:R-:W4:Y:S01]  /*68e80*/  LDL.LU R32, [R1+0x24e4] ;  /* 0x0024e40001207983 */ /* 0x000f220000300800 */
[----:B--2---:R-:W-:-:S03]  /*68e90*/  LOP3.LUT R26, R30, 0xffff, RZ, 0xc0, !PT ;  /* 0x0000ffff1e1a7812 */ /* 0x004fc600078ec0ff */
[----:B------:R-:W2:Y:S01]  /*68ea0*/  LDL.LU R30, [R1+0xf7c] ;  /* 0x000f7c00011e7983 */ /* 0x000ea20000300800 */
[----:B------:R-:W-:-:S04]  /*68eb0*/  LOP3.LUT R28, R37, 0xffff, RZ, 0xc0, !PT ;  /* 0x0000ffff251c7812 */ /* 0x000fc800078ec0ff */
[----:B------:R-:W-:Y:S02]  /*68ec0*/  PRMT R21, R28, 0x3340, R0 ;  /* 0x000033401c157816 */ /* 0x000fe40000000000 */
[----:B------:R-:W-:-:S04]  /*68ed0*/  LOP3.LUT R24, R47, 0xffff, RZ, 0xc0, !PT ;  /* 0x0000ffff2f187812 */ /* 0x000fc800078ec0ff */
[----:B------:R-:W-:-:S04]  /*68ee0*/  PRMT R22, R26, 0x3340, R24 ;  /* 0x000033401a167816 */ /* 0x000fc80000000018 */
[----:B0-----:R-:W-:-:S05]  /*68ef0*/  PRMT R3, R22, 0x5410, R21 ;  /* 0x0000541016037816 */ /* 0x001fca0000000015 */
[----:B------:R0:W-:Y:S04]  /*68f00*/  STL [R1+0x1ec], R3 ;  /* 0x0001ec0301007387 */ /* 0x0001e80000100800 */
[----:B------:R-:W2:Y:S01]  /*68f10*/  LDL.LU R37, [R1+0x1008] ;  /* 0x0010080001257983 */ /* 0x000ea20000300800 */
[----:B------:R-:W-:Y:S02]  /*68f20*/  LOP3.LUT R27, R51, 0xffff, RZ, 0xc0, !PT ;  /* 0x0000ffff331b7812 */ /* 0x000fe400078ec0ff */
[----:B------:R-:W-:Y:S01]  /*68f30*/  LOP3.LUT R23, R49, 0xffff, RZ, 0xc0, !PT ;  /* 0x0000ffff31177812 */ /* 0x000fe200078ec0ff */
[----:B------:R-:W2:Y:S04]  /*68f40*/  LDL.LU R51, [R1+0x2f8] ;  /* 0x0002f80001337983 */ /* 0x000ea80000300800 */
[----:B------:R-:W2:Y:S01]  /*68f50*/  LDL.LU R49, [R1+0x17c] ;  /* 0x00017c0001317983 */ /* 0x000ea20000300800 */
[----:B------:R-:W-:-:S02]  /*68f60*/  LOP3.LUT R25, R48, 0xffff, RZ, 0xc0, !PT ;  /* 0x0000ffff30197812 */ /* 0x000fc400078ec0ff */
[----:B------:R-:W-:Y:S02]  /*68f70*/  PRMT R21, R27, 0x3340, R0 ;  /* 0x000033401b157816 */ /* 0x000fe40000000000 */
[----:B------:R-:W-:-:S04]  /*68f80*/  PRMT R22, R25, 0x3340, R23 ;  /* 0x0000334019167816 */ /* 0x000fc80000000017 */
[----:B0-----:R-:W-:Y:S02]  /*68f90*/  PRMT R3, R22, 0x5410, R21 ;  /* 0x0000541016037816 */ /* 0x001fe40000000015 */
[----:B------:R-:W-:Y:S02]  /*68fa0*/  SHF.R.U32.HI R22, RZ, 0x8, R26 ;  /* 0x00000008ff167819 */ /* 0x000fe4000001161a */
[----:B------:R-:W-:Y:S02]  /*68fb0*/  SHF.R.U32.HI R21, RZ, 0x8, R24 ;  /* 0x00000008ff157819 */ /* 0x000fe40000011618 */
[----:B------:R-:W-:Y:S02]  /*68fc0*/  IADD3 R34, P6, PT, R36, R17, RZ ;  /* 0x0000001124227210 */ /* 0x000fe40007fde0ff */
[----:B------:R-:W-:Y:S02]  /*68fd0*/  LOP3.LUT R22, R22, 0xffff, RZ, 0xc0, !PT ;  /* 0x0000ffff16167812 */ /* 0x000fe400078ec0ff */
[----:B------:R-:W-:Y:S01]  /*68fe0*/  LOP3.LUT R21, R21, 0xffff, RZ, 0xc0, !PT ;  /* 0x0000ffff15157812 */ /* 0x000fe200078ec0ff */
[----:B------:R-:W-:-:S03]  /*68ff0*/  IMAD.X R35, R20, 0x1, R18, P6 ;  /* 0x0000000114237824 */ /* 0x000fc600030e0612 */
[----:B------:R-:W-:Y:S01]  /*69000*/  PRMT R21, R22, 0x3340, R21 ;  /* 0x0000334016157816 */ /* 0x000fe20000000015 */
[----:B------:R-:W-:Y:S01]  /*69010*/  STL [R1+0x1fc], R3 ;  /* 0x0001fc0301007387 */ /* 0x000fe20000100800 */
[----:B------:R-:W-:Y:S02]  /*69020*/  SHF.R.U32.HI R25, RZ, 0x8, R25 ;  /* 0x00000008ff197819 */ /* 0x000fe40000011619 */
[----:B------:R-:W-:Y:S01]  /*69030*/  SHF.R.U32.HI R23, RZ, 0x8, R23 ;  /* 0x00000008ff177819 */ /* 0x000fe20000011617 */
[----:B------:R0:W-:Y:S01]  /*69040*/  STL.64 [R1+0x580], R34 ;  /* 0x0005802201007387 */ /* 0x0001e20000100a00 */
[----:B------:R-:W-:-:S03]  /*69050*/  LOP3.LUT R24, R25, 0xffff, RZ, 0xc0, !PT ;  /* 0x0000ffff19187812 */ /* 0x000fc600078ec0ff */
[----:B------:R1:W-:Y:S01]  /*69060*/  STL [R1+0x118], R21 ;  /* 0x0001181501007387 */ /* 0x0003e20000100800 */
[----:B------:R-:W-:Y:S02]  /*69070*/  LOP3.LUT R23, R23, 0xffff, RZ, 0xc0, !PT ;  /* 0x0000ffff17177812 */ /* 0x000fe400078ec0ff */
[----:B0-----:R-:W-:Y:S02]  /*69080*/  IADD3 R34, P6, PT, R36, R15, RZ ;  /* 0x0000000f24227210 */ /* 0x001fe40007fde0ff */
[----:B-1----:R-:W-:Y:S02]  /*69090*/  SHF.R.U32.HI R21, RZ, 0x8, R27 ;  /* 0x00000008ff157819 */ /* 0x002fe4000001161b */
[----:B------:R-:W-:Y:S02]  /*690a0*/  PRMT R3, R24, 0x3340, R23 ;  /* 0x0000334018037816 */ /* 0x000fe40000000017 */
[----:B------:R-:W-:Y:S01]  /*690b0*/  LOP3.LUT R21, R21, 0xffff, RZ, 0xc0, !PT ;  /* 0x0000ffff15157812 */ /* 0x000fe200078ec0ff */
[----:B------:R-:W-:Y:S01]  /*690c0*/  IMAD.X R35, R20, 0x1, R13, P6 ;  /* 0x0000000114237824 */ /* 0x000fe200030e060d */
[----:B------:R-:W-:-:S02]  /*690d0*/  SHF.R.U32.HI R22, RZ, 0x8, R28 ;  /* 0x00000008ff167819 */ /* 0x000fc4000001161c */
[----:B------:R-:W-:Y:S01]  /*690e0*/  PRMT R21, R21, 0x3340, R0 ;  /* 0x0000334015157816 */ /* 0x000fe20000000000 */
[----:B------:R0:W-:Y:S01]  /*690f0*/  STL [R1+0xa8], R3 ;  /* 0x0000a80301007387 */ /* 0x0001e20000100800 */
[----:B------:R-:W-:-:S03]  /*69100*/  LOP3.LUT R22, R22, 0xffff, RZ, 0xc0, !PT ;  /* 0x0000ffff16167812 */ /* 0x000fc600078ec0ff */
[----:B------:R2:W-:Y:S04]  /*69110*/  STL.64 [R1+0x578], R34 ;  /* 0x0005782201007387 */ /* 0x0005e80000100a00 */
[----:B------:R-:W2:Y:S01]  /*69120*/  LDL.LU R47, [R1+0x2fc] ;  /* 0x0002fc00012f7983 */ /* 0x000ea20000300800 */
[----:B0-----:R-:W-:-:S03]  /*69130*/  PRMT R3, R22, 0x3340, R0 ;  /* 0x0000334016037816 */ /* 0x001fc60000000000 */
[----:B------:R0:W-:Y:S04]  /*69140*/  STL [R1+0x2c], R21 ;  /* 0x00002c1501007387 */ /* 0x0001e80000100800 */
[----:B------:R-:W2:Y:S04]  /*69150*/  LDL.LU R48, [R1+0x2ac] ;  /* 0x0002ac0001307983 */ /* 0x000ea80000300800 */
[----:B------:R1:W-:Y:S01]  /*69160*/  STL [R1+0x30], R3 ;  /* 0x0000300301007387 */ /* 0x0003e20000100800 */
[----:B------:R-:W-:-:S05]  /*69170*/  IADD3 R28, P6, PT, R36, R14, RZ ;  /* 0x0000000e241c7210 */ /* 0x000fca0007fde0ff */
[----:B------:R-:W-:Y:S01]  /*69180*/  IMAD.X R29, R20, 0x1, R7, P6 ;  /* 0x00000001141d7824 */ /* 0x000fe200030e0607 */
[----:B---3--:R-:W-:Y:S01]  /*69190*/  LOP3.LUT R23, R56, 0xffff, RZ, 0xc0, !PT ;  /* 0x0000ffff38177812 */ /* 0x008fe200078ec0ff */
[----:B------:R-:W-:Y:S01]  /*691a0*/  IMAD.MOV.U32 R56, RZ, RZ, R2 ;  /* 0x000000ffff387224 */ /* 0x000fe200078e0002 */
[----:B----4-:R-:W-:Y:S02]  /*691b0*/  LOP3.LUT R26, R32, 0xffff, RZ, 0xc0, !PT ;  /* 0x0000ffff201a7812 */ /* 0x010fe400078ec0ff */
[----:B--2---:R-:W-:-:S04]  /*691c0*/  LOP3.LUT R34, R30, 0xffff, RZ, 0xc0, !PT ;  /* 0x0000ffff1e227812 */ /* 0x004fc800078ec0ff */
[----:B0-----:R-:W-:Y:S02]  /*691d0*/  PRMT R21, R34, 0x3340, R0 ;  /* 0x0000334022157816 */ /* 0x001fe40000000000 */
[----:B------:R-:W-:-:S04]  /*691e0*/  LOP3.LUT R25, R37, 0xffff, RZ, 0xc0, !PT ;  /* 0x0000ffff25197812 */ /* 0x000fc800078ec0ff */
[----:B------:R-:W-:Y:S02]  /*691f0*/  PRMT R22, R26, 0x3340, R25 ;  /* 0x000033401a167816 */ /* 0x000fe40000000019 */
[----:B------:R-:W-:Y:S02]  /*69200*/  LOP3.LUT R24, R51, 0xffff, RZ, 0xc0, !PT ;  /* 0x0000ffff33187812 */ /* 0x000fe400078ec0ff */
[----:B------:R-:W-:Y:S02]  /*69210*/  LOP3.LUT R27, R49, 0xffff, RZ, 0xc0, !PT ;  /* 0x0000ffff311b7812 */ /* 0x000fe400078ec0ff */
[----:B-1----:R-:W-:Y:S02]  /*69220*/  PRMT R3, R22, 0x5410, R21 ;  /* 0x0000541016037816 */ /* 0x002fe40000000015 */
[----:B------:R-:W-:Y:S02]  /*69230*/  PRMT R21, R27, 0x3340, R0 ;  /* 0x000033401b157816 */ /* 0x000fe40000000000 */
[----:B------:R-:W-:Y:S01]  /*69240*/  PRMT R22, R24, 0x3340, R23 ;  /* 0x0000334018167816 */ /* 0x000fe20000000017 */
[----:B------:R0:W-:Y:S01]  /*69250*/  STL [R1+0x284], R3 ;  /* 0x0002840301007387 */ /* 0x0001e20000100800 */
[----:B------:R-:W-:-:S02]  /*69260*/  SHF.R.U32.HI R24, RZ, 0x8, R24 ;  /* 0x00000008ff187819 */ /* 0x000fc40000011618 */
[----:B------:R-:W-:Y:S01]  /*69270*/  SHF.R.U32.HI R23, RZ, 0x8, R23 ;  /* 0x00000008ff177819 */ /* 0x000fe20000011617 */
[----:B------:R-:W2:Y:S01]  /*69280*/  LDL.LU R51, [R1+0x2e0] ;  /* 0x0002e00001337983 */ /* 0x000ea20000300800 */
[----:B0-----:R-:W-:Y:S02]  /*69290*/  PRMT R3, R22, 0x5410, R21 ;  /* 0x0000541016037816 */ /* 0x001fe40000000015 */
[----:B------:R-:W-:Y:S02]  /*692a0*/  SHF.R.U32.HI R22, RZ, 0x8, R26 ;  /* 0x00000008ff167819 */ /* 0x000fe4000001161a */
[----:B------:R-:W-:Y:S02]  /*692b0*/  SHF.R.U32.HI R21, RZ, 0x8, R25 ;  /* 0x00000008ff157819 */ /* 0x000fe40000011619 */
[----:B------:R-:W-:Y:S02]  /*692c0*/  LOP3.LUT R22, R22, 0xffff, RZ, 0xc0, !PT ;  /* 0x0000ffff16167812 */ /* 0x000fe400078ec0ff */
[----:B------:R-:W-:Y:S01]  /*692d0*/  LOP3.LUT R21, R21, 0xffff, RZ, 0xc0, !PT ;  /* 0x0000ffff15157812 */ /* 0x000fe200078ec0ff */
[----:B------:R-:W-:Y:S01]  /*692e0*/  STL [R1+0x1a4], R3 ;  /* 0x0001a40301007387 */ /* 0x000fe20000100800 */
[----:B------:R-:W-:-:S02]  /*692f0*/  LOP3.LUT R24, R24, 0xffff, RZ, 0xc0, !PT ;  /* 0x0000ffff18187812 */ /* 0x000fc400078ec0ff */
[----:B------:R-:W-:Y:S01]  /*69300*/  PRMT R2, R22, 0x3340, R21 ;  /* 0x0000334016027816 */ /* 0x000fe20000000015 */
[----:B------:R-:W3:Y:S01]  /*69310*/  LDL.LU R49, [R1+0xfc] ;  /* 0x0000fc0001317983 */ /* 0x000ee20000300800 */
[----:B------:R-:W-:-:S03]  /*69320*/  LOP3.LUT R23, R23, 0xffff, RZ, 0xc0, !PT ;  /* 0x0000ffff17177812 */ /* 0x000fc600078ec0ff */
[----:B------:R-:W-:Y:S04]  /*69330*/  STL.64 [R1+0x568], R28 ;  /* 0x0005681c01007387 */ /* 0x000fe80000100a00 */
[----:B------:R0:W-:Y:S01]  /*69340*/  STL [R1+0x2ca4], R2 ;  /* 0x002ca40201007387 */ /* 0x0001e20000100800 */
[----:B------:R-:W-:Y:S02]  /*69350*/  LOP3.LUT R26, R52, 0xffff, RZ, 0xc0, !PT ;  /* 0x0000ffff341a7812 */ /* 0x000fe400078ec0ff */
[----:B0-----:R-:W-:-:S05]  /*69360*/  PRMT R2, R24, 0x3340, R23 ;  /* 0x0000334018027816 */ /* 0x001fca0000000017 */
[----:B------:R0:W-:Y:S04]  /*69370*/  STL [R1+0xbc], R2 ;  /* 0x0000bc0201007387 */ /* 0x0001e80000100800 */
[----:B------:R-:W4:Y:S01]  /*69380*/  LDL.LU R52, [R1+0x2d58] ;  /* 0x002d580001347983 */ /* 0x000f220000300800 */
[----:B------:R-:W-:Y:S02]  /*69390*/  LOP3.LUT R24, R47, 0xffff, RZ, 0xc0, !PT ;  /* 0x0000ffff2f187812 */ /* 0x000fe400078ec0ff */
[----:B------:R-:W-:Y:S02]  /*693a0*/  PRMT R21, R26, 0x3340, R0 ;  /* 0x000033401a157816 */ /* 0x000fe40000000000 */
[----:B------:R-:W-:-:S04]  /*693b0*/  LOP3.LUT R23, R48, 0xffff, RZ, 0xc0, !PT ;  /* 0x0000ffff30177812 */ /* 0x000fc800078ec0ff */
[----:B------:R-:W-:-:S04]  /*693c0*/  PRMT R22, R24, 0x3340, R23 ;  /* 0x0000334018167816 */ /* 0x000fc80000000017 */
[----:B------:R-:W-:Y:S02]  /*693d0*/  PRMT R21, R22, 0x5410, R21 ;  /* 0x0000541016157816 */ /* 0x000fe40000000015 */
[----:B0-----:R-:W-:-:S03]  /*693e0*/  IADD3 R2, P6, PT, R36, R9, RZ ;  /* 0x0000000924027210 */ /* 0x001fc60007fde0ff */
[----:B------:R0:W-:Y:S01]  /*693f0*/  STL [R1+0x1a8], R21 ;  /* 0x0001a81501007387 */ /* 0x0001e20000100800 */
[----:B------:R-:W-:Y:S01]  /*69400*/  SHF.R.U32.HI R24, RZ, 0x8, R24 ;  /* 0x00000008ff187819 */ /* 0x000fe20000011618 */
[----:B------:R-:W-:Y:S01]  /*69410*/  IMAD.X R3, R20, 0x1, R8, P6 ;  /* 0x0000000114037824 */ /* 0x000fe200030e0608 */
[----:B------:R-:W-:Y:S02]  /*69420*/  SHF.R.U32.HI R22, RZ, 0x8, R23 ;  /* 0x00000008ff167819 */ /* 0x000fe40000011617 */
[----:B0-----:R-:W-:Y:S02]  /*69430*/  SHF.R.U32.HI R21, RZ, 0x8, R27 ;  /* 0x00000008ff157819 */ /* 0x001fe4000001161b */
[----:B------:R0:W-:Y:S01]  /*69440*/  STL.64 [R1+0x570], R2 ;  /* 0x0005700201007387 */ /* 0x0001e20000100a00 */
[----:B------:R-:W-:Y:S02]  /*69450*/  LOP3.LUT R23, R24, 0xffff, RZ, 0xc0, !PT ;  /* 0x0000ffff18177812 */ /* 0x000fe400078ec0ff */
[----:B------:R-:W-:-:S02]  /*69460*/  LOP3.LUT R21, R21, 0xffff, RZ, 0xc0, !PT ;  /* 0x0000ffff15157812 */ /* 0x000fc400078ec0ff */
[----:B------:R-:W-:Y:S02]  /*69470*/  LOP3.LUT R22, R22, 0xffff, RZ, 0xc0, !PT ;  /* 0x0000ffff16167812 */ /* 0x000fe400078ec0ff */
[----:B0-----:R-:W-:Y:S02]  /*69480*/  PRMT R3, R21, 0x3340, R0 ;  /* 0x0000334015037816 */ /* 0x001fe40000000000 */
[----:B------:R-:W-:-:S03]  /*69490*/  PRMT R2, R23, 0x3340, R22 ;  /* 0x0000334017027816 */ /* 0x000fc60000000016 */
[----:B------:R-:W-:Y:S04]  /*694a0*/  STL [R1+0x20], R3 ;  /* 0x0000200301007387 */ /* 0x000fe80000100800 */
[----:B------:R-:W4:Y:S04]  /*694b0*/  LDL.LU R32, [R1+0x24f8] ;  /* 0x0024f80001207983 */ /* 0x000f280000300800 */
[----:B------:R0:W-:Y:S04]  /*694c0*/  STL [R1+0x110], R2 ;  /* 0x0001100201007387 */ /* 0x0001e80000100800 */
[----:B------:R-:W4:Y:S01]  /*694d0*/  LDL.LU R30, [R1+0x1010] ;  /* 0x00101000011e7983 */ /* 0x000f220000300800 */
[----:B0-----:R-:W-:-:S05]  /*694e0*/  IADD3 R2, P6, PT, R36, R11, RZ ;  /* 0x0000000b24027210 */ /* 0x001fca0007fde0ff */
[----:B------:R-:W-:Y:S01]  /*694f0*/  IMAD.X R3, R20, 0x1, R10, P6 ;  /* 0x0000000114037824 */ /* 0x000fe200030e060a */
[----:B--2---:R-:W-:Y:S02]  /*69500*/  LOP3.LUT R25, R51, 0xffff, RZ, 0xc0, !PT ;  /* 0x0000ffff33197812 */ /* 0x004fe400078ec0ff */
[----:B------:R-:W2:Y:S01]  /*69510*/  LDL.LU R51, [R1+0x2430] ;  /* 0x0024300001337983 */ /* 0x000ea20000300800 */
[----:B---3--:R-:W-:-:S04]  /*69520*/  LOP3.LUT R24, R49, 0xffff, RZ, 0xc0, !PT ;  /* 0x0000ffff31187812 */ /* 0x008fc800078ec0ff */
[----:B------:R-:W-:Y:S02]  /*69530*/  PRMT R21, R24, 0x3340, R0 ;  /* 0x0000334018157816 */ /* 0x000fe40000000000 */
[----:B----4-:R-:W-:Y:S02]  /*69540*/  LOP3.LUT R23, R52, 0xffff, RZ, 0xc0, !PT ;  /* 0x0000ffff34177812 */ /* 0x010fe400078ec0ff */
[----:B------:R-:W3:Y:S02]  /*69550*/  LDL.LU R52, [R1+0x2d54] ;  /* 0x002d540001347983 */ /* 0x000ee40000300800 */
[----:B------:R-:W-:-:S04]  /*69560*/  PRMT R22, R25, 0x3340, R23 ;  /* 0x0000334019167816 */ /* 0x000fc80000000017 */
[----:B------:R-:W-:Y:S02]  /*69570*/  PRMT R21, R22, 0x5410, R21 ;  /* 0x0000541016157816 */ /* 0x000fe40000000015 */
[----:B------:R-:W-:-:S03]  /*69580*/  SHF.R.U32.HI R22, RZ, 0x8, R25 ;  /* 0x00000008ff167819 */ /* 0x000fc60000011619 */
[----:B------:R0:W-:Y:S01]  /*69590*/  STL [R1+0x1a0], R21 ;  /* 0x0001a01501007387 */ /* 0x0001e20000100800 */
[----:B------:R-:W-:-:S03]  /*695a0*/  LOP3.LUT R22, R22, 0xffff, RZ, 0xc0, !PT ;  /* 0x0000ffff16167812 */ /* 0x000fc600078ec0ff */
[----:B------:R-:W4:Y:S01]  /*695b0*/  LDL.LU R49, [R1+0x2e4] ;  /* 0x0002e40001317983 */ /* 0x000f220000300800 */
[----:B0-----:R-:W-:Y:S02]  /*695c0*/  SHF.R.U32.HI R21, RZ, 0x8, R23 ;  /* 0x00000008ff157819 */ /* 0x001fe40000011617 */
[----:B------:R-:W-:Y:S02]  /*695d0*/  SHF.R.U32.HI R23, RZ, 0x8, R24 ;  /* 0x00000008ff177819 */ /* 0x000fe40000011618 */
[----:B------:R-:W-:Y:S01]  /*695e0*/  LOP3.LUT R21, R21, 0xffff, RZ, 0xc0, !PT ;  /* 0x0000ffff15157812 */ /* 0x000fe200078ec0ff */
[----:B------:R0:W-:Y:S01]  /*695f0*/  STL.64 [R1+0x540], R2 ;  /* 0x0005400201007387 */ /* 0x0001e20000100a00 */
[----:B------:R-:W-:-:S03]  /*69600*/  LOP3.LUT R23, R23, 0xffff, RZ, 0xc0, !PT ;  /* 0x0000ffff17177812 */ /* 0x000fc600078ec0ff */
[----:B------:R-:W4:Y:S04]  /*69610*/  LDL.LU R37, [R1+0x274] ;  /* 0x0002740001257983 */ /* 0x000f280000300800 */
[----:B------:R-:W4:Y:S01]  /*69620*/  LDL.LU R47, [R1+0x250c] ;  /* 0x00250c00012f7983 */ /* 0x000f220000300800 */
[----:B0-----:R-:W-:Y:S02]  /*69630*/  PRMT R2, R22, 0x3340, R21 ;  /* 0x0000334016027816 */ /* 0x001fe40000000015 */
[----:B------:R-:W-:-:S03]  /*69640*/  PRMT R21, R23, 0x3340, R0 ;  /* 0x0000334017157816 */ /* 0x000fc60000000000 */
[----:B------:R0:W-:Y:S04]  /*69650*/  STL [R1+0xac], R2 ;  /* 0x0000ac0201007387 */ /* 0x0001e80000100800 */
[----:B------:R-:W-:Y:S04]  /*69660*/  STL [R1+0x18], R21 ;  /* 0x0000181501007387 */ /* 0x000fe80000100800 */
[----:B------:R-:W4:Y:S01]  /*69670*/  LDL.LU R48, [R1+0x2434] ;  /* 0x0024340001307983 */ /* 0x000f220000300800 */
[----:B0-----:R-:W-:-:S05]  /*69680*/  IADD3 R2, P6, PT, R36, R12, RZ ;  /* 0x0000000c24027210 */ /* 0x001fca0007fde0ff */
[----:B------:R-:W-:-:S05]  /*69690*/  IMAD.X R3, R20, 0x1, R5, P6 ;  /* 0x0000000114037824 */ /* 0x000fca00030e0605 */
[----:B------:R0:W-:Y:S02]  /*696a0*/  STL.64 [R1+0x560], R2 ;  /* 0x0005600201007387 */ /* 0x0001e40000100a00 */
[----:B0-----:R-:W-:Y:S02]  /*696b0*/  IADD3 R2, P6, PT, R36, R6, RZ ;  /* 0x0000000624027210 */ /* 0x001fe40007fde0ff */
[----:B------:R-:W4:Y:S03]  /*696c0*/  LDL.LU R36, [R1+0x8] ;  /* 0x0000080001247983 */ /* 0x000f260000300800 */
[----:B------:R-:W-:Y:S01]  /*696d0*/  IMAD.X R3, R20, 0x1, R4, P6 ;  /* 0x0000000114037824 */ /* 0x000fe200030e0604 */
[----:B------:R-:W-:Y:S02]  /*696e0*/  SHF.R.U32.HI R20, RZ, 0x8, R26 ;  /* 0x00000008ff147819 */ /* 0x000fe4000001161a */
[----:B------:R-:W-:-:S02]  /*696f0*/  LOP3.LUT R24, R32, 0xffff, RZ, 0xc0, !PT ;  /* 0x0000ffff20187812 */ /* 0x000fc400078ec0ff */
[----:B------:R-:W-:Y:S01]  /*69700*/  LOP3.LUT R20, R20, 0xffff, RZ, 0xc0, !PT ;  /* 0x0000ffff14147812 */ /* 0x000fe200078ec0ff */
[----:B------:R0:W-:Y:S01]  /*69710*/  STL.64 [R1+0x538], R2 ;  /* 0x0005380201007387 */ /* 0x0001e20000100a00 */
[----:B------:R-:W-:Y:S02]  /*69720*/  LOP3.LUT R22, R30, 0xffff, RZ, 0xc0, !PT ;  /* 0x0000ffff1e167812 */ /* 0x000fe400078ec0ff */
[--C-:B0-----:R-:W-:Y:S02]  /*69730*/  PRMT R2, R20, 0x3340, R0.reuse ;  /* 0x0000334014027816 */ /* 0x101fe40000000000 */
[----:B------:R-:W-:-:S03]  /*69740*/  PRMT R20, R22, 0x3340, R0 ;  /* 0x0000334016147816 */ /* 0x000fc60000000000 */
[----:B------:R0:W-:Y:S01]  /*69750*/  STL [R1+0x14], R2 ;  /* 0x0000140201007387 */ /* 0x0001e20000100800 */
[----:B------:R-:W-:-:S04]  /*69760*/  SHF.R.U32.HI R22, RZ, 0x8, R22 ;  /* 0x00000008ff167819 */ /* 0x000fc80000011616 */
[----:B------:R-:W-:Y:S02]  /*69770*/  LOP3.LUT R22, R22, 0xffff, RZ, 0xc0, !PT ;  /* 0x0000ffff16167812 */ /* 0x000fe400078ec0ff */
[----:B------:R-:W-:Y:S02]  /*69780*/  LOP3.LUT R35, R55, 0xffff, RZ, 0xc0, !PT ;  /* 0x0000ffff37237812 */ /* 0x000fe400078ec0ff */
[----:B--2---:R-:W-:-:S04]  /*69790*/  LOP3.LUT R23, R51, 0xffff, RZ, 0xc0, !PT ;  /* 0x0000ffff33177812 */ /* 0x004fc800078ec0ff */
[----:B------:R-:W-:-:S04]  /*697a0*/  PRMT R21, R24, 0x3340, R23 ;  /* 0x0000334018157816 */ /* 0x000fc80000000017 */
[----:B0-----:R-:W-:Y:S02]  /*697b0*/  PRMT R2, R21, 0x5410, R20 ;  /* 0x0000541015027816 */ /* 0x001fe40000000014 */
[----:B------:R-:W-:Y:S02]  /*697c0*/  SHF.R.U32.HI R21, RZ, 0x8, R24 ;  /* 0x00000008ff157819 */ /* 0x000fe40000011618 */
[----:B------:R-:W-:Y:S02]  /*697d0*/  SHF.R.U32.HI R20, RZ, 0x8, R23 ;  /* 0x00000008ff147819 */ /* 0x000fe40000011617 */
[----:B------:R-:W-:Y:S02]  /*697e0*/  LOP3.LUT R21, R21, 0xffff, RZ, 0xc0, !PT ;  /* 0x0000ffff15157812 */ /* 0x000fe400078ec0ff */
[----:B------:R-:W-:Y:S01]  /*697f0*/  LOP3.LUT R20, R20, 0xffff, RZ, 0xc0, !PT ;  /* 0x0000ffff14147812 */ /* 0x000fe200078ec0ff */
[----:B------:R0:W-:Y:S03]  /*69800*/  STL [R1+0x198], R2 ;  /* 0x0001980201007387 */ /* 0x0001e60000100800 */
[----:B------:R-:W-:-:S02]  /*69810*/  PRMT R3, R21, 0x3340, R20 ;  /* 0x0000334015037816 */ /* 0x000fc40000000014 */
[----:B0-----:R-:W-:-:S03]  /*69820*/  PRMT R2, R22, 0x3340, R0 ;  /* 0x0000334016027816 */ /* 0x001fc60000000000 */
[----:B------:R-:W-:Y:S04]  /*69830*/  STL [R1+0xb8], R3 ;  /* 0x0000b80301007387 */ /* 0x000fe80000100800 */
[----:B------:R-:W2:Y:S04]  /*69840*/  LDL.LU R51, [R1+0x24f0] ;  /* 0x0024f00001337983 */ /* 0x000ea80000300800 */
[----:B------:R0:W-:Y:S01]  /*69850*/  STL [R1+0x10], R2 ;  /* 0x0000100201007387 */ /* 0x0001e20000100800 */
[----:B------:R-:W-:Y:S02]  /*69860*/  PRMT R20, R35, 0x3340, R0 ;  /* 0x0000334023147816 */ /* 0x000fe40000000000 */
[----:B---3--:R-:W-:-:S02]  /*69870*/  LOP3.LUT R26, R52, 0xffff, RZ, 0xc0, !PT ;  /* 0x0000ffff341a7812 */ /* 0x008fc400078ec0ff */
[----:B----4-:R-:W-:Y:S02]  /*69880*/  LOP3.LUT R25, R49, 0xffff, RZ, 0xc0, !PT ;  /* 0x0000ffff31197812 */ /* 0x010fe400078ec0ff */
[----:B------:R-:W3:Y:S04]  /*69890*/  LDL.LU R49, [R1+0xfbc] ;  /* 0x000fbc0001317983 */ /* 0x000ee80000300800 */
[----:B------:R-:W4:Y:S04]  /*698a0*/  LDL.LU R55, [R1+0x2d50] ;  /* 0x002d500001377983 */ /* 0x000f280000300800 */
[----:B------:R-:W4:Y:S01]  /*698b0*/  LDL.LU R52, [R1+0x2d4c] ;  /* 0x002d4c0001347983 */ /* 0x000f220000300800 */
[----:B------:R-:W-:-:S04]  /*698c0*/  LOP3.LUT R23, R37, 0xffff, RZ, 0xc0, !PT ;  /* 0x0000ffff25177812 */ /* 0x000fc800078ec0ff */
[----:B------:R-:W-:Y:S02]  /*698d0*/  PRMT R21, R25, 0x3340, R23 ;  /* 0x0000334019157816 */ /* 0x000fe40000000017 */
[----:B------:R-:W-:Y:S02]  /*698e0*/  LOP3.LUT R24, R47, 0xffff, RZ, 0xc0, !PT ;  /* 0x0000ffff2f187812 */ /* 0x000fe400078ec0ff */
[----:B0-----:R-:W-:Y:S02]  /*698f0*/  PRMT R2, R21, 0x5410, R20 ;  /* 0x0000541015027816 */ /* 0x001fe40000000014 */
[----:B------:R-:W-:-:S03]  /*69900*/  PRMT R20, R26, 0x3340, R0 ;  /* 0x000033401a147816 */ /* 0x000fc60000000000 */
[----:B------:R0:W-:Y:S01]  /*69910*/  STL [R1+0x21c], R2 ;  /* 0x00021c0201007387 */ /* 0x0001e20000100800 */
[----:B------:R-:W-:-:S04]  /*69920*/  LOP3.LUT R22, R48, 0xffff, RZ, 0xc0, !PT ;  /* 0x0000ffff30167812 */ /* 0x000fc800078ec0ff */
[----:B------:R-:W-:-:S04]  /*69930*/  PRMT R21, R24, 0x3340, R22 ;  /* 0x0000334018157816 */ /* 0x000fc80000000016 */
[----:B------:R-:W-:-:S05]  /*69940*/  PRMT R21, R21, 0x5410, R20 ;  /* 0x0000541015157816 */ /* 0x000fca0000000014 */
[----:B------:R1:W-:Y:S04]  /*69950*/  STL [R1+0x194], R21 ;  /* 0x0001941501007387 */ /* 0x0003e80000100800 */
[----:B------:R-:W4:Y:S04]  /*69960*/  LDL.LU R37, [R1+0x24f4] ;  /* 0x0024f40001257983 */ /* 0x000f280000300800 */
[----:B------:R-:W4:Y:S01]  /*69970*/  LDL.LU R47, [R1+0x1004] ;  /* 0x00100400012f7983 */ /* 0x000f220000300800 */
[----:B------:R-:W-:Y:S02]  /*69980*/  SHF.R.S32.HI R20, RZ, 0x1f, R36 ;  /* 0x0000001fff147819 */ /* 0x000fe40000011424 */
[----:B0-----:R-:W-:-:S05]  /*69990*/  IADD3 R2, P6, PT, R36, R16, RZ ;  /* 0x0000001024027210 */ /* 0x001fca0007fde0ff */
[----:B------:R-:W-:-:S05]  /*699a0*/  IMAD.X R3, R20, 0x1, R19, P6 ;  /* 0x0000000114037824 */ /* 0x000fca00030e0613 */
[----:B------:R0:W-:Y:S04]  /*699b0*/  STL.64 [R1+0x510], R2 ;  /* 0x0005100201007387 */ /* 0x0001e80000100a00 */
[----:B------:R-:W4:Y:S01]  /*699c0*/  LDL.LU R48, [R1+0x2440] ;  /* 0x0024400001307983 */ /* 0x000f220000300800 */
[----:B-1----:R-:W-:Y:S02]  /*699d0*/  SHF.R.U32.HI R21, RZ, 0x8, R23 ;  /* 0x00000008ff157819 */ /* 0x002fe40000011617 */
[----:B------:R-:W-:Y:S02]  /*699e0*/  SHF.R.U32.HI R24, RZ, 0x8, R24 ;  /* 0x00000008ff187819 */ /* 0x000fe40000011618 */
[----:B------:R-:W-:Y:S02]  /*699f0*/  SHF.R.U32.HI R23, RZ, 0x8, R22 ;  /* 0x00000008ff177819 */ /* 0x000fe40000011616 */
[----:B------:R-:W-:-:S02]  /*69a00*/  SHF.R.U32.HI R25, RZ, 0x8, R25 ;  /* 0x00000008ff197819 */ /* 0x000fc40000011619 */
[----:B------:R-:W-:Y:S02]  /*69a10*/  LOP3.LUT R24, R24, 0xffff, RZ, 0xc0, !PT ;  /* 0x0000ffff18187812 */ /* 0x000fe400078ec0ff */
[----:B------:R-:W-:Y:S02]  /*69a20*/  LOP3.LUT R23, R23, 0xffff, RZ, 0xc0, !PT ;  /* 0x0000ffff17177812 */ /* 0x000fe400078ec0ff */
[----:B------:R-:W-:Y:S02]  /*69a30*/  LOP3.LUT R22, R25, 0xffff, RZ, 0xc0, !PT ;  /* 0x0000ffff19167812 */ /* 0x000fe400078ec0ff */
[----:B------:R-:W-:Y:S02]  /*69a40*/  LOP3.LUT R21, R21, 0xffff, RZ, 0xc0, !PT ;  /* 0x0000ffff15157812 */ /* 0x000fe400078ec0ff */
[----:B0-----:R-:W-:Y:S02]  /*69a50*/  PRMT R2, R24, 0x3340, R23 ;  /* 0x0000334018027816 */ /* 0x001fe40000000017 */
[----:B------:R-:W-:-:S05]  /*69a60*/  PRMT R3, R22, 0x3340, R21 ;  /* 0x0000334016037816 */ /* 0x000fca0000000015 */
[----:B------:R-:W-:Y:S04]  /*69a70*/  STL [R1+0x2ca8], R3 ;  /* 0x002ca80301007387 */ /* 0x000fe80000100800 */
[----:B------:R0:W-:Y:S02]  /*69a80*/  STL [R1+0x108], R2 ;  /* 0x0001080201007387 */ /* 0x0001e40000100800 */
[----:B0-----:R-:W-:-:S05]  /*69a90*/  IADD3 R2, P6, PT, R36, R17, RZ ;  /* 0x0000001124027210 */ /* 0x001fca0007fde0ff */
[----:B------:R-:W-:Y:S01]  /*69aa0*/  IMAD.X R3, R20, 0x1, R18, P6 ;  /* 0x0000000114037824 */ /* 0x000fe200030e0612 */
[----:B--2---:R-:W-:Y:S02]  /*69ab0*/  LOP3.LUT R25, R51, 0xffff, RZ, 0xc0, !PT ;  /* 0x0000ffff33197812 */ /* 0x004fe400078ec0ff */
[----:B---3--:R-:W-:-:S04]  /*69ac0*/  LOP3.LUT R23, R49, 0xffff, RZ, 0xc0, !PT ;  /* 0x0000ffff31177812 */ /* 0x008fc800078ec0ff */
[----:B------:R-:W-:Y:S02]  /*69ad0*/  PRMT R21, R23, 0x3340, R0 ;  /* 0x0000334017157816 */ /* 0x000fe40000000000 */
[----:B----4-:R-:W-:-:S04]  /*69ae0*/  LOP3.LUT R24, R52, 0xffff, RZ, 0xc0, !PT ;  /* 0x0000ffff34187812 */ /* 0x010fc800078ec0ff */
[----:B------:R-:W-:-:S04]  /*69af0*/  PRMT R22, R25, 0x3340, R24 ;  /* 0x0000334019167816 */ /* 0x000fc80000000018 */
[----:B------:R-:W-:-:S05]  /*69b00*/  PRMT R21, R22, 0x5410, R21 ;  /* 0x0000541016157816 */ /* 0x000fca0000000015 */
[----:B------:R0:W-:Y:S04]  /*69b10*/  STL [R1+0x190], R21 ;  /* 0x0001901501007387 */ /* 0x0001e80000100800 */
[----:B------:R-:W2:Y:S04]  /*69b20*/  LDL.LU R29, [R1+0xf5c] ;  /* 0x000f5c00011d7983 */ /* 0x000ea80000300800 */
[----:B------:R-:W3:Y:S04]  /*69b30*/  LDL.LU R38, [R1+0x1d8] ;  /* 0x0001d80001267983 */ /* 0x000ee80000300800 */
[----:B------:R-:W4:Y:S01]  /*69b40*/  LDL.LU R49, [R1+0x2c0] ;  /* 0x0002c00001317983 */ /* 0x000f220000300800 */
[----:B------:R-:W-:-:S02]  /*69b50*/  SHF.R.U32.HI R22, RZ, 0x8, R25 ;  /* 0x00000008ff167819 */ /* 0x000fc40000011619 */
[----:B0-----:R-:W-:Y:S02]  /*69b60*/  SHF.R.U32.HI R21, RZ, 0x8, R24 ;  /* 0x00000008ff157819 */ /* 0x001fe40000011618 */
[----:B------:R-:W-:Y:S02]  /*69b70*/  SHF.R.U32.HI R51, RZ, 0x8, R23 ;  /* 0x00000008ff337819 */ /* 0x000fe40000011617 */
[----:B------:R-:W-:Y:S02]  /*69b80*/  LOP3.LUT R22, R22, 0xffff, RZ, 0xc0, !PT ;  /* 0x0000ffff16167812 */ /* 0x000fe400078ec0ff */
[----:B------:R-:W-:Y:S02]  /*69b90*/  LOP3.LUT R21, R21, 0xffff, RZ, 0xc0, !PT ;  /* 0x0000ffff15157812 */ /* 0x000fe400078ec0ff */
[----:B------:R-:W-:Y:S02]  /*69ba0*/  LOP3.LUT R51, R51, 0xffff, RZ, 0xc0, !PT ;  /* 0x0000ffff33337812 */ /* 0x000fe400078ec0ff */
[----:B------:R-:W-:-:S02]  /*69bb0*/  PRMT R52, R22, 0x3340, R21 ;  /* 0x0000334016347816 */ /* 0x000fc40000000015 */
[----:B------:R-:W-:Y:S02]  /*69bc0*/  LOP3.LUT R24, R37, 0xffff, RZ, 0xc0, !PT ;  /* 0x0000ffff25187812 */ /* 0x000fe400078ec0ff */
[----:B------:R-:W-:Y:S01]  /*69bd0*/  LOP3.LUT R33, R47, 0xffff, RZ, 0xc0, !PT ;  /* 0x0000ffff2f217812 */ /* 0x000fe200078ec0ff */
[----:B------:R0:W-:Y:S03]  /*69be0*/  STL.64 [R1+0x4f0], R2 ;  /* 0x0004f00201007387 */ /* 0x0001e60000100a00 */
[--C-:B------:R-:W-:Y:S02]  /*69bf0*/  PRMT R21, R33, 0x3340, R0.reuse ;  /* 0x0000334021157816 */ /* 0x100fe40000000000 */
[----:B------:R-:W-:Y:S01]  /*69c00*/  PRMT R51, R51, 0x3340, R0 ;  /* 0x0000334033337816 */ /* 0x000fe20000000000 */
[----:B------:R-:W-:Y:S01]  /*69c10*/  STL [R1+0x2d08], R52 ;  /* 0x002d083401007387 */ /* 0x000fe20000100800 */
[----:B0-----:R-:W-:-:S02]  /*69c20*/  IADD3 R2, P6, PT, R36, R15, RZ ;  /* 0x0000000f24027210 */ /* 0x001fc40007fde0ff */
[----:B------:R-:W-:-:S04]  /*69c30*/  LOP3.LUT R23, R48, 0xffff, RZ, 0xc0, !PT ;  /* 0x0000ffff30177812 */ /* 0x000fc800078ec0ff */
[----:B------:R-:W-:Y:S01]  /*69c40*/  PRMT R22, R24, 0x3340, R23 ;  /* 0x0000334018167816 */ /* 0x000fe20000000017 */
[----:B------:R-:W-:-:S03]  /*69c50*/  IMAD.X R3, R20, 0x1, R13, P6 ;  /* 0x0000000114037824 */ /* 0x000fc600030e060d */
[----:B------:R-:W-:Y:S01]  /*69c60*/  PRMT R21, R22, 0x5410, R21 ;  /* 0x0000541016157816 */ /* 0x000fe20000000015 */
[----:B------:R-:W-:Y:S04]  /*69c70*/  STL [R1+0x2d0c], R51 ;  /* 0x002d0c3301007387 */ /* 0x000fe80000100800 */
[----:B------:R0:W-:Y:S04]  /*69c80*/  STL [R1+0x20c], R21 ;  /* 0x00020c1501007387 */ /* 0x0001e80000100800 */
[----:B------:R-:W4:Y:S04]  /*69c90*/  LDL.LU R39, [R1+0xf68] ;  /* 0x000f680001277983 */ /* 0x000f280000300800 */
[----:B------:R-:W4:Y:S04]  /*69ca0*/  LDL.LU R32, [R1+0x1dc] ;  /* 0x0001dc0001207983 */ /* 0x000f280000300800 */
[----:B------:R1:W-:Y:S04]  /*69cb0*/  STL.64 [R1+0x508], R2 ;  /* 0x0005080201007387 */ /* 0x0003e80000100a00 */
[----:B------:R-:W4:Y:S04]  /*69cc0*/  LDL.LU R30, [R1+0x2c4] ;  /* 0x0002c400011e7983 */ /* 0x000f280000300800 */
[----:B------:R-:W4:Y:S01]  /*69cd0*/  LDL.LU R37, [R1+0xf2c] ;  /* 0x000f2c0001257983 */ /* 0x000f220000300800 */
[----:B------:R-:W-:-:S02]  /*69ce0*/  SHF.R.U32.HI R24, RZ, 0x8, R24 ;  /* 0x00000008ff187819 */ /* 0x000fc40000011618 */
[----:B------:R-:W-:Y:S01]  /*69cf0*/  SHF.R.U32.HI R22, RZ, 0x8, R23 ;  /* 0x00000008ff167819 */ /* 0x000fe20000011617 */
[----:B------:R-:W4:Y:S01]  /*69d00*/  LDL.LU R47, [R1+0x150] ;  /* 0x00015000012f7983 */ /* 0x000f220000300800 */
[----:B0-----:R-:W-:Y:S02]  /*69d10*/  SHF.R.U32.HI R21, RZ, 0x8, R26 ;  /* 0x00000008ff157819 */ /* 0x001fe4000001161a */
[----:B------:R-:W-:Y:S01]  /*69d20*/  LOP3.LUT R23, R24, 0xffff, RZ, 0xc0, !PT ;  /* 0x0000ffff18177812 */ /* 0x000fe200078ec0ff */
[----:B------:R-:W4:Y:S01]  /*69d30*/  LDL.LU R48, [R1+0x278] ;  /* 0x0002780001307983 */ /* 0x000f220000300800 */
[----:B------:R-:W-:Y:S02]  /*69d40*/  LOP3.LUT R22, R22, 0xffff, RZ, 0xc0, !PT ;  /* 0x0000ffff16167812 */ /* 0x000fe400078ec0ff */
[----:B------:R-:W-:Y:S02]  /*69d50*/  LOP3.LUT R21, R21, 0xffff, RZ, 0xc0, !PT ;  /* 0x0000ffff15157812 */ /* 0x000fe400078ec0ff */
[----:B------:R-:W-:-:S02]  /*69d60*/  PRMT R57, R23, 0x3340, R22 ;  /* 0x0000334017397816 */ /* 0x000fc40000000016 */
[----:B-1----:R-:W-:-:S03]  /*69d70*/  PRMT R2, R21, 0x3340, R0 ;  /* 0x0000334015027816 */ /* 0x002fc60000000000 */
[----:B------:R-:W-:Y:S04]  /*69d80*/  STL [R1+0x2cac], R57 ;  /* 0x002cac3901007387 */ /* 0x000fe80000100800 */
[----:B------:R0:W-:Y:S02]  /*69d90*/  STL [R1+0xc], R2 ;  /* 0x00000c0201007387 */ /* 0x0001e40000100800 */
[----:B0-----:R-:W-:-:S05]  /*69da0*/  IADD3 R2, P6, PT, R36, R14, RZ ;  /* 0x0000000e24027210 */ /* 0x001fca0007fde0ff */
[----:B------:R-:W-:Y:S01]  /*69db0*/  IMAD.X R3, R20, 0x1, R7, P6 ;  /* 0x0000000114037824 */ /* 0x000fe200030e0607 */
[----:B--2---:R-:W-:Y:S02]  /*69dc0*/  LOP3.LUT R25, R29, 0xffff, RZ, 0xc0, !PT ;  /* 0x0000ffff1d197812 */ /* 0x004fe400078ec0ff */
[----:B---3--:R-:W-:Y:S02]  /*69dd0*/  LOP3.LUT R24, R38, 0xffff, RZ, 0xc0, !PT ;  /* 0x0000ffff26187812 */ /* 0x008fe400078ec0ff */
[----:B----4-:R-:W-:Y:S02]  /*69de0*/  LOP3.LUT R23, R49, 0xffff, RZ, 0xc0, !PT ;  /* 0x0000ffff31177812 */ /* 0x010fe400078ec0ff */
[----:B------:R-:W-:Y:S02]  /*69df0*/  PRMT R21, R24, 0x3340, R0 ;  /* 0x0000334018157816 */ /* 0x000fe40000000000 */
[----:B------:R-:W-:-:S04]  /*69e00*/  PRMT R22, R25, 0x3340, R23 ;  /* 0x0000334019167816 */ /* 0x000fc80000000017 */
[----:B------:R-:W-:Y:S02]  /*69e10*/  PRMT R21, R22, 0x5410, R21 ;  /* 0x0000541016157816 */ /* 0x000fe40000000015 */
[----:B------:R-:W-:-:S03]  /*69e20*/  SHF.R.U32.HI R22, RZ, 0x8, R25 ;  /* 0x00000008ff167819 */ /* 0x000fc60000011619 */
[----:B------:R0:W-:Y:S01]  /*69e30*/  STL [R1+0x18c], R21 ;  /* 0x00018c1501007387 */ /* 0x0001e20000100800 */
[----:B------:R-:W-:Y:S02]  /*69e40*/  LOP3.LUT R22, R22, 0xffff, RZ, 0xc0, !PT ;  /* 0x0000ffff16167812 */ /* 0x000fe400078ec0ff */
[----:B0-----:R-:W-:Y:S01]  /*69e50*/  SHF.R.U32.HI R21, RZ, 0x8, R23 ;  /* 0x00000008ff157819 */ /* 0x001fe20000011617 */
[----:B------:R0:W-:Y:S03]  /*69e60*/  STL.64 [R1+0x4e0], R2 ;  /* 0x0004e00201007387 */ /* 0x0001e60000100a00 */
[----:B------:R-:W-:Y:S02]  /*69e70*/  LOP3.LUT R21, R21, 0xffff, RZ, 0xc0, !PT ;  /* 0x0000ffff15157812 */ /* 0x000fe400078ec0ff */
[----:B------:R-:W-:Y:S02]  /*69e80*/  SHF.R.U32.HI R49, RZ, 0x8, R24 ;  /* 0x00000008ff317819 */ /* 0x000fe40000011618 */
[----:B0-----:R-:W-:-:S05]  /*69e90*/  PRMT R2, R22, 0x3340, R21 ;  /* 0x0000334016027816 */ /* 0x001fca0000000015 */
[----:B------:R0:W-:Y:S01]  /*69ea0*/  STL [R1+0x104], R2 ;  /* 0x0001040201007387 */ /* 0x0001e20000100800 */
[----:B------:R-:W-:-:S03]  /*69eb0*/  LOP3.LUT R28, R32, 0xffff, RZ, 0xc0, !PT ;  /* 0x0000ffff201c7812 */ /* 0x000fc600078ec0ff */
[----:B------:R-:W2:Y:S01]  /*69ec0*/  LDL.LU R32, [R1+0x2568] ;  /* 0x0025680001207983 */ /* 0x000ea20000300800 */
[----:B------:R-:W-:-:S03]  /*69ed0*/  LOP3.LUT R24, R30, 0xffff, RZ, 0xc0, !PT ;  /* 0x0000ffff1e187812 */ /* 0x000fc600078ec0ff */
[----:B------:R-:W3:Y:S01]  /*69ee0*/  LDL.LU R30, [R1+0x2448] ;  /* 0x00244800011e7983 */ /* 0x000ee20000300800 */
[----:B------:R-:W-:-:S03]  /*69ef0*/  LOP3.LUT R25, R37, 0xffff, RZ, 0xc0, !PT ;  /* 0x0000ffff25197812 */ /* 0x000fc600078ec0ff */
[----:B------:R-:W4:Y:S01]  /*69f00*/  LDL.LU R37, [R1+0x24d8] ;  /* 0x0024d80001257983 */ /* 0x000f220000300800 */
[----:B------:R-:W-:Y:S02]  /*69f10*/  LOP3.LUT R26, R39, 0xffff, RZ, 0xc0, !PT ;  /* 0x0000ffff271a7812 */ /* 0x000fe400078ec0ff */
[----:B------:R-:W-:Y:S02]  /*69f20*/  PRMT R21, R28, 0x3340, R0 ;  /* 0x000033401c157816 */ /* 0x000fe40000000000 */
[----:B------:R-:W-:Y:S02]  /*69f30*/  PRMT R22, R26, 0x3340, R24 ;  /* 0x000033401a167816 */ /* 0x000fe40000000018 */
[----:B------:R-:W-:Y:S02]  /*69f40*/  LOP3.LUT R27, R47, 0xffff, RZ, 0xc0, !PT ;  /* 0x0000ffff2f1b7812 */ /* 0x000fe400078ec0ff */
[----:B------:R-:W-:Y:S02]  /*69f50*/  LOP3.LUT R23, R48, 0xffff, RZ, 0xc0, !PT ;  /* 0x0000ffff30177812 */ /* 0x000fe400078ec0ff */
[----:B0-----:R-:W-:-:S02]  /*69f60*/  PRMT R2, R22, 0x5410, R21 ;  /* 0x0000541016027816 */ /* 0x001fc40000000015 */
[----:B------:R-:W-:Y:S02]  /*69f70*/  PRMT R21, R27, 0x3340, R0 ;  /* 0x000033401b157816 */ /* 0x000fe40000000000 */
[----:B------:R-:W-:Y:S01]  /*69f80*/  PRMT R22, R25, 0x3340, R23 ;  /* 0x0000334019167816 */ /* 0x000fe20000000017 */
[----:B------:R0:W-:Y:S03]  /*69f90*/  STL [R1+0x184], R2 ;  /* 0x0001840201007387 */ /* 0x0001e60000100800 */
[----:B------:R-:W-:Y:S02]  /*69fa0*/  PRMT R21, R22, 0x5410, R21 ;  /* 0x0000541016157816 */ /* 0x000fe40000000015 */
[----:B------:R-:W-:-:S03]  /*69fb0*/  SHF.R.U32.HI R22, RZ, 0x8, R26 ;  /* 0x00000008ff167819 */ /* 0x000fc6000001161a */
[----:B------:R1:W-:Y:S01]  /*69fc0*/  STL [R1+0x188], R21 ;  /* 0x0001881501007387 */ /* 0x0003e20000100800 */
[----:B0-----:R-:W-:Y:S02]  /*69fd0*/  IADD3 R2, P6, PT, R36, R9, RZ ;  /* 0x0000000924027210 */ /* 0x001fe40007fde0ff */
[----:B------:R-:W-:Y:S02]  /*69fe0*/  SHF.R.U32.HI R25, RZ, 0x8, R25 ;  /* 0x00000008ff197819 */ /* 0x000fe40000011619 */
[----:B------:R-:W-:Y:S01]  /*69ff0*/  SHF.R.U32.HI R23, RZ, 0x8, R23 ;  /* 0x00000008ff177819 */ /* 0x000fe20000011617 */
[----:B------:R-:W-:Y:S01]  /*6a000*/  IMAD.X R3, R20, 0x1, R8, P6 ;  /* 0x0000000114037824 */ /* 0x000fe200030e0608 */
[----:B-1----:R-:W-:Y:S02]  /*6a010*/  SHF.R.U32.HI R21, RZ, 0x8, R24 ;  /* 0x00000008ff157819 */ /* 0x002fe40000011618 */
[----:B------:R-:W-:Y:S02]  /*6a020*/  LOP3.LUT R22, R22, 0xffff, RZ, 0xc0, !PT ;  /* 0x0000ffff16167812 */ /* 0x000fe400078ec0ff */
[----:B------:R-:W-:-:S02]  /*6a030*/  LOP3.LUT R21, R21, 0xffff, RZ, 0xc0, !PT ;  /* 0x0000ffff15157812 */ /* 0x000fc400078ec0ff */
[----:B------:R-:W-:Y:S02]  /*6a040*/  LOP3.LUT R24, R25, 0xffff, RZ, 0xc0, !PT ;  /* 0x0000ffff19187812 */ /* 0x000fe400078ec0ff */
[----:B------:R-:W-:Y:S01]  /*6a050*/  LOP3.LUT R23, R23, 0xffff, RZ, 0xc0, !PT ;  /* 0x0000ffff17177812 */ /* 0x000fe200078ec0ff */
[----:B------:R0:W-:Y:S01]  /*6a060*/  STL.64 [R1+0x4c0], R2 ;  /* 0x0004c00201007387 */ /* 0x0001e20000100a00 */
[----:B------:R-:W-:Y:S02]  /*6a070*/  PRMT R22, R22, 0x3340, R21 ;  /* 0x0000334016167816 */ /* 0x000fe40000000015 */
[----:B------:R-:W-:Y:S02]  /*6a080*/  PRMT R21, R24, 0x3340, R23 ;  /* 0x0000334018157816 */ /* 0x000fe40000000017 */
[----:B------:R-:W-:Y:S01]  /*6a090*/  SHF.R.U32.HI R48, RZ, 0x8, R28 ;  /* 0x00000008ff307819 */ /* 0x000fe2000001161c */
[----:B------:R-:W-:Y:S01]  /*6a0a0*/  STL [R1+0xf4], R22 ;  /* 0x0000f41601007387 */ /* 0x000fe20000100800 */
[----:B------:R-:W-:-:S02]  /*6a0b0*/  LOP3.LUT R49, R49, 0xffff, RZ, 0xc0, !PT ;  /* 0x0000ffff31317812 */ /* 0x000fc400078ec0ff */
[----:B0-----:R-:W-:Y:S01]  /*6a0c0*/  IADD3 R2, P6, PT, R36, R11, RZ ;  /* 0x0000000b24027210 */ /* 0x001fe20007fde0ff */
[----:B------:R0:W-:Y:S01]  /*6a0d0*/  STL [R1+0xc8], R21 ;  /* 0x0000c81501007387 */ /* 0x0001e20000100800 */
[----:B------:R-:W-:-:S03]  /*6a0e0*/  LOP3.LUT R48, R48, 0xffff, RZ, 0xc0, !PT ;  /* 0x0000ffff30307812 */ /* 0x000fc600078ec0ff */
[----:B------:R-:W-:Y:S01]  /*6a0f0*/  IMAD.X R3, R20, 0x1, R10, P6 ;  /* 0x0000000114037824 */ /* 0x000fe200030e060a */
[----:B------:R-:W4:Y:S01]  /*6a100*/  LDL.LU R31, [R1+0xf4c] ;  /* 0x000f4c00011f7983 */ /* 0x000f220000300800 */
[--C-:B------:R-:W-:Y:S02]  /*6a110*/  PRMT R49, R49, 0x3340, R0.reuse ;  /* 0x0000334031317816 */ /* 0x100fe40000000000 */
[----:B------:R-:W-:Y:S01]  /*6a120*/  PRMT R48, R48, 0x3340, R0 ;  /* 0x0000334030307816 */ /* 0x000fe20000000000 */
[----:B------:R-:W4:Y:S04]  /*6a130*/  LDL.LU R60, [R1+0x27c] ;  /* 0x00027c00013c7983 */ /* 0x000f280000300800 */
[----:B------:R1:W-:Y:S04]  /*6a140*/  STL.64 [R1+0x4b8], R2 ;  /* 0x0004b80201007387 */ /* 0x0003e80000100a00 */
[----:B------:R-:W-:Y:S04]  /*6a150*/  STL.64 [R1+0x2cd0], R48 ;  /* 0x002cd03001007387 */ /* 0x000fe80000100a00 */
[----:B------:R-:W4:Y:S04]  /*6a160*/  LDL.LU R29, [R1+0x258c] ;  /* 0x00258c00011d7983 */ /* 0x000f280000300800 */
[----:B------:R-:W4:Y:S01]  /*6a170*/  LDL.LU R39, [R1+0x2450] ;  /* 0x0024500001277983 */ /* 0x000f220000300800 */
[----:B--2---:R-:W-:-:S02]  /*6a180*/  LOP3.LUT R24, R32, 0xffff, RZ, 0xc0, !PT ;  /* 0x0000ffff20187812 */ /* 0x004fc400078ec0ff */
[----:B---3--:R-:W-:Y:S02]  /*6a190*/  LOP3.LUT R25, R30, 0xffff, RZ, 0xc0, !PT ;  /* 0x0000ffff1e197812 */ /* 0x008fe400078ec0ff */
[----:B----4-:R-:W-:Y:S02]  /*6a1a0*/  LOP3.LUT R23, R37, 0xffff, RZ, 0xc0, !PT ;  /* 0x0000ffff25177812 */ /* 0x010fe400078ec0ff */
[----:B0-----:R-:W-:Y:S02]  /*6a1b0*/  PRMT R21, R25, 0x3340, R0 ;  /* 0x0000334019157816 */ /* 0x001fe40000000000 */
[----:B------:R-:W-:-:S04]  /*6a1c0*/  PRMT R22, R24, 0x3340, R23 ;  /* 0x0000334018167816 */ /* 0x000fc80000000017 */
[----:B-1----:R-:W-:-:S05]  /*6a1d0*/  PRMT R2, R22, 0x5410, R21 ;  /* 0x0000541016027816 */ /* 0x002fca0000000015 */
[----:B------:R0:W-:Y:S04]  /*6a1e0*/  STL [R1+0x180], R2 ;  /* 0x0001800201007387 */ /* 0x0001e80000100800 */
[----:B------:R-:W2:Y:S04]  /*6a1f0*/  LDL.LU R32, [R1+0x24dc] ;  /* 0x0024dc0001207983 */ /* 0x000ea80000300800 */
[----:B------:R-:W3:Y:S01]  /*6a200*/  LDL.LU R30, [R1+0x254c] ;  /* 0x00254c00011e7983 */ /* 0x000ee20000300800 */
[----:B0-----:R-:W-:-:S03]  /*6a210*/  IADD3 R2, P6, PT, R36, R12, RZ ;  /* 0x0000000c24027210 */ /* 0x001fc60007fde0ff */
[----:B------:R-:W4:Y:S02]  /*6a220*/  LDL.LU R37, [R1+0x2438] ;  /* 0x0024380001257983 */ /* 0x000f240000300800 */
[----:B------:R-:W-:-:S05]  /*6a230*/  IMAD.X R3, R20, 0x1, R5, P6 ;  /* 0x0000000114037824 */ /* 0x000fca00030e0605 */
[----:B------:R0:W-:Y:S02]  /*6a240*/  STL.64 [R1+0x490], R2 ;  /* 0x0004900201007387 */ /* 0x0001e40000100a00 */
[----:B0-----:R-:W-:Y:S02]  /*6a250*/  IADD3 R2, P6, PT, R36, R6, RZ ;  /* 0x0000000624027210 */ /* 0x001fe40007fde0ff */
[----:B------:R-:W2:Y:S01]  /*6a260*/  LDL.LU R36, [R1+0x2464] ;  /* 0x0024640001247983 */ /* 0x000ea20000300800 */
[----:B------:R-:W-:Y:S02]  /*6a270*/  SHF.R.U32.HI R21, RZ, 0x8, R24 ;  /* 0x00000008ff157819 */ /* 0x000fe40000011618 */
[----:B------:R-:W-:Y:S01]  /*6a280*/  IMAD.X R3, R20, 0x1, R4, P6 ;  /* 0x0000000114037824 */ /* 0x000fe200030e0604 */
[----:B------:R-:W-:Y:S01]  /*6a290*/  SHF.R.U32.HI R20, RZ, 0x8, R23 ;  /* 0x00000008ff147819 */ /* 0x000fe20000011617 */
[----:B------:R-:W3:Y:S01]  /*6a2a0*/  LDL.LU R38, [R1+0x4] ;  /* 0x0000040001267983 */ /* 0x000ee20000300800 */
[----:B------:R-:W-:-:S02]  /*6a2b0*/  LOP3.LUT R21, R21, 0xffff, RZ, 0xc0, !PT ;  /* 0x0000ffff15157812 */ /* 0x000fc400078ec0ff */
[----:B------:R-:W-:Y:S01]  /*6a2c0*/  LOP3.LUT R20, R20, 0xffff, RZ, 0xc0, !PT ;  /* 0x0000ffff14147812 */ /* 0x000fe200078ec0ff */
[----:B------:R0:W-:Y:S01]  /*6a2d0*/  STL.64 [R1+0x488], R2 ;  /* 0x0004880201007387 */ /* 0x0001e20000100a00 */
[----:B------:R-:W-:Y:S02]  /*6a2e0*/  LOP3.LUT R23, R31, 0xffff, RZ, 0xc0, !PT ;  /* 0x0000ffff1f177812 */ /* 0x000fe400078ec0ff */
[----:B------:R-:W-:Y:S02]  /*6a2f0*/  LOP3.LUT R31, R59, 0xffff, RZ, 0xc0, !PT ;  /* 0x0000ffff3b1f7812 */ /* 0x000fe400078ec0ff */
[----:B------:R-:W-:Y:S02]  /*6a300*/  LOP3.LUT R22, R60, 0xffff, RZ, 0xc0, !PT ;  /* 0x0000ffff3c167812 */ /* 0x000fe400078ec0ff */
[----:B0-----:R-:W-:Y:S02]  /*6a310*/  PRMT R2, R21, 0x3340, R20 ;  /* 0x0000334015027816 */ /* 0x001fe40000000014 */
[----:B------:R-:W-:-:S02]  /*6a320*/  PRMT R20, R31, 0x3340, R0 ;  /* 0x000033401f147816 */ /* 0x000fc40000000000 */
[----:B------:R-:W-:Y:S01]  /*6a330*/  PRMT R21, R23, 0x3340, R22 ;  /* 0x0000334017157816 */ /* 0x000fe20000000016 */
[----:B------:R0:W-:Y:S04]  /*6a340*/  STL [R1+0xc4], R2 ;  /* 0x0000c40201007387 */ /* 0x0001e80000100800 */
[----:B------:R-:W4:Y:S01]  /*6a350*/  LDL.LU R59, [R1+0x2d48] ;  /* 0x002d4800013b7983 */ /* 0x000f220000300800 */
[----:B0-----:R-:W-:Y:S02]  /*6a360*/  PRMT R2, R21, 0x5410, R20 ;  /* 0x0000541015027816 */ /* 0x001fe40000000014 */
[----:B------:R-:W-:Y:S02]  /*6a370*/  SHF.R.U32.HI R21, RZ, 0x8, R23 ;  /* 0x00000008ff157819 */ /* 0x000fe40000011617 */
[----:B------:R-:W-:-:S02]  /*6a380*/  SHF.R.U32.HI R20, RZ, 0x8, R22 ;  /* 0x00000008ff147819 */ /* 0x000fc40000011616 */
[----:B------:R-:W-:Y:S02]  /*6a390*/  LOP3.LUT R21, R21, 0xffff, RZ, 0xc0, !PT ;  /* 0x0000ffff15157812 */ /* 0x000fe400078ec0ff */
[----:B------:R-:W-:Y:S01]  /*6a3a0*/  LOP3.LUT R20, R20, 0xffff, RZ, 0xc0, !PT ;  /* 0x0000ffff14147812 */ /* 0x000fe200078ec0ff */
[----:B------:R0:W-:Y:S03]  /*6a3b0*/  STL [R1+0x1cc], R2 ;  /* 0x0001cc0201007387 */ /* 0x0001e60000100800 */
[----:B0-----:R-:W-:-:S05]  /*6a3c0*/  PRMT R2, R21, 0x3340, R20 ;  /* 0x0000334015027816 */ /* 0x001fca0000000014 */
[----:B------:R0:W-:Y:S01]  /*6a3d0*/  STL [R1+0x2cb0], R2 ;  /* 0x002cb00201007387 */ /* 0x0001e20000100800 */
[----:B--2---:R-:W-:-:S03]  /*6a3e0*/  LOP3.LUT R22, R36, 0xffff, RZ, 0xc0, !PT ;  /* 0x0000ffff24167812 */ /* 0x004fc600078ec0ff */
[----:B------:R-:W2:Y:S01]  /*6a3f0*/  LDL.LU R36, [R1+0xf9c] ;  /* 0x000f9c0001247983 */ /* 0x000ea20000300800 */
[----:B------:R-:W-:Y:S02]  /*6a400*/  SHF.R.U32.HI R47, RZ, 0x8, R27 ;  /* 0x00000008ff2f7819 */ /* 0x000fe4000001161b */
[----:B------:R-:W-:Y:S02]  /*6a410*/  SHF.R.U32.HI R44, RZ, 0x8, R25 ;  /* 0x00000008ff2c7819 */ /* 0x000fe40000011619 */
[----:B------:R-:W-:Y:S02]  /*6a420*/  LOP3.LUT R25, R29, 0xffff, RZ, 0xc0, !PT ;  /* 0x0000ffff1d197812 */ /* 0x000fe400078ec0ff */
[----:B------:R-:W-:Y:S01]  /*6a430*/  LOP3.LUT R27, R39, 0xffff, RZ, 0xc0, !PT ;  /* 0x0000ffff271b7812 */ /* 0x000fe200078ec0ff */
[----:B------:R-:W2:Y:S01]  /*6a440*/  LDL.LU R29, [R1+0x210] ;  /* 0x00021000011d7983 */ /* 0x000ea20000300800 */
[----:B------:R-:W-:Y:S02]  /*6a450*/  LOP3.LUT R23, R32, 0xffff, RZ, 0xc0, !PT ;  /* 0x0000ffff20177812 */ /* 0x000fe400078ec0ff */
[----:B------:R-:W-:-:S02]  /*6a460*/  PRMT R20, R27, 0x3340, R0 ;  /* 0x000033401b147816 */ /* 0x000fc40000000000 */
[----:B------:R-:W-:Y:S02]  /*6a470*/  PRMT R21, R25, 0x3340, R23 ;  /* 0x0000334019157816 */ /* 0x000fe40000000017 */
[----:B---3--:R-:W-:Y:S02]  /*6a480*/  LOP3.LUT R24, R30, 0xffff, RZ, 0xc0, !PT ;  /* 0x0000ffff1e187812 */ /* 0x008fe400078ec0ff */
[----:B----4-:R-:W-:Y:S02]  /*6a490*/  LOP3.LUT R26, R37, 0xffff, RZ, 0xc0, !PT ;  /* 0x0000ffff251a7812 */ /* 0x010fe400078ec0ff */
[----:B0-----:R-:W-:Y:S02]  /*6a4a0*/  PRMT R2, R21, 0x5410, R20 ;  /* 0x0000541015027816 */ /* 0x001fe40000000014 */
[----:B------:R-:W-:Y:S02]  /*6a4b0*/  PRMT R20, R26, 0x3340, R0 ;  /* 0x000033401a147816 */ /* 0x000fe40000000000 */
[----:B------:R-:W-:Y:S01]  /*6a4c0*/  PRMT R21, R24, 0x3340, R22 ;  /* 0x0000334018157816 */ /* 0x000fe20000000016 */
[----:B------:R0:W-:Y:S04]  /*6a4d0*/  STL [R1+0x178], R2 ;  /* 0x0001780201007387 */ /* 0x0001e80000100800 */
[----:B------:R-:W3:Y:S04]  /*6a4e0*/  LDL.LU R58, [R1+0xf48] ;  /* 0x000f4800013a7983 */ /* 0x000ee80000300800 */
[----:B------:R-:W4:Y:S01]  /*6a4f0*/  LDL.LU R39, [R1+0x2564] ;  /* 0x0025640001277983 */ /* 0x000f220000300800 */
[----:B0-----:R-:W-:-:S05]  /*6a500*/  PRMT R2, R21, 0x5410, R20 ;  /* 0x0000541015027816 */ /* 0x001fca0000000014 */
[----:B------:R0:W-:Y:S04]  /*6a510*/  STL [R1+0x174], R2 ;  /* 0x0001740201007387 */ /* 0x0001e80000100800 */
[----:B------:R-:W4:Y:S04]  /*6a520*/  LDL.LU R30, [R1+0x2444] ;  /* 0x00244400011e7983 */ /* 0x000f280000300800 */
[----:B------:R-:W4:Y:S01]  /*6a530*/  LDL.LU R32, [R1+0x2474] ;  /* 0x0024740001207983 */ /* 0x000f220000300800 */
[----:B------:R-:W-:Y:S02]  /*6a540*/  SHF.R.S32.HI R20, RZ, 0x1f, R38 ;  /* 0x0000001fff147819 */ /* 0x000fe40000011426 */
[----:B0-----:R-:W-:-:S02]  /*6a550*/  IADD3 R2, P6, PT, R38, R16, RZ ;  /* 0x0000001026027210 */ /* 0x001fc40007fde0ff */
[----:B------:R-:W-:Y:S02]  /*6a560*/  SHF.R.U32.HI R25, RZ, 0x8, R25 ;  /* 0x00000008ff197819 */ /* 0x000fe40000011619 */
[----:B------:R-:W-:Y:S01]  /*6a570*/  SHF.R.U32.HI R21, RZ, 0x8, R23 ;  /* 0x00000008ff157819 */ /* 0x000fe20000011617 */
[----:B------:R-:W-:Y:S01]  /*6a580*/  IMAD.X R3, R20, 0x1, R19, P6 ;  /* 0x0000000114037824 */ /* 0x000fe200030e0613 */
[----:B------:R-:W-:Y:S02]  /*6a590*/  SHF.R.U32.HI R24, RZ, 0x8, R24 ;  /* 0x00000008ff187819 */ /* 0x000fe40000011618 */
[----:B------:R-:W-:Y:S02]  /*6a5a0*/  SHF.R.U32.HI R23, RZ, 0x8, R22 ;  /* 0x00000008ff177819 */ /* 0x000fe40000011616 */
[----:B------:R-:W-:Y:S01]  /*6a5b0*/  LOP3.LUT R22, R25, 0xffff, RZ, 0xc0, !PT ;  /* 0x0000ffff19167812 */ /* 0x000fe200078ec0ff */
[----:B------:R0:W-:Y:S01]  /*6a5c0*/  STL.64 [R1+0x478], R2 ;  /* 0x0004780201007387 */ /* 0x0001e20000100a00 */
[----:B------:R-:W-:-:S02]  /*6a5d0*/  LOP3.LUT R21, R21, 0xffff, RZ, 0xc0, !PT ;  /* 0x0000ffff15157812 */ /* 0x000fc400078ec0ff */
[----:B------:R-:W-:Y:S02]  /*6a5e0*/  LOP3.LUT R24, R24, 0xffff, RZ, 0xc0, !PT ;  /* 0x0000ffff18187812 */ /* 0x000fe400078ec0ff */
[----:B------:R-:W-:Y:S02]  /*6a5f0*/  LOP3.LUT R23, R23, 0xffff, RZ, 0xc0, !PT ;  /* 0x0000ffff17177812 */ /* 0x000fe400078ec0ff */
[----:B------:R-:W-:Y:S02]  /*6a600*/  PRMT R22, R22, 0x3340, R21 ;  /* 0x0000334016167816 */ /* 0x000fe40000000015 */
[----:B------:R-:W-:Y:S02]  /*6a610*/  PRMT R21, R24, 0x3340, R23 ;  /* 0x0000334018157816 */ /* 0x000fe40000000017 */
[----:B0-----:R-:W-:Y:S01]  /*6a620*/  IADD3 R2, P6, PT, R38, R17, RZ ;  /* 0x0000001126027210 */ /* 0x001fe20007fde0ff */
[----:B------:R-:W-:Y:S04]  /*6a630*/  STL [R1+0xf0], R22 ;  /* 0x0000f01601007387 */ /* 0x000fe80000100800 */
[----:B------:R-:W-:Y:S01]  /*6a640*/  IMAD.X R3, R20, 0x1, R18, P6 ;  /* 0x0000000114037824 */ /* 0x000fe200030e0612 */
[----:B------:R0:W-:Y:S01]  /*6a650*/  STL [R1+0xcc], R21 ;  /* 0x0000cc1501007387 */ /* 0x0001e20000100800 */
[----:B------:R-:W-:-:S03]  /*6a660*/  SHF.R.U32.HI R41, RZ, 0x8, R26 ;  /* 0x00000008ff297819 */ /* 0x000fc6000001161a */
[----:B------:R-:W4:Y:S04]  /*6a670*/  LDL.LU R60, [R1+0xfac] ;  /* 0x000fac00013c7983 */ /* 0x000f280000300800 */
[----:B------:R1:W-:Y:S01]  /*6a680*/  STL.64 [R1+0x470], R2 ;  /* 0x0004700201007387 */ /* 0x0003e20000100a00 */
[----:B--2---:R-:W-:-:S03]  /*6a690*/  LOP3.LUT R26, R36, 0xffff, RZ, 0xc0, !PT ;  /* 0x0000ffff241a7812 */ /* 0x004fc600078ec0ff */
[----:B------:R-:W2:Y:S01]  /*6a6a0*/  LDL.LU R36, [R1+0x218] ;  /* 0x0002180001247983 */ /* 0x000ea20000300800 */
[----:B------:R-:W-:Y:S02]  /*6a6b0*/  SHF.R.U32.HI R37, RZ, 0x8, R27 ;  /* 0x00000008ff257819 */ /* 0x000fe4000001161b */
[----:B------:R-:W-:Y:S02]  /*6a6c0*/  LOP3.LUT R27, R29, 0xffff, RZ, 0xc0, !PT ;  /* 0x0000ffff1d1b7812 */ /* 0x000fe400078ec0ff */
[----:B------:R-:W2:Y:S02]  /*6a6d0*/  LDL.LU R29, [R1+0xf58] ;  /* 0x000f5800011d7983 */ /* 0x000ea40000300800 */
[----:B0-----:R-:W-:Y:S02]  /*6a6e0*/  PRMT R21, R27, 0x3340, R0 ;  /* 0x000033401b157816 */ /* 0x001fe40000000000 */
[----:B---3--:R-:W-:-:S04]  /*6a6f0*/  LOP3.LUT R24, R58, 0xffff, RZ, 0xc0, !PT ;  /* 0x0000ffff3a187812 */ /* 0x008fc800078ec0ff */
[----:B------:R-:W-:Y:S02]  /*6a700*/  PRMT R22, R26, 0x3340, R24 ;  /* 0x000033401a167816 */ /* 0x000fe40000000018 */
[----:B----4-:R-:W-:Y:S02]  /*6a710*/  LOP3.LUT R25, R39, 0xffff, RZ, 0xc0, !PT ;  /* 0x0000ffff27197812 */ /* 0x010fe400078ec0ff */
[----:B-1----:R-:W-:Y:S02]  /*6a720*/  PRMT R2, R22, 0x5410, R21 ;  /* 0x0000541016027816 */ /* 0x002fe40000000015 */
[----:B------:R-:W-:Y:S02]  /*6a730*/  LOP3.LUT R30, R30, 0xffff, RZ, 0xc0, !PT ;  /* 0x0000ffff1e1e7812 */ /* 0x000fe400078ec0ff */
[----:B------:R-:W-:Y:S02]  /*6a740*/  LOP3.LUT R23, R32, 0xffff, RZ, 0xc0, !PT ;  /* 0x0000ffff20177812 */ /* 0x000fe400078ec0ff */
[----:B------:R-:W-:-:S02]  /*6a750*/  PRMT R21, R30, 0x3340, R0 ;  /* 0x000033401e157816 */ /* 0x000fc40000000000 */
[----:B------:R-:W-:Y:S01]  /*6a760*/  PRMT R22, R25, 0x3340, R23 ;  /* 0x0000334019167816 */ /* 0x000fe20000000017 */
[----:B------:R0:W-:Y:S03]  /*6a770*/  STL [R1+0x170], R2 ;  /* 0x0001700201007387 */ /* 0x0001e60000100800 */
[----:B------:R-:W-:Y:S02]  /*6a780*/  PRMT R21, R22, 0x5410, R21 ;  /* 0x0000541016157816 */ /* 0x000fe40000000015 */
[----:B------:R-:W-:-:S03]  /*6a790*/  SHF.R.U32.HI R22, RZ, 0x8, R25 ;  /* 0x00000008ff167819 */ /* 0x000fc60000011619 */
[----:B------:R1:W-:Y:S01]  /*6a7a0*/  STL [R1+0x19c], R21 ;  /* 0x00019c1501007387 */ /* 0x0003e20000100800 */
[----:B0-----:R-:W-:-:S03]  /*6a7b0*/  IADD3 R2, P6, PT, R38, R15, RZ ;  /* 0x0000000f26027210 */ /* 0x001fc60007fde0ff */
[----:B------:R-:W3:Y:S01]  /*6a7c0*/  LDL.LU R39, [R1+0x2994] ;  /* 0x0029940001277983 */ /* 0x000ee20000300800 */
[----:B------:R-:W-:Y:S01]  /*6a7d0*/  SHF.R.U32.HI R26, RZ, 0x8, R26 ;  /* 0x00000008ff1a7819 */ /* 0x000fe2000001161a */
[----:B------:R-:W-:Y:S02]  /*6a7e0*/  IMAD.X R3, R20, 0x1, R13, P6 ;  /* 0x0000000114037824 */ /* 0x000fe400030e060d */
[----:B------:R-:W4:Y:S01]  /*6a7f0*/  LDL.LU R32, [R1+0x2998] ;  /* 0x0029980001207983 */ /* 0x000f220000300800 */
[----:B-1----:R-:W-:Y:S02]  /*6a800*/  SHF.R.U32.HI R21, RZ, 0x8, R23 ;  /* 0x00000008ff157819 */ /* 0x002fe40000011617 */
[----:B------:R-:W-:Y:S02]  /*6a810*/  SHF.R.U32.HI R23, RZ, 0x8, R24 ;  /* 0x00000008ff177819 */ /* 0x000fe40000011618 */
[----:B------:R-:W-:Y:S02]  /*6a820*/  LOP3.LUT R22, R22, 0xffff, RZ, 0xc0, !PT ;  /* 0x0000ffff16167812 */ /* 0x000fe400078ec0ff */
[----:B------:R-:W-:Y:S01]  /*6a830*/  LOP3.LUT R21, R21, 0xffff, RZ, 0xc0, !PT ;  /* 0x0000ffff15157812 */ /* 0x000fe200078ec0ff */
[----:B------:R0:W-:Y:S01]  /*6a840*/  STL.64 [R1+0x460], R2 ;  /* 0x0004600201007387 */ /* 0x0001e20000100a00 */
[----:B------:R-:W-:-:S02]  /*6a850*/  LOP3.LUT R24, R26, 0xffff, RZ, 0xc0, !PT ;  /* 0x0000ffff1a187812 */ /* 0x000fc400078ec0ff */
[----:B------:R-:W-:Y:S02]  /*6a860*/  LOP3.LUT R23, R23, 0xffff, RZ, 0xc0, !PT ;  /* 0x0000ffff17177812 */ /* 0x000fe400078ec0ff */
[----:B------:R-:W-:Y:S02]  /*6a870*/  LOP3.LUT R25, R60, 0xffff, RZ, 0xc0, !PT ;  /* 0x0000ffff3c197812 */ /* 0x000fe400078ec0ff */
[----:B0-----:R-:W-:Y:S02]  /*6a880*/  PRMT R3, R22, 0x3340, R21 ;  /* 0x0000334016037816 */ /* 0x001fe40000000015 */
[----:B------:R-:W-:-:S03]  /*6a890*/  PRMT R2, R24, 0x3340, R23 ;  /* 0x0000334018027816 */ /* 0x000fc60000000017 */
[----:B------:R-:W-:Y:S04]  /*6a8a0*/  STL [R1+0x2cb4], R3 ;  /* 0x002cb40301007387 */ /* 0x000fe80000100800 */
[----:B------:R-:W4:Y:S04]  /*6a8b0*/  LDL.LU R60, [R1+0xf98] ;  /* 0x000f9800013c7983 */ /* 0x000f280000300800 */
[----:B------:R0:W-:Y:S01]  /*6a8c0*/  STL [R1+0xec], R2 ;  /* 0x0000ec0201007387 */ /* 0x0001e20000100800 */
[----:B--2---:R-:W-:-:S03]  /*6a8d0*/  LOP3.LUT R23, R36, 0xffff, RZ, 0xc0, !PT ;  /* 0x0000ffff24177812 */ /* 0x004fc600078ec0ff */
[----:B------:R-:W2:Y:S01]  /*6a8e0*/  LDL.LU R36, [R1+0x7b0] ;  /* 0x0007b00001247983 */ /* 0x000ea20000300800 */
[----:B------:R-:W-:Y:S02]  /*6a8f0*/  PRMT R21, R23, 0x3340, R0 ;  /* 0x0000334017157816 */ /* 0x000fe40000000000 */
[----:B------:R-:W-:-:S04]  /*6a900*/  LOP3.LUT R24, R29, 0xffff, RZ, 0xc0, !PT ;  /* 0x0000ffff1d187812 */ /* 0x000fc800078ec0ff */
[----:B------:R-:W-:-:S04]  /*6a910*/  PRMT R22, R25, 0x3340, R24 ;  /* 0x0000334019167816 */ /* 0x000fc80000000018 */
[----:B------:R-:W-:Y:S02]  /*6a920*/  PRMT R21, R22, 0x5410, R21 ;  /* 0x0000541016157816 */ /* 0x000fe40000000015 */
[----:B0-----:R-:W-:Y:S02]  /*6a930*/  IADD3 R2, P6, PT, R38, R14, RZ ;  /* 0x0000000e26027210 */ /* 0x001fe40007fde0ff */
[----:B------:R-:W-:Y:S01]  /*6a940*/  SHF.R.U32.HI R22, RZ, 0x8, R25 ;  /* 0x00000008ff167819 */ /* 0x000fe20000011619 */
[----:B------:R0:W-:Y:S02]  /*6a950*/  STL [R1+0x16c], R21 ;  /* 0x00016c1501007387 */ /* 0x0001e40000100800 */
[----:B------:R-:W-:Y:S01]  /*6a960*/  IMAD.X R3, R20, 0x1, R7, P6 ;  /* 0x0000000114037824 */ /* 0x000fe200030e0607 */
[----:B------:R-:W-:Y:S02]  /*6a970*/  LOP3.LUT R22, R22, 0xffff, RZ, 0xc0, !PT ;  /* 0x0000ffff16167812 */ /* 0x000fe400078ec0ff */
[----:B0-----:R-:W-:-:S04]  /*6a980*/  SHF.R.U32.HI R21, RZ, 0x8, R24 ;  /* 0x00000008ff157819 */ /* 0x001fc80000011618 */
[----:B------:R-:W-:Y:S01]  /*6a990*/  LOP3.LUT R21, R21, 0xffff, RZ, 0xc0, !PT ;  /* 0x0000ffff15157812 */ /* 0x000fe200078ec0ff */
[----:B------:R0:W-:Y:S03]  /*6a9a0*/  STL.64 [R1+0x438], R2 ;  /* 0x0004380201007387 */ /* 0x0001e60000100a00 */
[----:B------:R-:W-:Y:S02]  /*6a9b0*/  PRMT R21, R22, 0x3340, R21 ;  /* 0x0000334016157816 */ /* 0x000fe40000000015 */
[----:B------:R-:W-:Y:S02]  /*6a9c0*/  SHF.R.U32.HI R29, RZ, 0x8, R23 ;  /* 0x00000008ff1d7819 */ /* 0x000fe40000011617 */
[----:B------:R-:W-:Y:S01]  /*6a9d0*/  SHF.R.U32.HI R28, RZ, 0x8, R27 ;  /* 0x00000008ff1c7819 */ /* 0x000fe2000001161b */
[----:B------:R4:W-:Y:S01]  /*6a9e0*/  STL [R1+0xd0], R21 ;  /* 0x0000d01501007387 */ /* 0x0009e20000100800 */
[----:B0-----:R-:W-:-:S02]  /*6a9f0*/  IADD3 R2, P6, PT, R38, R9, RZ ;  /* 0x0000000926027210 */ /* 0x001fc40007fde0ff */
[----:B------:R-:W-:Y:S02]  /*6aa00*/  LOP3.LUT R29, R29, 0xffff, RZ, 0xc0, !PT ;  /* 0x0000ffff1d1d7812 */ /* 0x000fe400078ec0ff */
[----:B------:R-:W-:Y:S01]  /*6aa10*/  LOP3.LUT R28, R28, 0xffff, RZ, 0xc0, !PT ;  /* 0x0000ffff1c1c7812 */ /* 0x000fe200078ec0ff */
[----:B------:R-:W-:Y:S01]  /*6aa20*/  IMAD.X R3, R20, 0x1, R8, P6 ;  /* 0x0000000114037824 */ /* 0x000fe200030e0608 */
[--C-:B------:R-:W-:Y:S02]  /*6aa30*/  PRMT R29, R29, 0x3340, R0.reuse ;  /* 0x000033401d1d7816 */ /* 0x100fe40000000000 */
[----:B------:R-:W-:Y:S02]  /*6aa40*/  PRMT R28, R28, 0x3340, R0 ;  /* 0x000033401c1c7816 */ /* 0x000fe40000000000 */
[----:B---3--:R-:W-:Y:S02]  /*6aa50*/  SHF.R.U32.HI R22, RZ, 0x8, R39 ;  /* 0x00000008ff167819 */ /* 0x008fe40000011627 */
[----:B----4-:R-:W-:-:S02]  /*6aa60*/  SHF.R.U32.HI R21, RZ, 0x8, R32 ;  /* 0x00000008ff157819 */ /* 0x010fc40000011620 */
[----:B------:R-:W-:Y:S02]  /*6aa70*/  LOP3.LUT R22, R22, 0xffff, RZ, 0xc0, !PT ;  /* 0x0000ffff16167812 */ /* 0x000fe400078ec0ff */
[----:B------:R-:W-:Y:S01]  /*6aa80*/  LOP3.LUT R21, R21, 0xffff, RZ, 0xc0, !PT ;  /* 0x0000ffff15157812 */ /* 0x000fe200078ec0ff */
[----:B------:R0:W-:Y:S01]  /*6aa90*/  STL.64 [R1+0x458], R2 ;  /* 0x0004580201007387 */ /* 0x0001e20000100a00 */
[----:B------:R-:W-:-:S03]  /*6aaa0*/  LOP3.LUT R23, R59, 0xffff, RZ, 0xc0, !PT ;  /* 0x0000ffff3b177812 */ /* 0x000fc600078ec0ff */
[----:B------:R-:W3:Y:S04]  /*6aab0*/  LDL.LU R39, [R1+0x29a4] ;  /* 0x0029a40001277983 */ /* 0x000ee80000300800 */
[----:B------:R-:W-:Y:S01]  /*6aac0*/  STL.64 [R1+0x2cb8], R28 ;  /* 0x002cb81c01007387 */ /* 0x000fe20000100a00 */
[----:B0-----:R-:W-:-:S03]  /*6aad0*/  PRMT R2, R22, 0x3340, R21 ;  /* 0x0000334016027816 */ /* 0x001fc60000000015 */
[----:B------:R-:W4:Y:S04]  /*6aae0*/  LDL.LU R32, [R1+0xfa8] ;  /* 0x000fa80001207983 */ /* 0x000f280000300800 */
[----:B------:R0:W-:Y:S04]  /*6aaf0*/  STL [R1+0xe8], R2 ;  /* 0x0000e80201007387 */ /* 0x0001e80000100800 */
[----:B------:R-:W4:Y:S01]  /*6ab00*/  LDL.LU R59, [R1+0x2d44] ;  /* 0x002d4400013b7983 */ /* 0x000f220000300800 */
[----:B------:R-:W-:Y:S02]  /*6ab10*/  LOP3.LUT R25, R60, 0xffff, RZ, 0xc0, !PT ;  /* 0x0000ffff3c197812 */ /* 0x000fe400078ec0ff */
[----:B------:R-:W-:-:S02]  /*6ab20*/  PRMT R21, R23, 0x3340, R0 ;  /* 0x0000334017157816 */ /* 0x000fc40000000000 */
[----:B--2---:R-:W-:-:S04]  /*6ab30*/  LOP3.LUT R24, R36, 0xffff, RZ, 0xc0, !PT ;  /* 0x0000ffff24187812 */ /* 0x004fc800078ec0ff */
[----:B------:R-:W-:-:S04]  /*6ab40*/  PRMT R22, R25, 0x3340, R24 ;  /* 0x0000334019167816 */ /* 0x000fc80000000018 */
[----:B------:R-:W-:-:S05]  /*6ab50*/  PRMT R21, R22, 0x5410, R21 ;  /* 0x0000541016157816 */ /* 0x000fca0000000015 */
[----:B------:R1:W-:Y:S04]  /*6ab60*/  STL [R1+0x150], R21 ;  /* 0x0001501501007387 */ /* 0x0003e80000100800 */
[----:B------:R-:W2:Y:S04]  /*6ab70*/  LDL.LU R57, [R1+0x29a0] ;  /* 0x0029a00001397983 */ /* 0x000ea80000300800 */
[----:B------:R-:W2:Y:S01]  /*6ab80*/  LDL.LU R36, [R1+0x299c] ;  /* 0x00299c0001247983 */ /* 0x000ea20000300800 */
[----:B0-----:R-:W-:Y:S02]  /*6ab90*/  IADD3 R2, P6, PT, R38, R11, RZ ;  /* 0x0000000b26027210 */ /* 0x001fe40007fde0ff */
[----:B------:R-:W-:Y:S01]  /*6aba0*/  SHF.R.U32.HI R22, RZ, 0x8, R25 ;  /* 0x00000008ff167819 */ /* 0x000fe20000011619 */
[----:B------:R-:W2:Y:S02]  /*6abb0*/  LDL.LU R60, [R1] ;  /* 0x00000000013c7983 */ /* 0x000ea40000300800 */
[----:B------:R-:W-:Y:S01]  /*6abc0*/  IMAD.X R3, R20, 0x1, R10, P6 ;  /* 0x0000000114037824 */ /* 0x000fe200030e060a */
[----:B-1----:R-:W-:-:S02]  /*6abd0*/  SHF.R.U32.HI R21, RZ, 0x8, R24 ;  /* 0x00000008ff157819 */ /* 0x002fc40000011618 */
[----:B------:R-:W-:Y:S02]  /*6abe0*/  LOP3.LUT R22, R22, 0xffff, RZ, 0xc0, !PT ;  /* 0x0000ffff16167812 */ /* 0x000fe400078ec0ff */
[----:B------:R0:W-:Y:S01]  /*6abf0*/  STL.64 [R1+0x450], R2 ;  /* 0x0004500201007387 */ /* 0x0001e20000100a00 */
[----:B------:R-:W-:-:S04]  /*6ac00*/  LOP3.LUT R21, R21, 0xffff, RZ, 0xc0, !PT ;  /* 0x0000ffff15157812 */ /* 0x000fc800078ec0ff */
[----:B------:R-:W-:Y:S02]  /*6ac10*/  PRMT R21, R22, 0x3340, R21 ;  /* 0x0000334016157816 */ /* 0x000fe40000000015 */
[----:B0-----:R-:W-:-:S03]  /*6ac20*/  IADD3 R2, P6, PT, R38, R12, RZ ;  /* 0x0000000c26027210 */ /* 0x001fc60007fde0ff */
[----:B------:R-:W-:Y:S02]  /*6ac30*/  STL [R1+0xd4], R21 ;  /* 0x0000d41501007387 */ /* 0x000fe40000100800 */
[----:B------:R-:W-:-:S05]  /*6ac40*/  IMAD.X R3, R20, 0x1, R5, P6 ;  /* 0x0000000114037824 */ /* 0x000fca00030e0605 */
[----:B------:R0:W-:Y:S04]  /*6ac50*/  STL.64 [R1+0x430], R2 ;  /* 0x0004300201007387 */ /* 0x0001e80000100a00 */
[----:B------:R-:W2:Y:S04]  /*6ac60*/  LDL.LU R51, [R1+0x29b0] ;  /* 0x0029b00001337983 */ /* 0x000ea80000300800 */
[----:B------:R-:W2:Y:S01]  /*6ac70*/  LDL.LU R52, [R1+0x29ac] ;  /* 0x0029ac0001347983 */ /* 0x000ea20000300800 */
[----:B0-----:R-:W-:-:S03]  /*6ac80*/  IADD3 R2, P6, PT, R38, R6, RZ ;  /* 0x0000000626027210 */ /* 0x001fc60007fde0ff */
[----:B------:R-:W2:Y:S02]  /*6ac90*/  LDL.LU R58, [R1+0x29b4] ;  /* 0x0029b400013a7983 */ /* 0x000ea40000300800 */
[----:B------:R-:W-:Y:S01]  /*6aca0*/  IMAD.X R3, R20, 0x1, R4, P6 ;  /* 0x0000000114037824 */ /* 0x000fe200030e0604 */
[----:B------:R-:W-:-:S04]  /*6acb0*/  LOP3.LUT R26, R55, 0xffff, RZ, 0xc0, !PT ;  /* 0x0000ffff371a7812 */ /* 0x000fc800078ec0ff */
[----:B------:R0:W-:Y:S01]  /*6acc0*/  STL.64 [R1+0x468], R2 ;  /* 0x0004680201007387 */ /* 0x0001e20000100a00 */
[----:B------:R-:W-:-:S03]  /*6acd0*/  SHF.R.U32.HI R27, RZ, 0x8, R23 ;  /* 0x00000008ff1b7819 */ /* 0x000fc60000011617 */
[----:B------:R-:W2:Y:S01]  /*6ace0*/  LDL.LU R55, [R1+0x2d40] ;  /* 0x002d400001377983 */ /* 0x000ea20000300800 */
[----:B---3--:R-:W-:Y:S02]  /*6acf0*/  SHF.R.U32.HI R24, RZ, 0x8, R39 ;  /* 0x00000008ff187819 */ /* 0x008fe40000011627 */
[----:B----4-:R-:W-:Y:S02]  /*6ad00*/  LOP3.LUT R23, R32, 0xffff, RZ, 0xc0, !PT ;  /* 0x0000ffff20177812 */ /* 0x010fe400078ec0ff */
[----:B------:R-:W-:Y:S02]  /*6ad10*/  LOP3.LUT R22, R59, 0xffff, RZ, 0xc0, !PT ;  /* 0x0000ffff3b167812 */ /* 0x000fe400078ec0ff */
[----:B------:R-:W3:Y:S04]  /*6ad20*/  LDL.LU R59, [R1+0x2d3c] ;  /* 0x002d3c00013b7983 */ /* 0x000ee80000300800 */
[----:B------:R-:W4:Y:S04]  /*6ad30*/  LDL.LU R38, [R1+0x29a8] ;  /* 0x0029a80001267983 */ /* 0x000f280000300800 */
[----:B------:R-:W3:Y:S01]  /*6ad40*/  LDL.LU R39, [R1+0x29bc] ;  /* 0x0029bc0001277983 */ /* 0x000ee20000300800 */
[----:B------:R-:W-:-:S03]  /*6ad50*/  PRMT R20, R26, 0x3340, R0 ;  /* 0x000033401a147816 */ /* 0x000fc60000000000 */
[----:B------:R-:W3:Y:S01]  /*6ad60*/  LDL.LU R32, [R1+0x29b8] ;  /* 0x0029b80001207983 */ /* 0x000ee20000300800 */
[----:B------:R-:W-:-:S04]  /*6ad70*/  PRMT R21, R23, 0x3340, R22 ;  /* 0x0000334017157816 */ /* 0x000fc80000000016 */
[----:B0-----:R-:W-:Y:S02]  /*6ad80*/  PRMT R2, R21, 0x5410, R20 ;  /* 0x0000541015027816 */ /* 0x001fe40000000014 */
[----:B------:R-:W-:-:S03]  /*6ad90*/  SHF.R.U32.HI R20, RZ, 0x8, R22 ;  /* 0x00000008ff147819 */ /* 0x000fc60000011616 */
[----:B------:R0:W-:Y:S01]  /*6ada0*/  STL [R1+0x17c], R2 ;  /* 0x00017c0201007387 */ /* 0x0001e20000100800 */
[----:B--2---:R-:W-:-:S03]  /*6adb0*/  SHF.R.U32.HI R22, RZ, 0x8, R36 ;  /* 0x00000008ff167819 */ /* 0x004fc60000011624 */
[----:B------:R-:W2:Y:S01]  /*6adc0*/  LDL.LU R36, [R1+0x29c0] ;  /* 0x0029c00001247983 */ /* 0x000ea20000300800 */
[----:B------:R-:W-:Y:S02]  /*6add0*/  SHF.R.U32.HI R21, RZ, 0x8, R23 ;  /* 0x00000008ff157819 */ /* 0x000fe40000011617 */
[----:B------:R-:W-:Y:S02]  /*6ade0*/  SHF.R.U32.HI R23, RZ, 0x8, R57 ;  /* 0x00000008ff177819 */ /* 0x000fe40000011639 */
[----:B------:R-:W-:Y:S02]  /*6adf0*/  LOP3.LUT R21, R21, 0xffff, RZ, 0xc0, !PT ;  /* 0x0000ffff15157812 */ /* 0x000fe400078ec0ff */
[----:B------:R-:W-:Y:S02]  /*6ae00*/  LOP3.LUT R20, R20, 0xffff, RZ, 0xc0, !PT ;  /* 0x0000ffff14147812 */ /* 0x000fe400078ec0ff */
[----:B------:R-:W-:Y:S02]  /*6ae10*/  LOP3.LUT R23, R23, 0xffff, RZ, 0xc0, !PT ;  /* 0x0000ffff17177812 */ /* 0x000fe400078ec0ff */
[----:B------:R-:W-:-:S02]  /*6ae20*/  LOP3.LUT R22, R22, 0xffff, RZ, 0xc0, !PT ;  /* 0x0000ffff16167812 */ /* 0x000fc400078ec0ff */
[----:B------:R-:W-:Y:S02]  /*6ae30*/  PRMT R57, R21, 0x3340, R20 ;  /* 0x0000334015397816 */ /* 0x000fe40000000014 */
[----:B------:R-:W-:Y:S02]  /*6ae40*/  PRMT R3, R23, 0x3340, R22 ;  /* 0x0000334017037816 */ /* 0x000fe40000000016 */
[----:B------:R-:W-:Y:S02]  /*6ae50*/  SHF.R.S32.HI R20, RZ, 0x1f, R60 ;  /* 0x0000001fff147819 */ /* 0x000fe4000001143c */
[----:B------:R-:W-:-:S05]  /*6ae60*/  IADD3 R28, P6, PT, R60, R16, RZ ;  /* 0x000000103c1c7210 */ /* 0x000fca0007fde0ff */
[----:B------:R-:W-:Y:S01]  /*6ae70*/  IMAD.X R29, R20, 0x1, R19, P6 ;  /* 0x00000001141d7824 */ /* 0x000fe200030e0613 */
[----:B------:R-:W-:Y:S02]  /*6ae80*/  SHF.R.U32.HI R22, RZ, 0x8, R51 ;  /* 0x00000008ff167819 */ /* 0x000fe40000011633 */
[----:B------:R-:W-:Y:S02]  /*6ae90*/  SHF.R.U32.HI R21, RZ, 0x8, R52 ;  /* 0x00000008ff157819 */ /* 0x000fe40000011634 */
[----:B------:R-:W-:Y:S02]  /*6aea0*/  LOP3.LUT R22, R22, 0xffff, RZ, 0xc0, !PT ;  /* 0x0000ffff16167812 */ /* 0x000fe400078ec0ff */
[----:B------:R-:W-:Y:S01]  /*6aeb0*/  LOP3.LUT R21, R21, 0xffff, RZ, 0xc0, !PT ;  /* 0x0000ffff15157812 */ /* 0x000fe200078ec0ff */
[----:B------:R1:W-:Y:S01]  /*6aec0*/  STL.64 [R1+0x428], R28 ;  /* 0x0004281c01007387 */ /* 0x0003e20000100a00 */
[----:B------:R-:W-:Y:S02]  /*6aed0*/  SHF.R.U32.HI R23, RZ, 0x8, R58 ;  /* 0x00000008ff177819 */ /* 0x000fe4000001163a */
[----:B0-----:R-:W-:-:S02]  /*6aee0*/  PRMT R2, R22, 0x3340, R21 ;  /* 0x0000334016027816 */ /* 0x001fc40000000015 */
[----:B------:R-:W-:Y:S02]  /*6aef0*/  LOP3.LUT R23, R23, 0xffff, RZ, 0xc0, !PT ;  /* 0x0000ffff17177812 */ /* 0x000fe400078ec0ff */
[----:B-1----:R-:W-:Y:S01]  /*6af00*/  IADD3 R28, P6, PT, R60, R17, RZ ;  /* 0x000000113c1c7210 */ /* 0x002fe20007fde0ff */
[----:B------:R0:W-:Y:S01]  /*6af10*/  STL [R1+0xd8], R2 ;  /* 0x0000d80201007387 */ /* 0x0001e20000100800 */
[----:B------:R-:W-:-:S03]  /*6af20*/  PRMT R23, R23, 0x3340, R0 ;  /* 0x0000334017177816 */ /* 0x000fc60000000000 */
[----:B------:R-:W-:Y:S01]  /*6af30*/  IMAD.X R29, R20, 0x1, R18, P6 ;  /* 0x00000001141d7824 */ /* 0x000fe200030e0612 */
[----:B----4-:R-:W-:Y:S02]  /*6af40*/  SHF.R.U32.HI R22, RZ, 0x8, R38 ;  /* 0x00000008ff167819 */ /* 0x010fe40000011626 */
[----:B---3--:R-:W-:Y:S02]  /*6af50*/  SHF.R.U32.HI R25, RZ, 0x8, R39 ;  /* 0x00000008ff197819 */ /* 0x008fe40000011627 */
[----:B------:R-:W-:Y:S02]  /*6af60*/  SHF.R.U32.HI R21, RZ, 0x8, R32 ;  /* 0x00000008ff157819 */ /* 0x000fe40000011620 */
[----:B------:R-:W-:Y:S02]  /*6af70*/  LOP3.LUT R22, R22, 0xffff, RZ, 0xc0, !PT ;  /* 0x0000ffff16167812 */ /* 0x000fe400078ec0ff */
[----:B------:R-:W-:Y:S02]  /*6af80*/  LOP3.LUT R25, R25, 0xffff, RZ, 0xc0, !PT ;  /* 0x0000ffff19197812 */ /* 0x000fe400078ec0ff */
[----:B------:R-:W-:-:S02]  /*6af90*/  LOP3.LUT R21, R21, 0xffff, RZ, 0xc0, !PT ;  /* 0x0000ffff15157812 */ /* 0x000fc400078ec0ff */
[----:B------:R-:W-:Y:S02]  /*6afa0*/  PRMT R22, R22, 0x3340, R0 ;  /* 0x0000334016167816 */ /* 0x000fe40000000000 */
[----:B0-----:R-:W-:Y:S01]  /*6afb0*/  PRMT R2, R25, 0x3340, R21 ;  /* 0x0000334019027816 */ /* 0x001fe20000000015 */
[----:B------:R0:W-:Y:S04]  /*6afc0*/  STL.64 [R1+0x448], R28 ;  /* 0x0004481c01007387 */ /* 0x0001e80000100a00 */
[----:B------:R-:W-:Y:S01]  /*6afd0*/  STL.64 [R1+0x2cc0], R22 ;  /* 0x002cc01601007387 */ /* 0x000fe20000100a00 */
[----:B------:R-:W-:-:S03]  /*6afe0*/  SHF.R.U32.HI R25, RZ, 0x8, R26 ;  /* 0x00000008ff197819 */ /* 0x000fc6000001161a */
[----:B------:R1:W-:Y:S01]  /*6aff0*/  STL.64 [R1+0x2cc8], R2 ;  /* 0x002cc80201007387 */ /* 0x0003e20000100a00 */
[----:B0-----:R-:W-:Y:S02]  /*6b000*/  IADD3 R28, P6, PT, R60, R15, RZ ;  /* 0x0000000f3c1c7210 */ /* 0x001fe40007fde0ff */
[----:B------:R-:W-:Y:S02]  /*6b010*/  LOP3.LUT R27, R27, 0xffff, RZ, 0xc0, !PT ;  /* 0x0000ffff1b1b7812 */ /* 0x000fe400078ec0ff */
[----:B------:R-:W-:Y:S01]  /*6b020*/  LOP3.LUT R24, R24, 0xffff, RZ, 0xc0, !PT ;  /* 0x0000ffff18187812 */ /* 0x000fe200078ec0ff */
[----:B------:R-:W-:Y:S01]  /*6b030*/  IMAD.X R29, R20, 0x1, R13, P6 ;  /* 0x00000001141d7824 */ /* 0x000fe200030e060d */
[----:B------:R-:W-:Y:S02]  /*6b040*/  LOP3.LUT R25, R25, 0xffff, RZ, 0xc0, !PT ;  /* 0x0000ffff19197812 */ /* 0x000fe400078ec0ff */
[----:B-1----:R-:W-:Y:S02]  /*6b050*/  IADD3 R2, P6, PT, R60, R14, RZ ;  /* 0x0000000e3c027210 */ /* 0x002fe40007fde0ff */
[----:B------:R-:W-:-:S02]  /*6b060*/  PRMT R27, R27, 0x3340, R0 ;  /* 0x000033401b1b7816 */ /* 0x000fc40000000000 */
[--C-:B------:R-:W-:Y:S01]  /*6b070*/  PRMT R24, R24, 0x3340, R0.reuse ;  /* 0x0000334018187816 */ /* 0x100fe20000000000 */
[----:B------:R-:W-:Y:S01]  /*6b080*/  IMAD.X R3, R20, 0x1, R7, P6 ;  /* 0x0000000114037824 */ /* 0x000fe200030e0607 */
[----:B------:R-:W-:Y:S02]  /*6b090*/  PRMT R25, R25, 0x3340, R0 ;  /* 0x0000334019197816 */ /* 0x000fe40000000000 */
[----:B------:R-:W-:Y:S02]  /*6b0a0*/  SHF.R.U32.HI R32, RZ, 0x8, R30 ;  /* 0x00000008ff207819 */ /* 0x000fe4000001161e */
[----:B------:R-:W-:Y:S02]  /*6b0b0*/  SHF.R.U32.HI R31, RZ, 0x8, R31 ;  /* 0x00000008ff1f7819 */ /* 0x000fe4000001161f */
[----:B------:R-:W-:Y:S02]  /*6b0c0*/  SHF.R.U32.HI R30, RZ, 0x8, R33 ;  /* 0x00000008ff1e7819 */ /* 0x000fe40000011621 */
[----:B------:R-:W-:-:S02]  /*6b0d0*/  LOP3.LUT R31, R31, 0xffff, RZ, 0xc0, !PT ;  /* 0x0000ffff1f1f7812 */ /* 0x000fc400078ec0ff */
[----:B------:R-:W-:Y:S02]  /*6b0e0*/  LOP3.LUT R30, R30, 0xffff, RZ, 0xc0, !PT ;  /* 0x0000ffff1e1e7812 */ /* 0x000fe400078ec0ff */
[--C-:B------:R-:W-:Y:S02]  /*6b0f0*/  PRMT R31, R31, 0x3340, R0.reuse ;  /* 0x000033401f1f7816 */ /* 0x100fe40000000000 */
[----:B------:R-:W-:Y:S02]  /*6b100*/  PRMT R30, R30, 0x3340, R0 ;  /* 0x000033401e1e7816 */ /* 0x000fe40000000000 */
[----:B------:R-:W-:Y:S02]  /*6b110*/  SHF.R.U32.HI R35, RZ, 0x8, R35 ;  /* 0x00000008ff237819 */ /* 0x000fe40000011623 */
[----:B------:R-:W-:Y:S02]  /*6b120*/  SHF.R.U32.HI R34, RZ, 0x8, R34 ;  /* 0x00000008ff227819 */ /* 0x000fe40000011622 */
[----:B------:R-:W-:-:S02]  /*6b130*/  SHF.R.U32.HI R40, RZ, 0x8, R40 ;  /* 0x00000008ff287819 */ /* 0x000fc40000011628 */
[----:B------:R-:W-:Y:S02]  /*6b140*/  LOP3.LUT R35, R35, 0xffff, RZ, 0xc0, !PT ;  /* 0x0000ffff23237812 */ /* 0x000fe400078ec0ff */
[----:B------:R-:W-:Y:S02]  /*6b150*/  LOP3.LUT R34, R34, 0xffff, RZ, 0xc0, !PT ;  /* 0x0000ffff22227812 */ /* 0x000fe400078ec0ff */
[----:B------:R-:W-:Y:S02]  /*6b160*/  LOP3.LUT R41, R41, 0xffff, RZ, 0xc0, !PT ;  /* 0x0000ffff29297812 */ /* 0x000fe400078ec0ff */
[----:B------:R-:W-:Y:S02]  /*6b170*/  LOP3.LUT R40, R40, 0xffff, RZ, 0xc0, !PT ;  /* 0x0000ffff28287812 */ /* 0x000fe400078ec0ff */
[--C-:B------:R-:W-:Y:S02]  /*6b180*/  PRMT R35, R35, 0x3340, R0.reuse ;  /* 0x0000334023237816 */ /* 0x100fe40000000000 */
[----:B------:R-:W-:-:S02]  /*6b190*/  PRMT R34, R34, 0x3340, R0 ;  /* 0x0000334022227816 */ /* 0x000fc40000000000 */
[--C-:B------:R-:W-:Y:S02]  /*6b1a0*/  PRMT R41, R41, 0x3340, R0.reuse ;  /* 0x0000334029297816 */ /* 0x100fe40000000000 */
[----:B------:R-:W-:Y:S02]  /*6b1b0*/  PRMT R40, R40, 0x3340, R0 ;  /* 0x0000334028287816 */ /* 0x000fe40000000000 */
[----:B------:R-:W-:Y:S02]  /*6b1c0*/  LOP3.LUT R39, R55, 0xffff, RZ, 0xc0, !PT ;  /* 0x0000ffff37277812 */ /* 0x000fe400078ec0ff */
[----:B--2---:R-:W-:Y:S02]  /*6b1d0*/  SHF.R.U32.HI R21, RZ, 0x8, R36 ;  /* 0x00000008ff157819 */ /* 0x004fe40000011624 */
[----:B------:R-:W2:Y:S02]  /*6b1e0*/  LDL.LU R36, [R1+0x25e4] ;  /* 0x0025e40001247983 */ /* 0x000ea40000300800 */
[----:B------:R-:W-:-:S04]  /*6b1f0*/  LOP3.LUT R26, R21, 0xffff, RZ, 0xc0, !PT ;  /* 0x0000ffff151a7812 */ /* 0x000fc800078ec0ff */
[----:B------:R-:W-:Y:S01]  /*6b200*/  PRMT R26, R26, 0x3340, R0 ;  /* 0x000033401a1a7816 */ /* 0x000fe20000000000 */
[----:B------:R-:W-:Y:S04]  /*6b210*/  STL.64 [R1+0x440], R28 ;  /* 0x0004401c01007387 */ /* 0x000fe80000100a00 */
[----:B------:R-:W-:Y:S04]  /*6b220*/  STL.64 [R1+0x2ce0], R26 ;  /* 0x002ce01a01007387 */ /* 0x000fe80000100a00 */
[----:B------:R-:W-:Y:S04]  /*6b230*/  STL.64 [R1+0x2ce8], R24 ;  /* 0x002ce81801007387 */ /* 0x000fe80000100a00 */
[----:B------:R0:W-:Y:S02]  /*6b240*/  STL.64 [R1+0x480], R2 ;  /* 0x0004800201007387 */ /* 0x0001e40000100a00 */
[----:B0-----:R-:W-:-:S05]  /*6b250*/  IADD3 R2, P6, PT, R60, R9, RZ ;  /* 0x000000093c027210 */ /* 0x001fca0007fde0ff */
[----:B------:R-:W-:-:S05]  /*6b260*/  IMAD.X R3, R20, 0x1, R8, P6 ;  /* 0x0000000114037824 */ /* 0x000fca00030e0608 */
[----:B------:R0:W-:Y:S04]  /*6b270*/  STL.64 [R1+0x4b0], R2 ;  /* 0x0004b00201007387 */ /* 0x0001e80000100a00 */
[----:B------:R-:W-:Y:S04]  /*6b280*/  STL.64 [R1+0x2cf0], R30 ;  /* 0x002cf01e01007387 */ /* 0x000fe80000100a00 */
[----:B------:R-:W3:Y:S01]  /*6b290*/  LDL.LU R51, [R1+0x25e8] ;  /* 0x0025e80001337983 */ /* 0x000ee20000300800 */
[----:B0-----:R-:W-:-:S03]  /*6b2a0*/  IADD3 R2, P6, PT, R60, R11, RZ ;  /* 0x0000000b3c027210 */ /* 0x001fc60007fde0ff */
[----:B------:R-:W4:Y:S04]  /*6b2b0*/  LDL.LU R52, [R1+0x2484] ;  /* 0x0024840001347983 */ /* 0x000f280000300800 */
[----:B------:R-:W4:Y:S01]  /*6b2c0*/  LDL.LU R58, [R1+0x2510] ;  /* 0x00251000013a7983 */ /* 0x000f220000300800 */
[----:B------:R-:W-:-:S05]  /*6b2d0*/  IMAD.X R3, R20, 0x1, R10, P6 ;  /* 0x0000000114037824 */ /* 0x000fca00030e060a */
[----:B------:R0:W-:Y:S04]  /*6b2e0*/  STL.64 [R1+0x4a8], R2 ;  /* 0x0004a80201007387 */ /* 0x0001e80000100a00 */
[----:B------:R-:W-:Y:S04]  /*6b2f0*/  STL.64 [R1+0x2cf8], R34 ;  /* 0x002cf82201007387 */ /* 0x000fe80000100a00 */
[----:B------:R-:W-:Y:S04]  /*6b300*/  STL.64 [R1+0x2d00], R40 ;  /* 0x002d002801007387 */ /* 0x000fe80000100a00 */
[----:B------:R-:W4:Y:S01]  /*6b310*/  LDL.LU R55, [R1+0x2d38] ;  /* 0x002d380001377983 */ /* 0x000f220000300800 */
[----:B------:R-:W-:-:S02]  /*6b320*/  PRMT R21, R39, 0x3340, R0 ;  /* 0x0000334027157816 */ /* 0x000fc40000000000 */
[----:B0-----:R-:W-:-:S05]  /*6b330*/  IADD3 R2, P6, PT, R60, R12, RZ ;  /* 0x0000000c3c027210 */ /* 0x001fca0007fde0ff */
[----:B------:R-:W-:Y:S01]  /*6b340*/  IMAD.X R3, R20, 0x1, R5, P6 ;  /* 0x0000000114037824 */ /* 0x000fe200030e0605 */
[----:B------:R-:W-:-:S04]  /*6b350*/  LOP3.LUT R37, R37, 0xffff, RZ, 0xc0, !PT ;  /* 0x0000ffff25257812 */ /* 0x000fc800078ec0ff */
[----:B------:R-:W-:Y:S02]  /*6b360*/  PRMT R37, R37, 0x3340, R0 ;  /* 0x0000334025257816 */ /* 0x000fe40000000000 */
[----:B--2---:R-:W-:Y:S02]  /*6b370*/  LOP3.LUT R38, R36, 0xffff, RZ, 0xc0, !PT ;  /* 0x0000ffff24267812 */ /* 0x004fe400078ec0ff */
[----:B------:R-:W-:-:S04]  /*6b380*/  LOP3.LUT R36, R59, 0xffff, RZ, 0xc0, !PT ;  /* 0x0000ffff3b247812 */ /* 0x000fc800078ec0ff */
[----:B------:R-:W-:-:S04]  /*6b390*/  PRMT R33, R38, 0x3340, R36 ;  /* 0x0000334026217816 */ /* 0x000fc80000000024 */
[----:B------:R-:W-:-:S05]  /*6b3a0*/  PRMT R59, R33, 0x5410, R21 ;  /* 0x00005410213b7816 */ /* 0x000fca0000000015 */
        /* <DEDUP_REMOVED lines=8> */
[----:B------:R-:W-:Y:S02]  /*6b430*/  SHF.R.U32.HI R36, RZ, 0x8, R42 ;  /* 0x00000008ff247819 */ /* 0x000fe4000001162a */
[----:B------:R-:W-:Y:S02]  /*6b440*/  PRMT R60, R21, 0x3340, R20 ;  /* 0x00003340153c7816 */ /* 0x000fe40000000014 */
[----:B------:R-:W-:-:S02]  /*6b450*/  SHF.R.U32.HI R21, RZ, 0x8, R39 ;  /* 0x00000008ff157819 */ /* 0x000fc40000011627 */
[----:B---3--:R-:W-:Y:S02]  /*6b460*/  LOP3.LUT R42, R51, 0xffff, RZ, 0xc0, !PT ;  /* 0x0000ffff332a7812 */ /* 0x008fe400078ec0ff */
[----:B----4-:R-:W-:Y:S02]  /*6b470*/  LOP3.LUT R38, R52, 0xffff, RZ, 0xc0, !PT ;  /* 0x0000ffff34267812 */ /* 0x010fe400078ec0ff */
[----:B------:R-:W-:Y:S02]  /*6b480*/  LOP3.LUT R39, R58, 0xffff, RZ, 0xc0, !PT ;  /* 0x0000ffff3a277812 */ /* 0x000fe400078ec0ff */
[----:B------:R-:W-:Y:S02]  /*6b490*/  PRMT R20, R38, 0x3340, R0 ;  /* 0x0000334026147816 */ /* 0x000fe40000000000 */
[----:B------:R-:W-:Y:S02]  /*6b4a0*/  PRMT R33, R42, 0x3340, R39 ;  /* 0x000033402a217816 */ /* 0x000fe40000000027 */
[----:B------:R-:W-:Y:S01]  /*6b4b0*/  LOP3.LUT R36, R36, 0xffff, RZ, 0xc0, !PT ;  /* 0x0000ffff24247812 */ /* 0x000fe200078ec0ff */
[----:B------:R0:W-:Y:S01]  /*6b4c0*/  STL.64 [R1+0x4d8], R2 ;  /* 0x0004d80201007387 */ /* 0x0001e20000100a00 */
[----:B------:R-:W-:-:S02]  /*6b4d0*/  PRMT R58, R33, 0x5410, R20 ;  /* 0x00005410213a7816 */ /* 0x000fc40000000014 */
[----:B------:R-:W-:Y:S01]  /*6b4e0*/  PRMT R36, R36, 0x3340, R0 ;  /* 0x0000334024247816 */ /* 0x000fe20000000000 */
[----:B------:R-:W-:Y:S01]  /*6b4f0*/  STL.64 [R1+0x2d20], R60 ;  /* 0x002d203c01007387 */ /* 0x000fe20000100a00 */
[----:B------:R-:W-:Y:S02]  /*6b500*/  SHF.R.S32.HI R20, RZ, 0x1f, R55 ;  /* 0x0000001fff147819 */ /* 0x000fe40000011437 */
[----:B0-----:R-:W-:Y:S01]  /*6b510*/  IADD3 R2, P6, PT, R55, R16, RZ ;  /* 0x0000001037027210 */ /* 0x001fe20007fde0ff */
[----:B------:R-:W-:Y:S04]  /*6b520*/  STL.64 [R1+0x2d10], R36 ;  /* 0x002d102401007387 */ /* 0x000fe80000100a00 */
[----:B------:R-:W-:Y:S01]  /*6b530*/  IMAD.X R3, R20, 0x1, R19, P6 ;  /* 0x0000000114037824 */ /* 0x000fe200030e0613 */
[----:B------:R-:W-:Y:S01]  /*6b540*/  STL [R1+0x2c70], R58 ;  /* 0x002c703a01007387 */ /* 0x000fe20000100800 */
[----:B------:R-:W-:-:S03]  /*6b550*/  SHF.R.U32.HI R42, RZ, 0x8, R42 ;  /* 0x00000008ff2a7819 */ /* 0x000fc6000001162a */
[----:B------:R-:W2:Y:S01]  /*6b560*/  LDL.LU R49, [R1+0x260] ;  /* 0x0002600001317983 */ /* 0x000ea20000300800 */
[----:B------:R-:W-:-:S03]  /*6b570*/  SHF.R.U32.HI R33, RZ, 0x8, R39 ;  /* 0x00000008ff217819 */ /* 0x000fc60000011627 */
[----:B------:R-:W3:Y:S01]  /*6b580*/  LDL.LU R51, [R1+0x264] ;  /* 0x0002640001337983 */ /* 0x000ee20000300800 */
[----:B------:R-:W-:-:S03]  /*6b590*/  SHF.R.U32.HI R39, RZ, 0x8, R38 ;  /* 0x00000008ff277819 */ /* 0x000fc60000011626 */
[----:B------:R0:W-:Y:S01]  /*6b5a0*/  STL.64 [R1+0x4a0], R2 ;  /* 0x0004a00201007387 */ /* 0x0001e20000100a00 */
[----:B------:R-:W-:Y:S02]  /*6b5b0*/  LOP3.LUT R38, R42, 0xffff, RZ, 0xc0, !PT ;  /* 0x0000ffff2a267812 */ /* 0x000fe400078ec0ff */
[----:B------:R-:W-:Y:S01]  /*6b5c0*/  LOP3.LUT R33, R33, 0xffff, RZ, 0xc0, !PT ;  /* 0x0000ffff21217812 */ /* 0x000fe200078ec0ff */
[----:B------:R-:W-:Y:S01]  /*6b5d0*/  IMAD.MOV.U32 R52, RZ, RZ, R56 ;  /* 0x000000ffff347224 */ /* 0x000fe200078e0038 */
[----:B0-----:R-:W-:Y:S02]  /*6b5e0*/  IADD3 R2, P6, PT, R55, R17, RZ ;  /* 0x0000001137027210 */ /* 0x001fe40007fde0ff */
[----:B------:R-:W-:-:S03]  /*6b5f0*/  PRMT R56, R38, 0x3340, R33 ;  /* 0x0000334026387816 */ /* 0x000fc60000000021 */
[----:B------:R-:W-:Y:S01]  /*6b600*/  IMAD.X R3, R20, 0x1, R18, P6 ;  /* 0x0000000114037824 */ /* 0x000fe200030e0612 */
[----:B------:R-:W-:Y:S02]  /*6b610*/  SHF.R.U32.HI R38, RZ, 0x8, R45 ;  /* 0x00000008ff267819 */ /* 0x000fe4000001162d */
[----:B------:R-:W2:Y:S01]  /*6b620*/  LDL.LU R45, [R1+0x2d34] ;  /* 0x002d3400012d7983 */ /* 0x000ea20000300800 */
[----:B------:R-:W-:-:S03]  /*6b630*/  LOP3.LUT R39, R39, 0xffff, RZ, 0xc0, !PT ;  /* 0x0000ffff27277812 */ /* 0x000fc600078ec0ff */
[----:B------:R0:W-:Y:S04]  /*6b640*/  STL.64 [R1+0x498], R2 ;  /* 0x0004980201007387 */ /* 0x0001e80000100a00 */
[----:B------:R-:W4:Y:S01]  /*6b650*/  LDL.LU R25, [R1+0x9c] ;  /* 0x00009c0001197983 */ /* 0x000f220000300800 */
[----:B------:R-:W-:-:S03]  /*6b660*/  PRMT R33, R39, 0x3340, R0 ;  /* 0x0000334027217816 */ /* 0x000fc60000000000 */
[----:B------:R-:W4:Y:S01]  /*6b670*/  LDL.LU R26, [R1+0x254] ;  /* 0x00025400011a7983 */ /* 0x000f220000300800 */
[----:B------:R-:W-:-:S03]  /*6b680*/  SHF.R.U32.HI R39, RZ, 0x8, R43 ;  /* 0x00000008ff277819 */ /* 0x000fc6000001162b */
[----:B------:R-:W3:Y:S01]  /*6b690*/  LDL.LU R27, [R1+0x258] ;  /* 0x00025800011b7983 */ /* 0x000ee20000300800 */
[----:B------:R-:W-:-:S03]  /*6b6a0*/  SHF.R.U32.HI R43, RZ, 0x8, R46 ;  /* 0x00000008ff2b7819 */ /* 0x000fc6000001162e */
[----:B0-----:R-:W3:Y:S04]  /*6b6b0*/  LDL.LU R2, [R1+0x98] ;  /* 0x0000980001027983 */ /* 0x001ee80000300800 */
[----:B------:R-:W3:Y:S04]  /*6b6c0*/  LDL.LU R28, [R1+0x22c] ;  /* 0x00022c00011c7983 */ /* 0x000ee80000300800 */
[----:B------:R-:W3:Y:S04]  /*6b6d0*/  LDL.LU R29, [R1+0x90] ;  /* 0x00009000011d7983 */ /* 0x000ee80000300800 */
[----:B------:R-:W3:Y:S04]  /*6b6e0*/  LDL.LU R48, [R1+0x220] ;  /* 0x0002200001307983 */ /* 0x000ee80000300800 */
[----:B------:R-:W3:Y:S01]  /*6b6f0*/  LDL.LU R46, [R1+0x2d30] ;  /* 0x002d3000012e7983 */ /* 0x000ee20000300800 */
[----:B------:R-:W-:-:S05]  /*6b700*/  IADD3 R22, P6, PT, R55, R15, RZ ;  /* 0x0000000f37167210 */ /* 0x000fca0007fde0ff */
[----:B------:R-:W-:-:S05]  /*6b710*/  IMAD.X R23, R20, 0x1, R13, P6 ;  /* 0x0000000114177824 */ /* 0x000fca00030e060d */
[----:B------:R0:W-:Y:S01]  /*6b720*/  STL.64 [R1+0x4d0], R22 ;  /* 0x0004d01601007387 */ /* 0x0001e20000100a00 */
[----:B------:R-:W-:-:S03]  /*6b730*/  SHF.R.U32.HI R42, RZ, 0x8, R50 ;  /* 0x00000008ff2a7819 */ /* 0x000fc60000011632 */
[----:B------:R-:W3:Y:S01]  /*6b740*/  LDL.LU R50, [R1+0x2d2c] ;  /* 0x002d2c0001327983 */ /* 0x000ee20000300800 */
[----:B0-----:R-:W-:-:S03]  /*6b750*/  IADD3 R22, P6, PT, R55, R14, RZ ;  /* 0x0000000e37167210 */ /* 0x001fc60007fde0ff */
[----:B------:R-:W-:Y:S02]  /*6b760*/  STL [R1+0x2c74], R0 ;  /* 0x002c740001007387 */ /* 0x000fe40000100800 */
[----:B------:R-:W-:-:S05]  /*6b770*/  IMAD.X R23, R20, 0x1, R7, P6 ;  /* 0x0000000114177824 */ /* 0x000fca00030e0607 */
[----:B------:R0:W-:Y:S04]  /*6b780*/  STL.64 [R1+0x4c8], R22 ;  /* 0x0004c81601007387 */ /* 0x0001e80000100a00 */
[----:B------:R-:W3:Y:S04]  /*6b790*/  LDL.LU R3, [R1+0x94] ;  /* 0x0000940001037983 */ /* 0x000ee80000300800 */
[----:B0-----:R-:W3:Y:S04]  /*6b7a0*/  LDL.LU R22, [R1+0x224] ;  /* 0x0002240001167983 */ /* 0x001ee80000300800 */
[----:B------:R-:W3:Y:S01]  /*6b7b0*/  LDL.LU R23, [R1+0x24] ;  /* 0x0000240001177983 */ /* 0x000ee20000300800 */
[----:B------:R-:W-:-:S02]  /*6b7c0*/  IADD3 R30, P6, PT, R55, R9, RZ ;  /* 0x00000009371e7210 */ /* 0x000fc40007fde0ff */
[----:B------:R-:W-:Y:S02]  /*6b7d0*/  LOP3.LUT R47, R47, 0xffff, RZ, 0xc0, !PT ;  /* 0x0000ffff2f2f7812 */ /* 0x000fe400078ec0ff */
[----:B------:R-:W-:Y:S01]  /*6b7e0*/  LOP3.LUT R44, R44, 0xffff, RZ, 0xc0, !PT ;  /* 0x0000ffff2c2c7812 */ /* 0x000fe200078ec0ff */
[----:B------:R-:W-:Y:S01]  /*6b7f0*/  IMAD.X R31, R20, 0x1, R8, P6 ;  /* 0x00000001141f7824 */ /* 0x000fe200030e0608 */
[----:B------:R-:W-:Y:S02]  /*6b800*/  LOP3.LUT R32, R32, 0xffff, RZ, 0xc0, !PT ;  /* 0x0000ffff20207812 */ /* 0x000fe400078ec0ff */
[----:B------:R-:W-:Y:S02]  /*6b810*/  LOP3.LUT R21, R21, 0xffff, RZ, 0xc0, !PT ;  /* 0x0000ffff15157812 */ /* 0x000fe400078ec0ff */
[----:B------:R-:W-:Y:S02]  /*6b820*/  LOP3.LUT R39, R39, 0xffff, RZ, 0xc0, !PT ;  /* 0x0000ffff27277812 */ /* 0x000fe400078ec0ff */
[----:B------:R-:W-:-:S02]  /*6b830*/  LOP3.LUT R38, R38, 0xffff, RZ, 0xc0, !PT ;  /* 0x0000ffff26267812 */ /* 0x000fc400078ec0ff */
[----:B------:R-:W-:Y:S02]  /*6b840*/  LOP3.LUT R43, R43, 0xffff, RZ, 0xc0, !PT ;  /* 0x0000ffff2b2b7812 */ /* 0x000fe400078ec0ff */
[----:B------:R-:W-:Y:S02]  /*6b850*/  LOP3.LUT R42, R42, 0xffff, RZ, 0xc0, !PT ;  /* 0x0000ffff2a2a7812 */ /* 0x000fe400078ec0ff */
[----:B------:R-:W-:Y:S02]  /*6b860*/  IADD3 R24, P6, PT, R55, R11, RZ ;  /* 0x0000000b37187210 */ /* 0x000fe40007fde0ff */
[--C-:B------:R-:W-:Y:S02]  /*6b870*/  PRMT R47, R47, 0x3340, R0.reuse ;  /* 0x000033402f2f7816 */ /* 0x100fe40000000000 */
[--C-:B------:R-:W-:Y:S02]  /*6b880*/  PRMT R44, R44, 0x3340, R0.reuse ;  /* 0x000033402c2c7816 */ /* 0x100fe40000000000 */
[----:B------:R-:W-:-:S02]  /*6b890*/  PRMT R32, R32, 0x3340, R0 ;  /* 0x0000334020207816 */ /* 0x000fc40000000000 */
[--C-:B------:R-:W-:Y:S02]  /*6b8a0*/  PRMT R21, R21, 0x3340, R0.reuse ;  /* 0x0000334015157816 */ /* 0x100fe40000000000 */
[--C-:B------:R-:W-:Y:S02]  /*6b8b0*/  PRMT R39, R39, 0x3340, R0.reuse ;  /* 0x0000334027277816 */ /* 0x100fe40000000000 */
[--C-:B------:R-:W-:Y:S02]  /*6b8c0*/  PRMT R38, R38, 0x3340, R0.reuse ;  /* 0x0000334026267816 */ /* 0x100fe40000000000 */
[--C-:B------:R-:W-:Y:S02]  /*6b8d0*/  PRMT R43, R43, 0x3340, R0.reuse ;  /* 0x000033402b2b7816 */ /* 0x100fe40000000000 */
[----:B------:R-:W-:Y:S02]  /*6b8e0*/  PRMT R42, R42, 0x3340, R0 ;  /* 0x000033402a2a7816 */ /* 0x000fe40000000000 */
[----:B--2---:R-:W-:Y:S01]  /*6b8f0*/  PRMT R45, R49, 0x5410, R45 ;  /* 0x00005410312d7816 */ /* 0x004fe2000000002d */
[----:B------:R-:W-:Y:S01]  /*6b900*/  IMAD.MOV.U32 R49, RZ, RZ, R52 ;  /* 0x000000ffff317224 */ /* 0x000fe200078e0034 */
[----:B----4-:R-:W-:Y:S01]  /*6b910*/  PRMT R0, R26, 0x5410, R25 ;  /* 0x000054101a007816 */ /* 0x010fe20000000019 */
[----:B------:R-:W-:Y:S01]  /*6b920*/  IMAD.X R25, R20, 0x1, R10, P6 ;  /* 0x0000000114197824 */ /* 0x000fe200030e060a */
[----:B---3--:R-:W-:-:S02]  /*6b930*/  PRMT R2, R28, 0x5410, R2 ;  /* 0x000054101c027816 */ /* 0x008fc40000000002 */
[----:B------:R-:W-:Y:S02]  /*6b940*/  PRMT R46, R51, 0x5410, R46 ;  /* 0x00005410332e7816 */ /* 0x000fe4000000002e */
[----:B------:R-:W2:Y:S04]  /*6b950*/  LDL.LU R51, [R1+0x1c] ;  /* 0x00001c0001337983 */ /* 0x000ea80000300800 */
[----:B------:R-:W2:Y:S04]  /*6b960*/  LDL.LU R52, [R1+0x200] ;  /* 0x0002000001347983 */ /* 0x000ea80000300800 */
[----:B------:R-:W-:Y:S04]  /*6b970*/  STL.64 [R1+0x500], R30 ;  /* 0x0005001e01007387 */ /* 0x000fe80000100a00 */
[----:B------:R0:W-:Y:S04]  /*6b980*/  STL [R1], R0 ;  /* 0x0000000001007387 */ /* 0x0001e80000100800 */
[----:B------:R1:W-:Y:S01]  /*6b990*/  STL.64 [R1+0x4f8], R24 ;  /* 0x0004f81801007387 */ /* 0x0003e20000100a00 */
[----:B0-----:R-:W-:-:S03]  /*6b9a0*/  PRMT R0, R48, 0x5410, R29 ;  /* 0x0000541030007816 */ /* 0x001fc6000000001d */
[----:B------:R-:W-:Y:S01]  /*6b9b0*/  STL [R1+0x4], R2 ;  /* 0x0000040201007387 */ /* 0x000fe20000100800 */
[----:B-1----:R-:W-:-:S03]  /*6b9c0*/  IADD3 R24, P6, PT, R55, R12, RZ ;  /* 0x0000000c37187210 */ /* 0x002fc60007fde0ff */
[----:B------:R-:W-:Y:S02]  /*6b9d0*/  STL [R1+0x8], R0 ;  /* 0x0000080001007387 */ /* 0x000fe40000100800 */
[----:B------:R-:W-:Y:S02]  /*6b9e0*/  IMAD.X R25, R20, 0x1, R5, P6 ;  /* 0x0000000114197824 */ /* 0x000fe400030e0605 */
[----:B------:R-:W3:Y:S04]  /*6b9f0*/  LDL.LU R58, [R1+0x28] ;  /* 0x00002800013a7983 */ /* 0x000ee80000300800 */
[----:B------:R-:W4:Y:S04]  /*6ba00*/  LDL.LU R36, [R1+0x34] ;  /* 0x0000340001247983 */ /* 0x000f280000300800 */
[----:B------:R-:W4:Y:S04]  /*6ba10*/  LDL.LU R37, [R1+0x1f0] ;  /* 0x0001f00001257983 */ /* 0x000f280000300800 */
[----:B------:R0:W-:Y:S04]  /*6ba20*/  STL.64 [R1+0x530], R24 ;  /* 0x0005301801007387 */ /* 0x0001e80000100a00 */
[----:B------:R-:W3:Y:S04]  /*6ba30*/  LDL.LU R59, [R1+0x48] ;  /* 0x00004800013b7983 */ /* 0x000ee80000300800 */
[----:B------:R-:W3:Y:S01]  /*6ba40*/  LDL.LU R40, [R1+0x1c4] ;  /* 0x0001c40001287983 */ /* 0x000ee20000300800 */
[----:B0-----:R-:W-:-:S03]  /*6ba50*/  IADD3 R24, P6, PT, R55, R6, RZ ;  /* 0x0000000637187210 */ /* 0x001fc60007fde0ff */
[----:B------:R-:W3:Y:S04]  /*6ba60*/  LDL.LU R41, [R1+0x40] ;  /* 0x0000400001297983 */ /* 0x000ee80000300800 */
[----:B------:R-:W3:Y:S01]  /*6ba70*/  LDL.LU R34, [R1+0x1e8] ;  /* 0x0001e80001227983 */ /* 0x000ee20000300800 */
[----:B------:R-:W-:-:S03]  /*6ba80*/  IMAD.X R25, R20, 0x1, R4, P6 ;  /* 0x0000000114197824 */ /* 0x000fc600030e0604 */
[----:B------:R-:W3:Y:S04]  /*6ba90*/  LDL.LU R35, [R1+0x60] ;  /* 0x0000600001237983 */ /* 0x000ee80000300800 */
[----:B------:R-:W3:Y:S01]  /*6baa0*/  LDL.LU R30, [R1+0x164] ;  /* 0x00016400011e7983 */ /* 0x000ee20000300800 */
[----:B------:R-:W-:-:S03]  /*6bab0*/  PRMT R50, R27, 0x5410, R50 ;  /* 0x000054101b327816 */ /* 0x000fc60000000032 */
[----:B------:R-:W3:Y:S04]  /*6bac0*/  LDL.LU R28, [R1+0x4c] ;  /* 0x00004c00011c7983 */ /* 0x000ee80000300800 */
[----:B------:R-:W3:Y:S04]  /*6bad0*/  LDL.LU R29, [R1+0x1c0] ;  /* 0x0001c000011d7983 */ /* 0x000ee80000300800 */
[----:B------:R-:W3:Y:S01]  /*6bae0*/  LDL.LU R31, [R1+0x6c] ;  /* 0x00006c00011f7983 */ /* 0x000ee20000300800 */
[----:B------:R-:W-:-:S03]  /*6baf0*/  PRMT R2, R54, 0x5410, R23 ;  /* 0x0000541036027816 */ /* 0x000fc60000000017 */
[----:B------:R-:W3:Y:S04]  /*6bb00*/  LDL.LU R26, [R1+0x160] ;  /* 0x00016000011a7983 */ /* 0x000ee80000300800 */
[----:B------:R-:W3:Y:S04]  /*6bb10*/  LDL.LU R27, [R1+0x70] ;  /* 0x00007000011b7983 */ /* 0x000ee80000300800 */
[----:B------:R0:W-:Y:S04]  /*6bb20*/  STL.64 [R1+0x528], R24 ;  /* 0x0005281801007387 */ /* 0x0001e80000100a00 */
[----:B------:R-:W3:Y:S04]  /*6bb30*/  LDL.LU R48, [R1+0x15c] ;  /* 0x00015c0001307983 */ /* 0x000ee80000300800 */
[----:B------:R-:W3:Y:S04]  /*6bb40*/  LDL.LU R54, [R1+0x2d28] ;  /* 0x002d280001367983 */ /* 0x000ee80000300800 */
[----:B0-----:R-:W3:Y:S01]  /*6bb50*/  LDL.LU R24, [R1+0x88] ;  /* 0x0000880001187983 */ /* 0x001ee20000300800 */
[----:B------:R-:W-:-:S03]  /*6bb60*/  PRMT R55, R22, 0x5410, R3 ;  /* 0x0000541016377816 */ /* 0x000fc60000000003 */
[----:B------:R0:W-:Y:S04]  /*6bb70*/  STL [R1+0x24], R2 ;  /* 0x0000240201007387 */ /* 0x0001e80000100800 */
[----:B------:R-:W3:Y:S01]  /*6bb80*/  LDL.LU R25, [R1+0x154] ;  /* 0x0001540001197983 */ /* 0x000ee20000300800 */
[----:B--2---:R-:W-:-:S05]  /*6bb90*/  PRMT R0, R52, 0x5410, R51 ;  /* 0x0000541034007816 */ /* 0x004fca0000000033 */
[----:B------:R4:W-:Y:S04]  /*6bba0*/  STL [R1+0x1c], R0 ;  /* 0x00001c0001007387 */ /* 0x0009e80000100800 */
[----:B0-----:R-:W2:Y:S04]  /*6bbb0*/  LDL.LU R2, [R1+0x84] ;  /* 0x0000840001027983 */ /* 0x001ea80000300800 */
[----:B------:R-:W2:Y:S04]  /*6bbc0*/  LDL.LU R3, [R1+0x158] ;  /* 0x0001580001037983 */ /* 0x000ea80000300800 */
[----:B------:R-:W2:Y:S04]  /*6bbd0*/  LDL.LU R22, [R1+0x8c] ;  /* 0x00008c0001167983 */ /* 0x000ea80000300800 */
[----:B------:R-:W2:Y:S04]  /*6bbe0*/  LDL.LU R23, [R1+0x14c] ;  /* 0x00014c0001177983 */ /* 0x000ea80000300800 */
[----:B------:R-:W2:Y:S04]  /*6bbf0*/  LDL.LU R51, [R1+0x78] ;  /* 0x0000780001337983 */ /* 0x000ea80000300800 */
[----:B------:R-:W2:Y:S01]  /*6bc00*/  LDL.LU R52, [R1+0x144] ;  /* 0x0001440001347983 */ /* 0x000ea20000300800 */
[----:B----4-:R-:W-:-:S02]  /*6bc10*/  PRMT R0, R37, 0x5410, R36 ;  /* 0x0000541025007816 */ /* 0x010fc40000000024 */
[----:B---3--:R-:W-:Y:S02]  /*6bc20*/  PRMT R40, R40, 0x5410, R59 ;  /* 0x0000541028287816 */ /* 0x008fe4000000003b */
[----:B------:R-:W-:Y:S02]  /*6bc30*/  PRMT R30, R30, 0x5410, R35 ;  /* 0x000054101e1e7816 */ /* 0x000fe40000000023 */
[----:B------:R-:W-:Y:S02]  /*6bc40*/  SHF.R.S32.HI R20, RZ, 0x1f, R54 ;  /* 0x0000001fff147819 */ /* 0x000fe40000011436 */
[----:B------:R-:W-:-:S05]  /*6bc50*/  IADD3 R60, P6, PT, R54, R16, RZ ;  /* 0x00000010363c7210 */ /* 0x000fca0007fde0ff */
[----:B------:R-:W-:Y:S01]  /*6bc60*/  IMAD.X R61, R20, 0x1, R19, P6 ;  /* 0x00000001143d7824 */ /* 0x000fe200030e0613 */
[----:B------:R-:W-:-:S05]  /*6bc70*/  IADD3 R36, P6, PT, R54, R17, RZ ;  /* 0x0000001136247210 */ /* 0x000fca0007fde0ff */
[----:B------:R-:W-:Y:S01]  /*6bc80*/  IMAD.X R37, R20, 0x1, R18, P6 ;  /* 0x0000000114257824 */ /* 0x000fe200030e0612 */
[----:B------:R0:W-:Y:S04]  /*6bc90*/  STL.64 [R1+0x518], R60 ;  /* 0x0005183c01007387 */ /* 0x0001e80000100a00 */
[----:B0-----:R-:W3:Y:S04]  /*6bca0*/  LDL.LU.64 R60, [R1+0x2d20] ;  /* 0x002d2000013c7983 */ /* 0x001ee80000300a00 */
[----:B------:R0:W-:Y:S04]  /*6bcb0*/  STL [R1+0x34], R0 ;  /* 0x0000340001007387 */ /* 0x0001e80000100800 */
[----:B------:R1:W-:Y:S01]  /*6bcc0*/  STL.64 [R1+0x558], R36 ;  /* 0x0005582401007387 */ /* 0x0003e20000100a00 */
[----:B0-----:R-:W-:-:S03]  /*6bcd0*/  PRMT R0, R34, 0x5410, R41 ;  /* 0x0000541022007816 */ /* 0x001fc60000000029 */
[----:B------:R-:W-:Y:S01]  /*6bce0*/  STL [R1+0x48], R40 ;  /* 0x0000482801007387 */ /* 0x000fe20000100800 */
[----:B-1----:R-:W-:-:S03]  /*6bcf0*/  IADD3 R36, P6, PT, R54, R15, RZ ;  /* 0x0000000f36247210 */ /* 0x002fc60007fde0ff */
[----:B------:R0:W-:Y:S02]  /*6bd00*/  STL [R1+0x40], R0 ;  /* 0x0000400001007387 */ /* 0x0001e40000100800 */
[----:B------:R-:W-:Y:S01]  /*6bd10*/  IMAD.X R37, R20, 0x1, R13, P6 ;  /* 0x0000000114257824 */ /* 0x000fe200030e060d */
[----:B0-----:R-:W-:Y:S02]  /*6bd20*/  PRMT R0, R29, 0x5410, R28 ;  /* 0x000054101d007816 */ /* 0x001fe4000000001c */
[----:B------:R-:W-:Y:S02]  /*6bd30*/  IADD3 R28, P6, PT, R54, R14, RZ ;  /* 0x0000000e361c7210 */ /* 0x000fe40007fde0ff */
[----:B------:R-:W-:Y:S03]  /*6bd40*/  STL.64 [R1+0x550], R36 ;  /* 0x0005502401007387 */ /* 0x000fe60000100a00 */
[----:B------:R-:W-:Y:S01]  /*6bd50*/  IMAD.X R29, R20, 0x1, R7, P6 ;  /* 0x00000001141d7824 */ /* 0x000fe200030e0607 */
[----:B------:R0:W-:Y:S04]  /*6bd60*/  STL [R1+0x60], R30 ;  /* 0x0000601e01007387 */ /* 0x0001e80000100800 */
[----:B------:R-:W-:Y:S04]  /*6bd70*/  STL [R1+0x4c], R0 ;  /* 0x00004c0001007387 */ /* 0x000fe80000100800 */
[----:B------:R1:W-:Y:S01]  /*6bd80*/  STL.64 [R1+0x548], R28 ;  /* 0x0005481c01007387 */ /* 0x0003e20000100a00 */
[----:B0-----:R-:W-:-:S03]  /*6bd90*/  PRMT R30, R26, 0x5410, R31 ;  /* 0x000054101a1e7816 */ /* 0x001fc6000000001f */
[----:B-1----:R-:W4:Y:S04]  /*6bda0*/  LDL.LU R28, [R1+0x80] ;  /* 0x00008000011c7983 */ /* 0x002f280000300800 */
[----:B------:R-:W4:Y:S04]  /*6bdb0*/  LDL.LU R29, [R1+0x148] ;  /* 0x00014800011d7983 */ /* 0x000f280000300800 */
[----:B------:R-:W3:Y:S01]  /*6bdc0*/  LDL.LU R26, [R1+0x74] ;  /* 0x00007400011a7983 */ /* 0x000ee20000300800 */
[----:B------:R-:W-:-:S03]  /*6bdd0*/  PRMT R0, R48, 0x5410, R27 ;  /* 0x0000541030007816 */ /* 0x000fc6000000001b */
[----:B------:R0:W-:Y:S04]  /*6bde0*/  STL [R1+0x6c], R30 ;  /* 0x00006c1e01007387 */ /* 0x0001e80000100800 */
[----:B------:R2:W-:Y:S01]  /*6bdf0*/  STL [R1+0x70], R0 ;  /* 0x0000700001007387 */ /* 0x0005e20000100800 */
[----:B------:R-:W-:Y:S01]  /*6be00*/  PRMT R24, R25, 0x5410, R24 ;  /* 0x0000541019187816 */ /* 0x000fe20000000018 */
[----:B------:R-:W-:Y:S02]  /*6be10*/  IMAD.MOV.U32 R27, RZ, RZ, R49 ;  /* 0x000000ffff1b7224 */ /* 0x000fe400078e0031 */
[----:B------:R-:W3:Y:S01]  /*6be20*/  LDL.LU R48, [R1+0x64] ;  /* 0x0000640001307983 */ /* 0x000ee20000300800 */
[----:B0-----:R-:W-:-:S03]  /*6be30*/  IADD3 R30, P6, PT, R54, R9, RZ ;  /* 0x00000009361e7210 */ /* 0x001fc60007fde0ff */
[----:B------:R-:W3:Y:S02]  /*6be40*/  LDL.LU R49, [R1+0x12c] ;  /* 0x00012c0001317983 */ /* 0x000ee40000300800 */
[----:B------:R-:W-:-:S05]  /*6be50*/  IMAD.X R31, R20, 0x1, R8, P6 ;  /* 0x00000001141f7824 */ /* 0x000fca00030e0608 */
[----:B------:R-:W-:Y:S04]  /*6be60*/  STL.64 [R1+0x5c0], R30 ;  /* 0x0005c01e01007387 */ /* 0x000fe80000100a00 */
[----:B------:R-:W-:Y:S01]  /*6be70*/  STL [R1+0x88], R24 ;  /* 0x0000881801007387 */ /* 0x000fe20000100800 */
[----:B--2---:R-:W-:Y:S02]  /*6be80*/  PRMT R0, R3, 0x5410, R2 ;  /* 0x0000541003007816 */ /* 0x004fe40000000002 */
[----:B------:R-:W-:-:S05]  /*6be90*/  IADD3 R2, P6, PT, R54, R11, RZ ;  /* 0x0000000b36027210 */ /* 0x000fca0007fde0ff */
[----:B------:R-:W-:Y:S01]  /*6bea0*/  IMAD.X R3, R20, 0x1, R10, P6 ;  /* 0x0000000114037824 */ /* 0x000fe200030e060a */
[----:B------:R0:W-:Y:S04]  /*6beb0*/  STL [R1+0x84], R0 ;  /* 0x0000840001007387 */ /* 0x0001e80000100800 */
[----:B------:R1:W-:Y:S01]  /*6bec0*/  STL.64 [R1+0x5b8], R2 ;  /* 0x0005b80201007387 */ /* 0x0003e20000100a00 */
[----:B0-----:R-:W-:-:S03]  /*6bed0*/  PRMT R0, R52, 0x5410, R51 ;  /* 0x0000541034007816 */ /* 0x001fc60000000033 */
[----:B------:R-:W2:Y:S01]  /*6bee0*/  LDL.LU R51, [R1+0x68] ;  /* 0x0000680001337983 */ /* 0x000ea20000300800 */
[----:B-1----:R-:W-:Y:S02]  /*6bef0*/  PRMT R2, R23, 0x5410, R22 ;  /* 0x0000541017027816 */ /* 0x002fe40000000016 */
[----:B------:R-:W-:-:S03]  /*6bf00*/  IADD3 R22, P6, PT, R54, R12, RZ ;  /* 0x0000000c36167210 */ /* 0x000fc60007fde0ff */
[----:B------:R0:W-:Y:S04]  /*6bf10*/  STL [R1+0x8c], R2 ;  /* 0x00008c0201007387 */ /* 0x0001e80000100800 */
[----:B------:R-:W2:Y:S01]  /*6bf20*/  LDL.LU R52, [R1+0x13c] ;  /* 0x00013c0001347983 */ /* 0x000ea20000300800 */
[----:B------:R-:W-:-:S03]  /*6bf30*/  IMAD.X R23, R20, 0x1, R5, P6 ;  /* 0x0000000114177824 */ /* 0x000fc600030e0605 */
[----:B------:R-:W-:Y:S01]  /*6bf40*/  STL [R1+0x78], R0 ;  /* 0x0000780001007387 */ /* 0x000fe20000100800 */
[----:B------:R-:W-:-:S03]  /*6bf50*/  IADD3 R24, P6, PT, R54, R6, RZ ;  /* 0x0000000636187210 */ /* 0x000fc60007fde0ff */
[----:B------:R-:W2:Y:S04]  /*6bf60*/  LDL.LU R40, [R1+0x54] ;  /* 0x0000540001287983 */ /* 0x000ea80000300800 */
[----:B------:R-:W2:Y:S04]  /*6bf70*/  LDL.LU R41, [R1+0xa0] ;  /* 0x0000a00001297983 */ /* 0x000ea80000300800 */
[----:B------:R-:W2:Y:S04]  /*6bf80*/  LDL.LU R34, [R1+0x58] ;  /* 0x0000580001227983 */ /* 0x000ea80000300800 */
[----:B------:R-:W2:Y:S04]  /*6bf90*/  LDL.LU R35, [R1+0x128] ;  /* 0x0001280001237983 */ /* 0x000ea80000300800 */
[----:B0-----:R-:W2:Y:S01]  /*6bfa0*/  LDL.LU R2, [R1+0x44] ;  /* 0x0000440001027983 */ /* 0x001ea20000300800 */
[----:B------:R-:W-:-:S03]  /*6bfb0*/  IMAD.X R25, R20, 0x1, R4, P6 ;  /* 0x0000000114197824 */ /* 0x000fc600030e0604 */
[----:B------:R-:W2:Y:S04]  /*6bfc0*/  LDL.LU R3, [R1+0x11c] ;  /* 0x00011c0001037983 */ /* 0x000ea80000300800 */
[----:B------:R-:W2:Y:S04]  /*6bfd0*/  LDL.LU R30, [R1+0x38] ;  /* 0x00003800011e7983 */ /* 0x000ea80000300800 */
[----:B------:R-:W2:Y:S04]  /*6bfe0*/  LDL.LU R31, [R1+0xa4] ;  /* 0x0000a400011f7983 */ /* 0x000ea80000300800 */
[----:B------:R0:W-:Y:S04]  /*6bff0*/  STL.64 [R1+0x5b0], R22 ;  /* 0x0005b01601007387 */ /* 0x0001e80000100a00 */
[----:B0-----:R-:W2:Y:S04]  /*6c000*/  LDL.LU R22, [R1+0x2c] ;  /* 0x00002c0001167983 */ /* 0x001ea80000300800 */
[----:B------:R-:W2:Y:S01]  /*6c010*/  LDL.LU R23, [R1+0xa8] ;  /* 0x0000a80001177983 */ /* 0x000ea20000300800 */
[----:B----4-:R-:W-:-:S03]  /*6c020*/  PRMT R54, R29, 0x5410, R28 ;  /* 0x000054101d367816 */ /* 0x010fc6000000001c */
[----:B------:R-:W4:Y:S01]  /*6c030*/  LDL.LU R28, [R1+0x30] ;  /* 0x00003000011c7983 */ /* 0x000f220000300800 */
[----:B---3--:R-:W-:-:S03]  /*6c040*/  PRMT R0, R53, 0x5410, R26 ;  /* 0x0000541035007816 */ /* 0x008fc6000000001a */
[----:B------:R-:W4:Y:S04]  /*6c050*/  LDL.LU R29, [R1+0x118] ;  /* 0x00011800011d7983 */ /* 0x000f280000300800 */
[----:B------:R0:W-:Y:S04]  /*6c060*/  STL.64 [R1+0x588], R24 ;  /* 0x0005881801007387 */ /* 0x0001e80000100a00 */
[----:B------:R-:W3:Y:S01]  /*6c070*/  LDL.LU R53, [R1+0x2d18] ;  /* 0x002d180001357983 */ /* 0x000ee20000300800 */
[----:B------:R-:W-:-:S03]  /*6c080*/  PRMT R61, R61, 0x5410, R58 ;  /* 0x000054103d3d7816 */ /* 0x000fc6000000003a */
[----:B------:R-:W4:Y:S04]  /*6c090*/  LDL.LU R58, [R1+0x20] ;  /* 0x00002000013a7983 */ /* 0x000f280000300800 */
[----:B0-----:R-:W4:Y:S01]  /*6c0a0*/  LDL.LU R24, [R1+0xbc] ;  /* 0x0000bc0001187983 */ /* 0x001f220000300800 */
[----:B------:R-:W-:-:S03]  /*6c0b0*/  PRMT R20, R49, 0x5410, R48 ;  /* 0x0000541031147816 */ /* 0x000fc60000000030 */
[----:B------:R0:W-:Y:S01]  /*6c0c0*/  STL [R1+0x80], R0 ;  /* 0x0000800001007387 */ /* 0x0001e20000100800 */
[----:B------:R-:W-:-:S03]  /*6c0d0*/  IMAD.MOV.U32 R25, RZ, RZ, R27 ;  /* 0x000000ffff197224 */ /* 0x000fc600078e001b */
[----:B0-----:R-:W4:Y:S04]  /*6c0e0*/  LDL.LU R0, [R1+0x18] ;  /* 0x0000180001007983 */ /* 0x001f280000300800 */
[----:B------:R-:W4:Y:S04]  /*6c0f0*/  LDL.LU R59, [R1+0xac] ;  /* 0x0000ac00013b7983 */ /* 0x000f280000300800 */
[----:B------:R3:W-:Y:S04]  /*6c100*/  STL [R1+0x64], R20 ;  /* 0x0000641401007387 */ /* 0x0007e80000100800 */
[----:B------:R-:W4:Y:S04]  /*6c110*/  LDL.LU R26, [R1+0x14] ;  /* 0x00001400011a7983 */ /* 0x000f280000300800 */
[----:B------:R-:W4:Y:S04]  /*6c120*/  LDL.LU R27, [R1+0x110] ;  /* 0x00011000011b7983 */ /* 0x000f280000300800 */
[----:B------:R-:W4:Y:S04]  /*6c130*/  LDL.LU R48, [R1+0x10] ;  /* 0x0000100001307983 */ /* 0x000f280000300800 */
[----:B------:R-:W4:Y:S01]  /*6c140*/  LDL.LU R49, [R1+0xb8] ;  /* 0x0000b80001317983 */ /* 0x000f220000300800 */
[----:B--2---:R-:W-:-:S02]  /*6c150*/  PRMT R52, R52, 0x5410, R51 ;  /* 0x0000541034347816 */ /* 0x004fc40000000033 */
[----:B---3--:R-:W-:Y:S02]  /*6c160*/  SHF.R.S32.HI R20, RZ, 0x1f, R53 ;  /* 0x0000001fff147819 */ /* 0x008fe40000011435 */
[----:B------:R-:W-:-:S05]  /*6c170*/  IADD3 R36, P6, PT, R53, R16, RZ ;  /* 0x0000001035247210 */ /* 0x000fca0007fde0ff */
[----:B------:R-:W-:-:S05]  /*6c180*/  IMAD.X R37, R20, 0x1, R19, P6 ;  /* 0x0000000114257824 */ /* 0x000fca00030e0613 */
[----:B------:R0:W-:Y:S04]  /*6c190*/  STL.64 [R1+0x5a8], R36 ;  /* 0x0005a82401007387 */ /* 0x0001e80000100a00 */
[----:B0-----:R-:W2:Y:S04]  /*6c1a0*/  LDL.LU.64 R36, [R1+0x2d10] ;  /* 0x002d100001247983 */ /* 0x001ea80000300a00 */
[----:B------:R-:W3:Y:S04]  /*6c1b0*/  LDL.LU R51, [R1+0x2d0c] ;  /* 0x002d0c0001337983 */ /* 0x000ee80000300800 */
[----:B------:R0:W-:Y:S04]  /*6c1c0*/  STL [R1+0x9c], R52 ;  /* 0x00009c3401007387 */ /* 0x0001e80000100800 */
[----:B0-----:R-:W3:Y:S01]  /*6c1d0*/  LDL.LU R52, [R1+0x2d08] ;  /* 0x002d080001347983 */ /* 0x001ee20000300800 */
[----:B------:R-:W-:-:S02]  /*6c1e0*/  PRMT R41, R41, 0x5410, R40 ;  /* 0x0000541029297816 */ /* 0x000fc40000000028 */
[----:B------:R-:W-:-:S03]  /*6c1f0*/  IADD3 R40, P6, PT, R53, R17, RZ ;  /* 0x0000001135287210 */ /* 0x000fc60007fde0ff */
[----:B------:R0:W-:Y:S01]  /*6c200*/  STL [R1+0xa0], R41 ;  /* 0x0000a02901007387 */ /* 0x0001e20000100800 */
[----:B------:R-:W-:Y:S02]  /*6c210*/  PRMT R35, R35, 0x5410, R34 ;  /* 0x0000541023237816 */ /* 0x000fe40000000022 */
[----:B------:R-:W-:Y:S01]  /*6c220*/  PRMT R34, R3, 0x5410, R2 ;  /* 0x0000541003227816 */ /* 0x000fe20000000002 */
[----:B0-----:R-:W-:-:S05]  /*6c230*/  IMAD.X R41, R20, 0x1, R18, P6 ;  /* 0x0000000114297824 */ /* 0x001fca00030e0612 */
[----:B------:R0:W-:Y:S04]  /*6c240*/  STL.64 [R1+0x5a0], R40 ;  /* 0x0005a02801007387 */ /* 0x0001e80000100a00 */
[----:B0-----:R-:W2:Y:S04]  /*6c250*/  LDL.LU.64 R40, [R1+0x2d00] ;  /* 0x002d000001287983 */ /* 0x001ea80000300a00 */
[----:B------:R-:W2:Y:S04]  /*6c260*/  LDL.LU R2, [R1+0x104] ;  /* 0x0001040001027983 */ /* 0x000ea80000300800 */
[----:B------:R-:W-:Y:S04]  /*6c270*/  STL [R1+0x68], R35 ;  /* 0x0000682301007387 */ /* 0x000fe80000100800 */
[----:B------:R-:W2:Y:S04]  /*6c280*/  LDL.LU R3, [R1+0xc8] ;  /* 0x0000c80001037983 */ /* 0x000ea80000300800 */
[----:B------:R0:W-:Y:S01]  /*6c290*/  STL [R1+0x44], R34 ;  /* 0x0000442201007387 */ /* 0x0001e20000100800 */
[----:B------:R-:W-:-:S02]  /*6c2a0*/  PRMT R31, R31, 0x5410, R30 ;  /* 0x000054101f1f7816 */ /* 0x000fc4000000001e */
[----:B0-----:R-:W-:-:S05]  /*6c2b0*/  IADD3 R34, P6, PT, R53, R15, RZ ;  /* 0x0000000f35227210 */ /* 0x001fca0007fde0ff */
[----:B------:R-:W-:Y:S01]  /*6c2c0*/  IMAD.X R35, R20, 0x1, R13, P6 ;  /* 0x0000000114237824 */ /* 0x000fe200030e060d */
[----:B------:R-:W-:-:S04]  /*6c2d0*/  PRMT R30, R23, 0x5410, R22 ;  /* 0x00005410171e7816 */ /* 0x000fc80000000016 */
[----:B------:R0:W-:Y:S04]  /*6c2e0*/  STL.64 [R1+0x5c8], R34 ;  /* 0x0005c82201007387 */ /* 0x0001e80000100a00 */
[----:B0-----:R-:W2:Y:S04]  /*6c2f0*/  LDL.LU.64 R34, [R1+0x2cf8] ;  /* 0x002cf80001227983 */ /* 0x001ea80000300a00 */
[----:B------:R-:W2:Y:S04]  /*6c300*/  LDL.LU R22, [R1+0xf4] ;  /* 0x0000f40001167983 */ /* 0x000ea80000300800 */
[----:B------:R-:W-:Y:S04]  /*6c310*/  STL [R1+0xa4], R31 ;  /* 0x0000a41f01007387 */ /* 0x000fe80000100800 */
[----:B------:R-:W2:Y:S04]  /*6c320*/  LDL.LU R23, [R1+0xc4] ;  /* 0x0000c40001177983 */ /* 0x000ea80000300800 */
[----:B------:R0:W-:Y:S01]  /*6c330*/  STL [R1+0xa8], R30 ;  /* 0x0000a81e01007387 */ /* 0x0001e20000100800 */
[----:B----4-:R-:W-:-:S02]  /*6c340*/  PRMT R29, R29, 0x5410, R28 ;  /* 0x000054101d1d7816 */ /* 0x010fc4000000001c */
[----:B0-----:R-:W-:-:S05]  /*6c350*/  IADD3 R30, P6, PT, R53, R14, RZ ;  /* 0x0000000e351e7210 */ /* 0x001fca0007fde0ff */
[----:B------:R-:W-:Y:S01]  /*6c360*/  IMAD.X R31, R20, 0x1, R7, P6 ;  /* 0x00000001141f7824 */ /* 0x000fe200030e0607 */
[----:B------:R-:W-:-:S04]  /*6c370*/  PRMT R24, R24, 0x5410, R58 ;  /* 0x0000541018187816 */ /* 0x000fc8000000003a */
[----:B------:R0:W-:Y:S01]  /*6c380*/  STL.64 [R1+0x598], R30 ;  /* 0x0005981e01007387 */ /* 0x0001e20000100a00 */
[----:B------:R-:W-:-:S03]  /*6c390*/  IMAD.MOV.U32 R58, RZ, RZ, R25 ;  /* 0x000000ffff3a7224 */ /* 0x000fc600078e0019 */
[----:B0-----:R-:W4:Y:S04]  /*6c3a0*/  LDL.LU.64 R30, [R1+0x2cf0] ;  /* 0x002cf000011e7983 */ /* 0x001f280000300a00 */
[----:B------:R-:W4:Y:S04]  /*6c3b0*/  LDL.LU R28, [R1+0xcc] ;  /* 0x0000cc00011c7983 */ /* 0x000f280000300800 */
[----:B------:R0:W-:Y:S04]  /*6c3c0*/  STL [R1+0x2c], R29 ;  /* 0x00002c1d01007387 */ /* 0x0001e80000100800 */
[----:B0-----:R-:W4:Y:S04]  /*6c3d0*/  LDL.LU R29, [R1+0xf0] ;  /* 0x0000f000011d7983 */ /* 0x001f280000300800 */
[----:B------:R0:W-:Y:S01]  /*6c3e0*/  STL [R1+0x20], R24 ;  /* 0x0000201801007387 */ /* 0x0001e20000100800 */
[----:B------:R-:W-:-:S02]  /*6c3f0*/  PRMT R59, R59, 0x5410, R0 ;  /* 0x000054103b3b7816 */ /* 0x000fc40000000000 */
[----:B0-----:R-:W-:-:S05]  /*6c400*/  IADD3 R24, P6, PT, R53, R9, RZ ;  /* 0x0000000935187210 */ /* 0x001fca0007fde0ff */
[----:B------:R-:W-:Y:S01]  /*6c410*/  IMAD.X R25, R20, 0x1, R8, P6 ;  /* 0x0000000114197824 */ /* 0x000fe200030e0608 */
[----:B------:R-:W-:Y:S02]  /*6c420*/  PRMT R27, R27, 0x5410, R26 ;  /* 0x000054101b1b7816 */ /* 0x000fe4000000001a */
[----:B------:R-:W-:Y:S02]  /*6c430*/  IADD3 R26, P6, PT, R53, R11, RZ ;  /* 0x0000000b351a7210 */ /* 0x000fe40007fde0ff */
[----:B------:R0:W-:Y:S01]  /*6c440*/  STL.64 [R1+0x5f8], R24 ;  /* 0x0005f81801007387 */ /* 0x0001e20000100a00 */
[----:B------:R-:W-:-:S03]  /*6c450*/  PRMT R48, R49, 0x5410, R48 ;  /* 0x0000541031307816 */ /* 0x000fc60000000030 */
[----:B0-----:R-:W4:Y:S04]  /*6c460*/  LDL.LU.64 R24, [R1+0x2ce8] ;  /* 0x002ce80001187983 */ /* 0x001f280000300a00 */
[----:B------:R-:W4:Y:S04]  /*6c470*/  LDL.LU R0, [R1+0xe8] ;  /* 0x0000e80001007983 */ /* 0x000f280000300800 */
[----:B------:R0:W-:Y:S04]  /*6c480*/  STL [R1+0xbc], R59 ;  /* 0x0000bc3b01007387 */ /* 0x0001e80000100800 */
[----:B0-----:R-:W4:Y:S04]  /*6c490*/  LDL.LU R59, [R1+0xd8] ;  /* 0x0000d800013b7983 */ /* 0x001f280000300800 */
[----:B------:R0:W-:Y:S02]  /*6c4a0*/  STL [R1+0xac], R27 ;  /* 0x0000ac1b01007387 */ /* 0x0001e40000100800 */
[----:B0-----:R-:W-:-:S05]  /*6c4b0*/  IMAD.X R27, R20, 0x1, R10, P6 ;  /* 0x00000001141b7824 */ /* 0x001fca00030e060a */
[----:B------:R0:W-:Y:S04]  /*6c4c0*/  STL.64 [R1+0x638], R26 ;  /* 0x0006381a01007387 */ /* 0x0001e80000100a00 */
[----:B0-----:R-:W4:Y:S01]  /*6c4d0*/  LDL.LU.64 R26, [R1+0x2ce0] ;  /* 0x002ce000011a7983 */ /* 0x001f220000300a00 */
[----:B---3--:R-:W-:-:S03]  /*6c4e0*/  PRMT R49, R52, 0x5410, R51 ;  /* 0x0000541034317816 */ /* 0x008fc60000000033 */
[----:B------:R-:W3:Y:S04]  /*6c4f0*/  LDL.LU R52, [R1+0x2cd8] ;  /* 0x002cd80001347983 */ /* 0x000ee80000300800 */
[----:B------:R0:W-:Y:S04]  /*6c500*/  STL [R1+0xb8], R48 ;  /* 0x0000b83001007387 */ /* 0x0001e80000100800 */
[----:B------:R-:W3:Y:S01]  /*6c510*/  LDL.LU R51, [R1+0x108] ;  /* 0x0001080001337983 */ /* 0x000ee20000300800 */
[----:B0-----:R-:W-:-:S03]  /*6c520*/  IADD3 R48, P6, PT, R53, R12, RZ ;  /* 0x0000000c35307210 */ /* 0x001fc60007fde0ff */
[----:B------:R0:W-:Y:S02]  /*6c530*/  STL [R1+0xc0], R49 ;  /* 0x0000c03101007387 */ /* 0x0001e40000100800 */
[----:B0-----:R-:W-:-:S05]  /*6c540*/  IMAD.X R49, R20, 0x1, R5, P6 ;  /* 0x0000000114317824 */ /* 0x001fca00030e0605 */
[----:B------:R0:W-:Y:S02]  /*6c550*/  STL.64 [R1+0x630], R48 ;  /* 0x0006303001007387 */ /* 0x0001e40000100a00 */
[----:B0-----:R-:W-:Y:S02]  /*6c560*/  IADD3 R48, P6, PT, R53, R6, RZ ;  /* 0x0000000635307210 */ /* 0x001fe40007fde0ff */
[----:B------:R-:W3:Y:S03]  /*6c570*/  LDL.LU R53, [R1+0xd4] ;  /* 0x0000d40001357983 */ /* 0x000ee60000300800 */
[----:B------:R-:W-:-:S05]  /*6c580*/  IMAD.X R49, R20, 0x1, R4, P6 ;  /* 0x0000000114317824 */ /* 0x000fca00030e0604 */
[----:B------:R0:W-:Y:S04]  /*6c590*/  STL.64 [R1+0x640], R48 ;  /* 0x0006403001007387 */ /* 0x0001e80000100a00 */
[----:B0-----:R-:W3:Y:S04]  /*6c5a0*/  LDL.LU.64 R48, [R1+0x2cd0] ;  /* 0x002cd00001307983 */ /* 0x001ee80000300a00 */
[----:B------:R-:W4:Y:S01]  /*6c5b0*/  LDL.LU R20, [R1+0xc] ;  /* 0x00000c0001147983 */ /* 0x000f220000300800 */
[----:B--2---:R-:W-:Y:S02]  /*6c5c0*/  PRMT R47, R3, 0x5410, R47 ;  /* 0x00005410032f7816 */ /* 0x004fe4000000002f */
[----:B------:R-:W-:-:S02]  /*6c5d0*/  PRMT R44, R23, 0x5410, R44 ;  /* 0x00005410172c7816 */ /* 0x000fc4000000002c */
[----:B---3--:R-:W-:Y:S02]  /*6c5e0*/  PRMT R2, R2, 0x5410, R49 ;  /* 0x0000541002027816 */ /* 0x008fe40000000031 */
[----:B------:R-:W2:Y:S01]  /*6c5f0*/  LDL.LU R49, [R1+0xec] ;  /* 0x0000ec0001317983 */ /* 0x000ea20000300800 */
[----:B----4-:R-:W-:-:S03]  /*6c600*/  PRMT R51, R51, 0x5410, R20 ;  /* 0x0000541033337816 */ /* 0x010fc60000000014 */
[----:B------:R0:W-:Y:S01]  /*6c610*/  STL [R1+0xc], R2 ;  /* 0x00000c0201007387 */ /* 0x0001e20000100800 */
[----:B------:R-:W-:Y:S02]  /*6c620*/  SHF.R.S32.HI R20, RZ, 0x1f, R52 ;  /* 0x0000001fff147819 */ /* 0x000fe40000011434 */
[----:B0-----:R-:W-:Y:S01]  /*6c630*/  IADD3 R2, P6, PT, R52, R16, RZ ;  /* 0x0000001034027210 */ /* 0x001fe20007fde0ff */
[----:B------:R0:W-:Y:S04]  /*6c640*/  STL [R1+0xc8], R47 ;  /* 0x0000c82f01007387 */ /* 0x0001e80000100800 */
[----:B------:R-:W-:Y:S01]  /*6c650*/  IMAD.X R3, R20, 0x1, R19, P6 ;  /* 0x0000000114037824 */ /* 0x000fe200030e0613 */
[----:B0-----:R-:W-:-:S04]  /*6c660*/  PRMT R47, R22, 0x5410, R48 ;  /* 0x00005410162f7816 */ /* 0x001fc80000000030 */
[----:B------:R0:W-:Y:S01]  /*6c670*/  STL.64 [R1+0x628], R2 ;  /* 0x0006280201007387 */ /* 0x0001e20000100a00 */
[----:B------:R-:W-:-:S05]  /*6c680*/  IADD3 R22, P6, PT, R52, R17, RZ ;  /* 0x0000001134167210 */ /* 0x000fca0007fde0ff */
[----:B------:R-:W-:Y:S01]  /*6c690*/  IMAD.X R23, R20, 0x1, R18, P6 ;  /* 0x0000000114177824 */ /* 0x000fe200030e0612 */
[----:B0-----:R-:W3:Y:S04]  /*6c6a0*/  LDL.LU.64 R2, [R1+0x2cc8] ;  /* 0x002cc80001027983 */ /* 0x001ee80000300a00 */
[----:B------:R-:W4:Y:S04]  /*6c6b0*/  LDL.LU R48, [R1+0xd0] ;  /* 0x0000d00001307983 */ /* 0x000f280000300800 */
[----:B------:R0:W-:Y:S02]  /*6c6c0*/  STL [R1+0xc4], R44 ;  /* 0x0000c42c01007387 */ /* 0x0001e40000100800 */
[----:B0-----:R-:W-:-:S02]  /*6c6d0*/  PRMT R44, R28, 0x5410, R41 ;  /* 0x000054101c2c7816 */ /* 0x001fc40000000029 */
[----:B------:R-:W-:Y:S02]  /*6c6e0*/  IADD3 R28, P6, PT, R52, R15, RZ ;  /* 0x0000000f341c7210 */ /* 0x000fe40007fde0ff */
[----:B------:R-:W-:Y:S01]  /*6c6f0*/  PRMT R41, R29, 0x5410, R37 ;  /* 0x000054101d297816 */ /* 0x000fe20000000025 */
[----:B------:R0:W-:Y:S02]  /*6c700*/  STL.64 [R1+0x650], R22 ;  /* 0x0006501601007387 */ /* 0x0001e40000100a00 */
[----:B------:R-:W-:Y:S02]  /*6c710*/  IMAD.X R29, R20, 0x1, R13, P6 ;  /* 0x00000001141d7824 */ /* 0x000fe400030e060d */
[----:B0-----:R-:W3:Y:S04]  /*6c720*/  LDL.LU.64 R22, [R1+0x2cc0] ;  /* 0x002cc00001167983 */ /* 0x001ee80000300a00 */
[----:B------:R-:W-:Y:S04]  /*6c730*/  STL [R1+0xcc], R44 ;  /* 0x0000cc2c01007387 */ /* 0x000fe80000100800 */
[----:B------:R0:W-:Y:S04]  /*6c740*/  STL.64 [R1+0x648], R28 ;  /* 0x0006481c01007387 */ /* 0x0001e80000100a00 */
[----:B0-----:R-:W4:Y:S01]  /*6c750*/  LDL.LU.64 R28, [R1+0x2cb8] ;  /* 0x002cb800011c7983 */ /* 0x001f220000300a00 */
[----:B---3--:R-:W-:-:S02]  /*6c760*/  PRMT R22, R3, 0x5410, R22 ;  /* 0x0000541003167816 */ /* 0x008fc40000000016 */
[----:B----4-:R-:W-:Y:S02]  /*6c770*/  PRMT R37, R48, 0x5410, R29 ;  /* 0x0000541030257816 */ /* 0x010fe4000000001d */
[----:B------:R-:W-:Y:S02]  /*6c780*/  IADD3 R48, P6, PT, R52, R14, RZ ;  /* 0x0000000e34307210 */ /* 0x000fe40007fde0ff */
[----:B--2---:R-:W-:-:S03]  /*6c790*/  PRMT R29, R49, 0x5410, R28 ;  /* 0x00005410311d7816 */ /* 0x004fc6000000001c */
[----:B------:R-:W-:Y:S01]  /*6c7a0*/  IMAD.X R49, R20, 0x1, R7, P6 ;  /* 0x0000000114317824 */ /* 0x000fe200030e0607 */
[----:B------:R-:W-:Y:S04]  /*6c7b0*/  STL [R1+0xd0], R37 ;  /* 0x0000d02501007387 */ /* 0x000fe80000100800 */
[----:B------:R0:W-:Y:S01]  /*6c7c0*/  STL.64 [R1+0x680], R48 ;  /* 0x0006803001007387 */ /* 0x0001e20000100a00 */
[----:B------:R-:W-:Y:S02]  /*6c7d0*/  PRMT R28, R53, 0x5410, R27 ;  /* 0x00005410351c7816 */ /* 0x000fe4000000001b */
[----:B0-----:R-:W-:-:S03]  /*6c7e0*/  IADD3 R48, P6, PT, R52, R9, RZ ;  /* 0x0000000934307210 */ /* 0x001fc60007fde0ff */
[----:B------:R-:W-:Y:S02]  /*6c7f0*/  STL [R1+0xd4], R28 ;  /* 0x0000d41c01007387 */ /* 0x000fe40000100800 */
[----:B------:R-:W-:Y:S02]  /*6c800*/  IMAD.X R49, R20, 0x1, R8, P6 ;  /* 0x0000000114317824 */ /* 0x000fe400030e0608 */
[----:B------:R-:W2:Y:S01]  /*6c810*/  LDL.LU R3, [R1+0x2cb4] ;  /* 0x002cb40001037983 */ /* 0x000ea20000300800 */
[----:B------:R-:W-:-:S03]  /*6c820*/  PRMT R27, R0, 0x5410, R24 ;  /* 0x00005410001b7816 */ /* 0x000fc60000000018 */
[----:B------:R0:W-:Y:S01]  /*6c830*/  STL.64 [R1+0x678], R48 ;  /* 0x0006783001007387 */ /* 0x0001e20000100a00 */
[----:B------:R-:W-:Y:S02]  /*6c840*/  PRMT R0, R59, 0x5410, R23 ;  /* 0x000054103b007816 */ /* 0x000fe40000000017 */
[----:B------:R-:W-:Y:S02]  /*6c850*/  PRMT R23, R2, 0x5410, R26 ;  /* 0x0000541002177816 */ /* 0x000fe4000000001a */
[----:B0-----:R-:W-:Y:S01]  /*6c860*/  IADD3 R48, P6, PT, R52, R11, RZ ;  /* 0x0000000b34307210 */ /* 0x001fe20007fde0ff */
[----:B------:R0:W-:Y:S04]  /*6c870*/  STL [R1+0xd8], R0 ;  /* 0x0000d80001007387 */ /* 0x0001e80000100800 */
[----:B------:R-:W-:Y:S01]  /*6c880*/  IMAD.X R49, R20, 0x1, R10, P6 ;  /* 0x0000000114317824 */ /* 0x000fe200030e060a */
[----:B------:R-:W3:Y:S04]  /*6c890*/  LDL.LU R2, [R1+0x2cb0] ;  /* 0x002cb00001027983 */ /* 0x000ee80000300800 */
[----:B------:R1:W-:Y:S01]  /*6c8a0*/  STL.64 [R1+0x2c80], R22 ;  /* 0x002c801601007387 */ /* 0x0003e20000100a00 */
[----:B0-----:R-:W-:-:S03]  /*6c8b0*/  PRMT R0, R57, 0x5410, R25 ;  /* 0x0000541039007816 */ /* 0x001fc60000000019 */
[----:B------:R-:W-:Y:S04]  /*6c8c0*/  STL.64 [R1+0x6b8], R48 ;  /* 0x0006b83001007387 */ /* 0x000fe80000100a00 */
[----:B------:R-:W4:Y:S01]  /*6c8d0*/  LDL.LU R57, [R1+0x2cac] ;  /* 0x002cac0001397983 */ /* 0x000f220000300800 */
[----:B-1----:R-:W-:-:S03]  /*6c8e0*/  IADD3 R22, P6, PT, R52, R12, RZ ;  /* 0x0000000c34167210 */ /* 0x002fc60007fde0ff */
[----:B------:R-:W-:Y:S02]  /*6c8f0*/  STL [R1+0xdc], R0 ;  /* 0x0000dc0001007387 */ /* 0x000fe40000100800 */
[----:B------:R-:W-:-:S05]  /*6c900*/  IMAD.X R23, R20, 0x1, R5, P6 ;  /* 0x0000000114177824 */ /* 0x000fca00030e0605 */
[----:B------:R0:W-:Y:S02]  /*6c910*/  STL.64 [R1+0x6b0], R22 ;  /* 0x0006b01601007387 */ /* 0x0001e40000100a00 */
[----:B0-----:R-:W-:Y:S02]  /*6c920*/  IADD3 R22, P6, PT, R52, R6, RZ ;  /* 0x0000000634167210 */ /* 0x001fe40007fde0ff */
[----:B------:R-:W4:Y:S03]  /*6c930*/  LDL.LU R52, [R1+0x3c] ;  /* 0x00003c0001347983 */ /* 0x000f260000300800 */
[----:B------:R-:W-:Y:S01]  /*6c940*/  IMAD.X R23, R20, 0x1, R4, P6 ;  /* 0x0000000114177824 */ /* 0x000fe200030e0604 */
[----:B--2---:R-:W-:Y:S02]  /*6c950*/  PRMT R0, R3, 0x5410, R32 ;  /* 0x0000541003007816 */ /* 0x004fe40000000020 */
[----:B------:R-:W2:Y:S04]  /*6c960*/  LDL.LU R3, [R1+0x2ca8] ;  /* 0x002ca80001037983 */ /* 0x000ea80000300800 */
[----:B------:R0:W-:Y:S04]  /*6c970*/  STL.64 [R1+0x6c0], R22 ;  /* 0x0006c01601007387 */ /* 0x0001e80000100a00 */
[----:B0-----:R-:W2:Y:S01]  /*6c980*/  LDL.LU R23, [R1+0x214] ;  /* 0x0002140001177983 */ /* 0x001ea20000300800 */
[----:B---3--:R-:W-:-:S03]  /*6c990*/  PRMT R20, R2, 0x5410, R31 ;  /* 0x0000541002147816 */ /* 0x008fc6000000001f */
[----:B------:R4:W-:Y:S04]  /*6c9a0*/  STL [R1+0xe0], R0 ;  /* 0x0000e00001007387 */ /* 0x0009e80000100800 */
[----:B------:R-:W3:Y:S01]  /*6c9b0*/  LDL.LU R2, [R1+0x2ca4] ;  /* 0x002ca40001027983 */ /* 0x000ee20000300800 */
[----:B----4-:R-:W-:-:S03]  /*6c9c0*/  PRMT R0, R57, 0x5410, R30 ;  /* 0x0000541039007816 */ /* 0x010fc6000000001e */
[----:B------:R-:W4:Y:S04]  /*6c9d0*/  LDL.LU R57, [R1+0x2ca0] ;  /* 0x002ca00001397983 */ /* 0x000f280000300800 */
[----:B------:R0:W-:Y:S04]  /*6c9e0*/  STL [R1+0xe4], R20 ;  /* 0x0000e41401007387 */ /* 0x0001e80000100800 */
[----:B------:R-:W3:Y:S04]  /*6c9f0*/  LDL.LU R26, [R1+0x228] ;  /* 0x00022800011a7983 */ /* 0x000ee80000300800 */
[----:B------:R-:W-:Y:S01]  /*6ca00*/  STL [R1+0xe8], R0 ;  /* 0x0000e80001007387 */ /* 0x000fe20000100800 */
[----:B0-----:R-:W-:-:S02]  /*6ca10*/  SHF.R.S32.HI R20, RZ, 0x1f, R52 ;  /* 0x0000001fff147819 */ /* 0x001fc40000011434 */
[----:B------:R-:W-:-:S05]  /*6ca20*/  IADD3 R24, P6, PT, R52, R16, RZ ;  /* 0x0000001034187210 */ /* 0x000fca0007fde0ff */
[----:B------:R-:W-:Y:S01]  /*6ca30*/  IMAD.X R25, R20, 0x1, R19, P6 ;  /* 0x0000000114197824 */ /* 0x000fe200030e0613 */
[----:B------:R-:W-:Y:S01]  /*6ca40*/  IADD3 R30, P6, PT, R52, R17, RZ ;  /* 0x00000011341e7210 */ /* 0x000fe20007fde0ff */
[----:B------:R-:W-:-:S04]  /*6ca50*/  IMAD.MOV.U32 R49, RZ, RZ, R58 ;  /* 0x000000ffff317224 */ /* 0x000fc800078e003a */
[----:B------:R-:W-:Y:S01]  /*6ca60*/  IMAD.X R31, R20, 0x1, R18, P6 ;  /* 0x00000001141f7824 */ /* 0x000fe200030e0612 */
[----:B------:R-:W-:Y:S02]  /*6ca70*/  PRMT R58, R60, 0x5410, R21 ;  /* 0x000054103c3a7816 */ /* 0x000fe40000000015 */
[----:B--2---:R-:W-:Y:S02]  /*6ca80*/  PRMT R59, R3, 0x5410, R35 ;  /* 0x00005410033b7816 */ /* 0x004fe40000000023 */
[----:B------:R-:W2:Y:S04]  /*6ca90*/  LDL.LU R3, [R1+0x2c9c] ;  /* 0x002c9c0001037983 */ /* 0x000ea80000300800 */
[----:B------:R-:W2:Y:S04]  /*6caa0*/  LDL.LU R44, [R1+0x244] ;  /* 0x00024400012c7983 */ /* 0x000ea80000300800 */
[----:B------:R0:W-:Y:S04]  /*6cab0*/  STL.64 [R1+0x6a8], R24 ;  /* 0x0006a81801007387 */ /* 0x0001e80000100a00 */
[----:B0-----:R-:W2:Y:S04]  /*6cac0*/  LDL.LU R24, [R1+0x240] ;  /* 0x0002400001187983 */ /* 0x001ea80000300800 */
[----:B------:R-:W2:Y:S04]  /*6cad0*/  LDL.LU R37, [R1+0x358] ;  /* 0x0003580001257983 */ /* 0x000ea80000300800 */
[----:B------:R-:W2:Y:S01]  /*6cae0*/  LDL.LU R53, [R1+0x350] ;  /* 0x0003500001357983 */ /* 0x000ea20000300800 */
[----:B----4-:R-:W-:-:S03]  /*6caf0*/  PRMT R0, R57, 0x5410, R40 ;  /* 0x0000541039007816 */ /* 0x010fc60000000028 */
[----:B------:R-:W4:Y:S04]  /*6cb00*/  LDL.LU R57, [R1+0x2c98] ;  /* 0x002c980001397983 */ /* 0x000f280000300800 */
[----:B------:R0:W-:Y:S04]  /*6cb10*/  STL.64 [R1+0x6d8], R30 ;  /* 0x0006d81e01007387 */ /* 0x0001e80000100a00 */
[----:B------:R-:W4:Y:S01]  /*6cb20*/  LDL.LU R60, [R1+0x2c94] ;  /* 0x002c9400013c7983 */ /* 0x000f220000300800 */
[----:B0-----:R-:W-:-:S03]  /*6cb30*/  IADD3 R30, P6, PT, R52, R15, RZ ;  /* 0x0000000f341e7210 */ /* 0x001fc60007fde0ff */
[----:B------:R-:W-:Y:S02]  /*6cb40*/  STL.64 [R1+0x2c88], R58 ;  /* 0x002c883a01007387 */ /* 0x000fe40000100a00 */
[----:B------:R-:W-:Y:S02]  /*6cb50*/  IMAD.X R31, R20, 0x1, R13, P6 ;  /* 0x00000001141f7824 */ /* 0x000fe400030e060d */
[----:B------:R-:W4:Y:S04]  /*6cb60*/  LDL.LU R25, [R1+0x124] ;  /* 0x0001240001197983 */ /* 0x000f280000300800 */
[----:B------:R0:W-:Y:S04]  /*6cb70*/  STL.64 [R1+0x6d0], R30 ;  /* 0x0006d01e01007387 */ /* 0x0001e80000100a00 */
[----:B------:R-:W4:Y:S04]  /*6cb80*/  LDL.LU R28, [R1+0x50] ;  /* 0x00005000011c7983 */ /* 0x000f280000300800 */
[----:B------:R-:W4:Y:S01]  /*6cb90*/  LDL.LU R32, [R1+0x33c] ;  /* 0x00033c0001207983 */ /* 0x000f220000300800 */
[----:B0-----:R-:W-:-:S03]  /*6cba0*/  IADD3 R30, P6, PT, R52, R14, RZ ;  /* 0x0000000e341e7210 */ /* 0x001fc60007fde0ff */
[----:B------:R-:W4:Y:S02]  /*6cbb0*/  LDL.LU R22, [R1+0x120] ;  /* 0x0001200001167983 */ /* 0x000f240000300800 */
[----:B------:R-:W-:-:S05]  /*6cbc0*/  IMAD.X R31, R20, 0x1, R7, P6 ;  /* 0x00000001141f7824 */ /* 0x000fca00030e0607 */
[----:B------:R0:W-:Y:S04]  /*6cbd0*/  STL.64 [R1+0x6e8], R30 ;  /* 0x0006e81e01007387 */ /* 0x0001e80000100a00 */
[----:B------:R-:W4:Y:S01]  /*6cbe0*/  LDL.LU R48, [R1+0x24fc] ;  /* 0x0024fc0001307983 */ /* 0x000f220000300800 */
[----:B------:R-:W-:Y:S02]  /*6cbf0*/  PRMT R21, R23, 0x5410, R38 ;  /* 0x0000541017157816 */ /* 0x000fe40000000026 */
[----:B0-----:R-:W-:-:S03]  /*6cc00*/  IADD3 R30, P6, PT, R52, R9, RZ ;  /* 0x00000009341e7210 */ /* 0x001fc60007fde0ff */
[----:B------:R2:W-:Y:S02]  /*6cc10*/  STL [R1+0x108], R21 ;  /* 0x0001081501007387 */ /* 0x0005e40000100800 */
[----:B------:R-:W-:Y:S01]  /*6cc20*/  IMAD.X R31, R20, 0x1, R8, P6 ;  /* 0x00000001141f7824 */ /* 0x000fe200030e0608 */
[----:B---3--:R-:W-:Y:S02]  /*6cc30*/  PRMT R43, R26, 0x5410, R43 ;  /* 0x000054101a2b7816 */ /* 0x008fe4000000002b */
[----:B--2---:R-:W-:Y:S01]  /*6cc40*/  LOP3.LUT R21, R44, 0xffff, RZ, 0xc0, !PT ;  /* 0x0000ffff2c157812 */ /* 0x004fe200078ec0ff */
[----:B------:R-:W-:Y:S01]  /*6cc50*/  IMAD.MOV.U32 R44, RZ, RZ, R49 ;  /* 0x000000ffff2c7224 */ /* 0x000fe200078e0031 */
[----:B----4-:R-:W-:Y:S02]  /*6cc60*/  PRMT R42, R60, 0x5410, R42 ;  /* 0x000054103c2a7816 */ /* 0x010fe4000000002a */
[----:B------:R-:W2:Y:S04]  /*6cc70*/  LDL.LU R60, [R1+0x2c90] ;  /* 0x002c9000013c7983 */ /* 0x000ea80000300800 */
[----:B------:R0:W-:Y:S04]  /*6cc80*/  STL.64 [R1+0x708], R30 ;  /* 0x0007081e01007387 */ /* 0x0001e80000100a00 */
[----:B------:R-:W3:Y:S01]  /*6cc90*/  LDL.LU R26, [R1] ;  /* 0x00000000011a7983 */ /* 0x000ee20000300800 */
[----:B0-----:R-:W-:-:S05]  /*6cca0*/  IADD3 R30, P6, PT, R52, R11, RZ ;  /* 0x0000000b341e7210 */ /* 0x001fca0007fde0ff */
[----:B------:R-:W-:-:S05]  /*6ccb0*/  IMAD.X R31, R20, 0x1, R10, P6 ;  /* 0x00000001141f7824 */ /* 0x000fca00030e060a */
[----:B------:R0:W-:Y:S04]  /*6ccc0*/  STL.64 [R1+0x700], R30 ;  /* 0x0007001e01007387 */ /* 0x0001e80000100a00 */
[----:B------:R-:W4:Y:S04]  /*6ccd0*/  LDL.LU R23, [R1+0x338] ;  /* 0x0003380001177983 */ /* 0x000f280000300800 */
[----:B------:R-:W4:Y:S01]  /*6cce0*/  LDL.LU R49, [R1+0x4] ;  /* 0x0000040001317983 */ /* 0x000f220000300800 */
[----:B------:R-:W-:Y:S02]  /*6ccf0*/  LOP3.LUT R24, R24, 0xffff, RZ, 0xc0, !PT ;  /* 0x0000ffff18187812 */ /* 0x000fe400078ec0ff */
[----:B0-----:R-:W-:-:S02]  /*6cd00*/  PRMT R30, R37, 0x4210, R21 ;  /* 0x00004210251e7816 */ /* 0x001fc40000000015 */
[----:B------:R-:W-:Y:S02]  /*6cd10*/  PRMT R31, R45, 0x5210, R21 ;  /* 0x000052102d1f7816 */ /* 0x000fe40000000015 */
[----:B------:R-:W-:Y:S01]  /*6cd20*/  PRMT R21, R53, 0x4210, R24 ;  /* 0x0000421035157816 */ /* 0x000fe20000000018 */
[----:B------:R0:W-:Y:S01]  /*6cd30*/  STL [R1+0x270], R30 ;  /* 0x0002701e01007387 */ /* 0x0001e20000100800 */
[----:B------:R-:W-:Y:S02]  /*6cd40*/  PRMT R2, R2, 0x5410, R34 ;  /* 0x0000541002027816 */ /* 0x000fe40000000022 */
[----:B------:R-:W-:Y:S01]  /*6cd50*/  IADD3 R34, P6, PT, R52, R12, RZ ;  /* 0x0000000c34227210 */ /* 0x000fe20007fde0ff */
[----:B0-----:R-:W4:Y:S04]  /*6cd60*/  LDL.LU R30, [R1+0x2504] ;  /* 0x00250400011e7983 */ /* 0x001f280000300800 */
[----:B------:R-:W-:Y:S01]  /*6cd70*/  STL [R1+0x220], R31 ;  /* 0x0002201f01007387 */ /* 0x000fe20000100800 */
[----:B------:R-:W-:-:S03]  /*6cd80*/  IMAD.X R35, R20, 0x1, R5, P6 ;  /* 0x0000000114237824 */ /* 0x000fc600030e0605 */
[----:B------:R-:W4:Y:S04]  /*6cd90*/  LDL.LU R37, [R1+0x2490] ;  /* 0x0024900001257983 */ /* 0x000f280000300800 */
[----:B------:R0:W-:Y:S04]  /*6cda0*/  STL [R1+0x274], R21 ;  /* 0x0002741501007387 */ /* 0x0001e80000100800 */
[----:B------:R-:W4:Y:S01]  /*6cdb0*/  LDL.LU R53, [R1+0x32c] ;  /* 0x00032c0001357983 */ /* 0x000f220000300800 */
[----:B0-----:R-:W-:-:S05]  /*6cdc0*/  PRMT R21, R46, 0x5210, R24 ;  /* 0x000052102e157816 */ /* 0x001fca0000000018 */
[----:B------:R-:W-:Y:S04]  /*6cdd0*/  STL [R1+0x224], R21 ;  /* 0x0002241501007387 */ /* 0x000fe80000100800 */
[----:B------:R0:W-:Y:S02]  /*6cde0*/  STL.64 [R1+0x730], R34 ;  /* 0x0007302201007387 */ /* 0x0001e40000100a00 */
[----:B0-----:R-:W-:Y:S02]  /*6cdf0*/  IADD3 R34, P6, PT, R52, R6, RZ ;  /* 0x0000000634227210 */ /* 0x001fe40007fde0ff */
[----:B------:R-:W4:Y:S03]  /*6ce00*/  LDL.LU R52, [R1+0x328] ;  /* 0x0003280001347983 */ /* 0x000f260000300800 */
[----:B------:R-:W-:Y:S01]  /*6ce10*/  IMAD.X R35, R20, 0x1, R4, P6 ;  /* 0x0000000114237824 */ /* 0x000fe200030e0604 */
[----:B------:R-:W-:-:S02]  /*6ce20*/  LOP3.LUT R20, R25, 0xffff, RZ, 0xc0, !PT ;  /* 0x0000ffff19147812 */ /* 0x000fc400078ec0ff */
[----:B------:R-:W4:Y:S02]  /*6ce30*/  LDL.LU R25, [R1+0x8] ;  /* 0x0000080001197983 */ /* 0x000f240000300800 */
[--C-:B------:R-:W-:Y:S02]  /*6ce40*/  PRMT R21, R32, 0x4210, R20.reuse ;  /* 0x0000421020157816 */ /* 0x100fe40000000014 */
[----:B------:R-:W-:Y:S01]  /*6ce50*/  PRMT R24, R50, 0x5210, R20 ;  /* 0x0000521032187816 */ /* 0x000fe20000000014 */
[----:B------:R0:W-:Y:S04]  /*6ce60*/  STL.64 [R1+0x718], R34 ;  /* 0x0007182201007387 */ /* 0x0001e80000100a00 */
[----:B------:R1:W-:Y:S04]  /*6ce70*/  STL [R1+0x278], R21 ;  /* 0x0002781501007387 */ /* 0x0003e80000100800 */
[----:B------:R-:W-:Y:S04]  /*6ce80*/  STL [R1+0x228], R24 ;  /* 0x0002281801007387 */ /* 0x000fe80000100800 */
[----:B0-----:R-:W4:Y:S01]  /*6ce90*/  LDL.LU R34, [R1+0x250] ;  /* 0x0002500001227983 */ /* 0x001f220000300800 */
[----:B-1----:R-:W-:-:S03]  /*6cea0*/  LOP3.LUT R21, R48, 0xffff, RZ, 0xc0, !PT ;  /* 0x0000ffff30157812 */ /* 0x002fc600078ec0ff */
[----:B------:R-:W4:Y:S04]  /*6ceb0*/  LDL.LU R48, [R1+0x248] ;  /* 0x0002480001307983 */ /* 0x000f280000300800 */
[----:B------:R-:W4:Y:S01]  /*6cec0*/  LDL.LU R35, [R1+0x324] ;  /* 0x0003240001237983 */ /* 0x000f220000300800 */
[----:B------:R-:W-:-:S03]  /*6ced0*/  LOP3.LUT R20, R22, 0xffff, RZ, 0xc0, !PT ;  /* 0x0000ffff16147812 */ /* 0x000fc600078ec0ff */
[----:B------:R-:W4:Y:S04]  /*6cee0*/  LDL.LU R31, [R1+0x1c] ;  /* 0x00001c00011f7983 */ /* 0x000f280000300800 */
[----:B------:R-:W4:Y:S01]  /*6cef0*/  LDL.LU R22, [R1+0x320] ;  /* 0x0003200001167983 */ /* 0x000f220000300800 */
[----:B--2---:R-:W-:-:S05]  /*6cf00*/  PRMT R60, R60, 0x4210, R20 ;  /* 0x000042103c3c7816 */ /* 0x004fca0000000014 */
[----:B------:R-:W-:Y:S01]  /*6cf10*/  STL [R1+0x2bfc], R60 ;  /* 0x002bfc3c01007387 */ /* 0x000fe20000100800 */
[----:B---3--:R-:W-:-:S03]  /*6cf20*/  PRMT R20, R26, 0x5210, R20 ;  /* 0x000052101a147816 */ /* 0x008fc60000000014 */
[----:B------:R-:W2:Y:S04]  /*6cf30*/  LDL.LU R26, [R1+0x24] ;  /* 0x00002400011a7983 */ /* 0x000ea80000300800 */
[----:B------:R0:W-:Y:S04]  /*6cf40*/  STL [R1+0x22c], R20 ;  /* 0x00022c1401007387 */ /* 0x0001e80000100800 */
[----:B------:R-:W3:Y:S01]  /*6cf50*/  LDL.LU R32, [R1+0x1c8] ;  /* 0x0001c80001207983 */ /* 0x000ee20000300800 */
[--C-:B----4-:R-:W-:Y:S02]  /*6cf60*/  PRMT R23, R23, 0x4210, R21.reuse ;  /* 0x0000421017177816 */ /* 0x110fe40000000015 */
[----:B0-----:R-:W-:-:S03]  /*6cf70*/  PRMT R20, R49, 0x5210, R21 ;  /* 0x0000521031147816 */ /* 0x001fc60000000015 */
[----:B------:R0:W-:Y:S04]  /*6cf80*/  STL [R1+0x260], R23 ;  /* 0x0002601701007387 */ /* 0x0001e80000100800 */
[----:B------:R-:W4:Y:S01]  /*6cf90*/  LDL.LU R49, [R1+0x2518] ;  /* 0x0025180001317983 */ /* 0x000f220000300800 */
[----:B------:R-:W-:-:S03]  /*6cfa0*/  IADD3 R38, P6, PT, R28, R16, RZ ;  /* 0x000000101c267210 */ /* 0x000fc60007fde0ff */
[----:B------:R1:W-:Y:S01]  /*6cfb0*/  STL [R1+0x210], R20 ;  /* 0x0002101401007387 */ /* 0x0003e20000100800 */
[----:B------:R-:W-:-:S03]  /*6cfc0*/  PRMT R57, R57, 0x5410, R39 ;  /* 0x0000541039397816 */ /* 0x000fc60000000027 */
[----:B0-----:R-:W3:Y:S01]  /*6cfd0*/  LDL.LU R23, [R1+0x2f4] ;  /* 0x0002f40001177983 */ /* 0x001ee20000300800 */
[----:B-1----:R-:W-:-:S05]  /*6cfe0*/  SHF.R.S32.HI R20, RZ, 0x1f, R28 ;  /* 0x0000001fff147819 */ /* 0x002fca000001141c */
[----:B------:R-:W-:Y:S01]  /*6cff0*/  IMAD.X R39, R20, 0x1, R19, P6 ;  /* 0x0000000114277824 */ /* 0x000fe200030e0613 */
[----:B------:R-:W-:Y:S02]  /*6d000*/  LOP3.LUT R21, R30, 0xffff, RZ, 0xc0, !PT ;  /* 0x0000ffff1e157812 */ /* 0x000fe400078ec0ff */
[----:B------:R-:W-:Y:S02]  /*6d010*/  LOP3.LUT R24, R37, 0xffff, RZ, 0xc0, !PT ;  /* 0x0000ffff25187812 */ /* 0x000fe400078ec0ff */
[----:B------:R0:W-:Y:S04]  /*6d020*/  STL.64 [R1+0x728], R38 ;  /* 0x0007282601007387 */ /* 0x0001e80000100a00 */
[----:B------:R-:W3:Y:S01]  /*6d030*/  LDL.LU R37, [R1+0x2e8] ;  /* 0x0002e80001257983 */ /* 0x000ee20000300800 */
[----:B------:R-:W-:-:S03]  /*6d040*/  PRMT R60, R53, 0x4210, R21 ;  /* 0x00004210353c7816 */ /* 0x000fc60000000015 */
[----:B------:R-:W3:Y:S01]  /*6d050*/  LDL.LU R53, [R1+0x34] ;  /* 0x0000340001357983 */ /* 0x000ee20000300800 */
[----:B------:R-:W-:Y:S02]  /*6d060*/  PRMT R56, R56, 0x5410, R33 ;  /* 0x0000541038387816 */ /* 0x000fe40000000021 */
[----:B------:R-:W-:Y:S01]  /*6d070*/  PRMT R33, R55, 0x5210, R21 ;  /* 0x0000521037217816 */ /* 0x000fe20000000015 */
[----:B------:R-:W-:Y:S01]  /*6d080*/  STL [R1+0x2c00], R60 ;  /* 0x002c003c01007387 */ /* 0x000fe20000100800 */
[----:B0-----:R-:W-:-:S03]  /*6d090*/  IADD3 R38, P6, PT, R28, R17, RZ ;  /* 0x000000111c267210 */ /* 0x001fc60007fde0ff */
[----:B------:R-:W-:Y:S02]  /*6d0a0*/  STL [R1+0x214], R33 ;  /* 0x0002142101007387 */ /* 0x000fe40000100800 */
[----:B------:R-:W-:Y:S01]  /*6d0b0*/  IMAD.X R39, R20, 0x1, R18, P6 ;  /* 0x0000000114277824 */ /* 0x000fe200030e0612 */
[--C-:B------:R-:W-:Y:S02]  /*6d0c0*/  PRMT R30, R52, 0x4210, R24.reuse ;  /* 0x00004210341e7816 */ /* 0x100fe40000000018 */
[----:B------:R-:W-:-:S03]  /*6d0d0*/  PRMT R21, R25, 0x5210, R24 ;  /* 0x0000521019157816 */ /* 0x000fc60000000018 */
[----:B------:R0:W-:Y:S04]  /*6d0e0*/  STL [R1+0x268], R30 ;  /* 0x0002681e01007387 */ /* 0x0001e80000100800 */
[----:B------:R1:W-:Y:S04]  /*6d0f0*/  STL [R1+0x218], R21 ;  /* 0x0002181501007387 */ /* 0x0003e80000100800 */
[----:B0-----:R-:W3:Y:S04]  /*6d100*/  LDL.LU R30, [R1+0x2520] ;  /* 0x00252000011e7983 */ /* 0x001ee80000300800 */
[----:B------:R-:W3:Y:S01]  /*6d110*/  LDL.LU R52, [R1+0x2498] ;  /* 0x0024980001347983 */ /* 0x000ee20000300800 */
[----:B-1----:R-:W-:-:S03]  /*6d120*/  LOP3.LUT R21, R34, 0xffff, RZ, 0xc0, !PT ;  /* 0x0000ffff22157812 */ /* 0x002fc600078ec0ff */
[----:B------:R-:W3:Y:S01]  /*6d130*/  LDL.LU R25, [R1+0x2b4] ;  /* 0x0002b40001197983 */ /* 0x000ee20000300800 */
[----:B------:R-:W-:-:S03]  /*6d140*/  LOP3.LUT R24, R48, 0xffff, RZ, 0xc0, !PT ;  /* 0x0000ffff30187812 */ /* 0x000fc600078ec0ff */
[----:B------:R-:W-:Y:S01]  /*6d150*/  STL.64 [R1+0x720], R38 ;  /* 0x0007202601007387 */ /* 0x000fe20000100a00 */
[----:B------:R-:W-:-:S03]  /*6d160*/  PRMT R33, R35, 0x4210, R21 ;  /* 0x0000421023217816 */ /* 0x000fc60000000015 */
[----:B------:R-:W3:Y:S01]  /*6d170*/  LDL.LU R48, [R1+0x40] ;  /* 0x0000400001307983 */ /* 0x000ee20000300800 */
[----:B------:R-:W-:-:S03]  /*6d180*/  PRMT R31, R31, 0x5210, R21 ;  /* 0x000052101f1f7816 */ /* 0x000fc60000000015 */
[----:B------:R-:W-:Y:S01]  /*6d190*/  STL [R1+0x250], R33 ;  /* 0x0002502101007387 */ /* 0x000fe20000100800 */
[----:B------:R-:W-:-:S03]  /*6d1a0*/  PRMT R21, R22, 0x4210, R24 ;  /* 0x0000421016157816 */ /* 0x000fc60000000018 */
[----:B------:R-:W3:Y:S04]  /*6d1b0*/  LDL.LU R22, [R1+0x2b0] ;  /* 0x0002b00001167983 */ /* 0x000ee80000300800 */
[----:B------:R-:W-:Y:S04]  /*6d1c0*/  STL [R1+0x1f0], R31 ;  /* 0x0001f01f01007387 */ /* 0x000fe80000100800 */
[----:B------:R3:W-:Y:S01]  /*6d1d0*/  STL [R1+0x254], R21 ;  /* 0x0002541501007387 */ /* 0x0007e20000100800 */
[----:B--2---:R-:W-:-:S03]  /*6d1e0*/  PRMT R60, R26, 0x5210, R24 ;  /* 0x000052101a3c7816 */ /* 0x004fc60000000018 */
[----:B------:R-:W2:Y:S04]  /*6d1f0*/  LDL.LU R26, [R1+0x48] ;  /* 0x00004800011a7983 */ /* 0x000ea80000300800 */
[----:B------:R-:W-:Y:S01]  /*6d200*/  STL [R1+0x2c04], R60 ;  /* 0x002c043c01007387 */ /* 0x000fe20000100800 */
[----:B----4-:R-:W-:-:S03]  /*6d210*/  LOP3.LUT R24, R49, 0xffff, RZ, 0xc0, !PT ;  /* 0x0000ffff31187812 */ /* 0x010fc600078ec0ff */
[----:B------:R-:W4:Y:S01]  /*6d220*/  LDL.LU R49, [R1+0x524] ;  /* 0x0005240001317983 */ /* 0x000f220000300800 */
[----:B------:R-:W-:Y:S02]  /*6d230*/  IADD3 R34, P6, PT, R28, R15, RZ ;  /* 0x0000000f1c227210 */ /* 0x000fe40007fde0ff */
[----:B---3--:R-:W-:-:S03]  /*6d240*/  LOP3.LUT R21, R32, 0xffff, RZ, 0xc0, !PT ;  /* 0x0000ffff20157812 */ /* 0x008fc600078ec0ff */
[----:B------:R-:W-:Y:S01]  /*6d250*/  IMAD.X R35, R20, 0x1, R13, P6 ;  /* 0x0000000114237824 */ /* 0x000fe200030e060d */
[--C-:B------:R-:W-:Y:S02]  /*6d260*/  PRMT R32, R23, 0x4210, R21.reuse ;  /* 0x0000421017207816 */ /* 0x100fe40000000015 */
[----:B------:R-:W-:Y:S02]  /*6d270*/  PRMT R61, R61, 0x5210, R21 ;  /* 0x000052103d3d7816 */ /* 0x000fe40000000015 */
[----:B------:R-:W-:Y:S04]  /*6d280*/  STL.64 [R1+0x768], R34 ;  /* 0x0007682201007387 */ /* 0x000fe80000100a00 */
[----:B------:R-:W3:Y:S04]  /*6d290*/  LDL.LU R31, [R1+0x520] ;  /* 0x00052000011f7983 */ /* 0x000ee80000300800 */
[----:B------:R-:W3:Y:S04]  /*6d2a0*/  LDL.LU R23, [R1+0x230] ;  /* 0x0002300001177983 */ /* 0x000ee80000300800 */
[----:B------:R0:W-:Y:S01]  /*6d2b0*/  STL [R1+0x258], R32 ;  /* 0x0002582001007387 */ /* 0x0001e20000100800 */
[----:B------:R-:W-:-:S03]  /*6d2c0*/  PRMT R33, R37, 0x4210, R24 ;  /* 0x0000421025217816 */ /* 0x000fc60000000018 */
[----:B------:R-:W-:Y:S01]  /*6d2d0*/  STL [R1+0x2c08], R61 ;  /* 0x002c083d01007387 */ /* 0x000fe20000100800 */
[----:B------:R-:W-:-:S03]  /*6d2e0*/  PRMT R21, R53, 0x5210, R24 ;  /* 0x0000521035157816 */ /* 0x000fc60000000018 */
[----:B0-----:R-:W3:Y:S04]  /*6d2f0*/  LDL.LU R32, [R1+0x4c] ;  /* 0x00004c0001207983 */ /* 0x001ee80000300800 */
[----:B------:R-:W-:Y:S04]  /*6d300*/  STL [R1+0x240], R33 ;  /* 0x0002402101007387 */ /* 0x000fe80000100800 */
[----:B------:R-:W3:Y:S01]  /*6d310*/  LDL.LU R37, [R1+0x234] ;  /* 0x0002340001257983 */ /* 0x000ee20000300800 */
[----:B------:R-:W-:-:S03]  /*6d320*/  IADD3 R34, P6, PT, R28, R14, RZ ;  /* 0x0000000e1c227210 */ /* 0x000fc60007fde0ff */
[----:B------:R0:W-:Y:S04]  /*6d330*/  STL [R1+0x1d0], R21 ;  /* 0x0001d01501007387 */ /* 0x0001e80000100800 */
[----:B------:R-:W3:Y:S01]  /*6d340*/  LDL.LU R53, [R1+0x60] ;  /* 0x0000600001357983 */ /* 0x000ee20000300800 */
[----:B------:R-:W-:-:S05]  /*6d350*/  IMAD.X R35, R20, 0x1, R7, P6 ;  /* 0x0000000114237824 */ /* 0x000fca00030e0607 */
[----:B------:R1:W-:Y:S04]  /*6d360*/  STL.64 [R1+0x760], R34 ;  /* 0x0007602201007387 */ /* 0x0003e80000100a00 */
[----:B------:R-:W3:Y:S01]  /*6d370*/  LDL.LU R40, [R1+0x238] ;  /* 0x0002380001287983 */ /* 0x000ee20000300800 */
[----:B0-----:R-:W-:Y:S02]  /*6d380*/  LOP3.LUT R21, R30, 0xffff, RZ, 0xc0, !PT ;  /* 0x0000ffff1e157812 */ /* 0x001fe400078ec0ff */
[----:B------:R-:W-:Y:S02]  /*6d390*/  LOP3.LUT R24, R52, 0xffff, RZ, 0xc0, !PT ;  /* 0x0000ffff34187812 */ /* 0x000fe400078ec0ff */
[----:B------:R-:W3:Y:S01]  /*6d3a0*/  LDL.LU R52, [R1+0x2530] ;  /* 0x0025300001347983 */ /* 0x000ee20000300800 */
[----:B------:R-:W-:-:S05]  /*6d3b0*/  PRMT R25, R25, 0x4210, R21 ;  /* 0x0000421019197816 */ /* 0x000fca0000000015 */
[----:B------:R0:W-:Y:S01]  /*6d3c0*/  STL [R1+0x244], R25 ;  /* 0x0002441901007387 */ /* 0x0001e20000100800 */
[----:B------:R-:W-:-:S03]  /*6d3d0*/  PRMT R61, R48, 0x5210, R21 ;  /* 0x00005210303d7816 */ /* 0x000fc60000000015 */
[----:B-1----:R-:W3:Y:S04]  /*6d3e0*/  LDL.LU R34, [R1+0x2a4] ;  /* 0x0002a40001227983 */ /* 0x002ee80000300800 */
[----:B------:R-:W3:Y:S01]  /*6d3f0*/  LDL.LU R48, [R1+0x6c] ;  /* 0x00006c0001307983 */ /* 0x000ee20000300800 */
[----:B------:R-:W-:-:S03]  /*6d400*/  PRMT R21, R22, 0x4210, R24 ;  /* 0x0000421016157816 */ /* 0x000fc60000000018 */
[----:B------:R-:W-:Y:S04]  /*6d410*/  STL [R1+0x2c0c], R61 ;  /* 0x002c0c3d01007387 */ /* 0x000fe80000100800 */
[----:B0-----:R-:W3:Y:S04]  /*6d420*/  LDL.LU R25, [R1+0x2a0] ;  /* 0x0002a00001197983 */ /* 0x001ee80000300800 */
[----:B------:R-:W3:Y:S04]  /*6d430*/  LDL.LU R22, [R1+0x70] ;  /* 0x0000700001167983 */ /* 0x000ee80000300800 */
[----:B------:R4:W-:Y:S01]  /*6d440*/  STL [R1+0x248], R21 ;  /* 0x0002481501007387 */ /* 0x0009e20000100800 */
[----:B--2---:R-:W-:Y:S01]  /*6d450*/  PRMT R60, R26, 0x5210, R24 ;  /* 0x000052101a3c7816 */ /* 0x004fe20000000018 */
[----:B------:R-:W-:-:S02]  /*6d460*/  IMAD.MOV.U32 R26, RZ, RZ, R44 ;  /* 0x000000ffff1a7224 */ /* 0x000fc400078e002c */
[----:B------:R-:W2:Y:S04]  /*6d470*/  LDL.LU R44, [R1+0x5c] ;  /* 0x00005c00012c7983 */ /* 0x000ea80000300800 */
[----:B------:R-:W-:Y:S01]  /*6d480*/  STL [R1+0x2c10], R60 ;  /* 0x002c103c01007387 */ /* 0x000fe20000100800 */
[----:B----4-:R-:W-:-:S03]  /*6d490*/  LOP3.LUT R21, R49, 0xffff, RZ, 0xc0, !PT ;  /* 0x0000ffff31157812 */ /* 0x010fc600078ec0ff */
[----:B------:R-:W4:Y:S01]  /*6d4a0*/  LDL.LU R49, [R1+0x2538] ;  /* 0x0025380001317983 */ /* 0x000f220000300800 */
[----:B------:R-:W-:-:S05]  /*6d4b0*/  IADD3 R38, P6, PT, R28, R9, RZ ;  /* 0x000000091c267210 */ /* 0x000fca0007fde0ff */
[----:B------:R-:W-:-:S05]  /*6d4c0*/  IMAD.X R39, R20, 0x1, R8, P6 ;  /* 0x0000000114277824 */ /* 0x000fca00030e0608 */
[----:B------:R-:W-:Y:S01]  /*6d4d0*/  STL.64 [R1+0x778], R38 ;  /* 0x0007782601007387 */ /* 0x000fe20000100a00 */
[----:B---3--:R-:W-:-:S03]  /*6d4e0*/  LOP3.LUT R24, R31, 0xffff, RZ, 0xc0, !PT ;  /* 0x0000ffff1f187812 */ /* 0x008fc600078ec0ff */
[----:B------:R-:W3:Y:S01]  /*6d4f0*/  LDL.LU R35, [R1+0x204] ;  /* 0x0002040001237983 */ /* 0x000ee20000300800 */
[----:B------:R-:W-:-:S03]  /*6d500*/  PRMT R23, R23, 0x4210, R21 ;  /* 0x0000421017177816 */ /* 0x000fc60000000015 */
[----:B------:R-:W2:Y:S04]  /*6d510*/  LDL.LU R30, [R1+0x84] ;  /* 0x00008400011e7983 */ /* 0x000ea80000300800 */
[----:B------:R0:W-:Y:S04]  /*6d520*/  STL [R1+0x230], R23 ;  /* 0x0002301701007387 */ /* 0x0001e80000100800 */
[----:B------:R-:W2:Y:S01]  /*6d530*/  LDL.LU R31, [R1+0x2500] ;  /* 0x00250000011f7983 */ /* 0x000ea20000300800 */
[----:B------:R-:W-:-:S03]  /*6d540*/  PRMT R32, R32, 0x5210, R21 ;  /* 0x0000521020207816 */ /* 0x000fc60000000015 */
[----:B0-----:R-:W2:Y:S01]  /*6d550*/  LDL.LU R23, [R1+0x608] ;  /* 0x0006080001177983 */ /* 0x001ea20000300800 */
[----:B------:R-:W-:-:S03]  /*6d560*/  PRMT R33, R37, 0x4210, R24 ;  /* 0x0000421025217816 */ /* 0x000fc60000000018 */
[----:B------:R0:W-:Y:S01]  /*6d570*/  STL [R1+0x1c0], R32 ;  /* 0x0001c02001007387 */ /* 0x0001e20000100800 */
[----:B------:R-:W-:Y:S02]  /*6d580*/  IADD3 R38, P6, PT, R28, R11, RZ ;  /* 0x0000000b1c267210 */ /* 0x000fe40007fde0ff */
[----:B------:R-:W-:Y:S01]  /*6d590*/  PRMT R21, R53, 0x5210, R24 ;  /* 0x0000521035157816 */ /* 0x000fe20000000018 */
[----:B0-----:R-:W2:Y:S04]  /*6d5a0*/  LDL.LU R32, [R1+0x208] ;  /* 0x0002080001207983 */ /* 0x001ea80000300800 */
[----:B------:R-:W-:Y:S04]  /*6d5b0*/  STL [R1+0x234], R33 ;  /* 0x0002342101007387 */ /* 0x000fe80000100800 */
[----:B------:R-:W2:Y:S01]  /*6d5c0*/  LDL.LU R37, [R1+0x88] ;  /* 0x0000880001257983 */ /* 0x000ea20000300800 */
[----:B------:R-:W-:-:S03]  /*6d5d0*/  IMAD.X R39, R20, 0x1, R10, P6 ;  /* 0x0000000114277824 */ /* 0x000fc600030e060a */
[----:B------:R0:W-:Y:S04]  /*6d5e0*/  STL [R1+0x1c4], R21 ;  /* 0x0001c41501007387 */ /* 0x0001e80000100800 */
[----:B------:R-:W2:Y:S04]  /*6d5f0*/  LDL.LU R53, [R1+0x1e0] ;  /* 0x0001e00001357983 */ /* 0x000ea80000300800 */
[----:B------:R1:W-:Y:S01]  /*6d600*/  STL.64 [R1+0x770], R38 ;  /* 0x0007702601007387 */ /* 0x0003e20000100a00 */
[----:B0-----:R-:W-:Y:S02]  /*6d610*/  LOP3.LUT R21, R40, 0xffff, RZ, 0xc0, !PT ;  /* 0x0000ffff28157812 */ /* 0x001fe400078ec0ff */
[----:B------:R-:W-:-:S02]  /*6d620*/  LOP3.LUT R24, R52, 0xffff, RZ, 0xc0, !PT ;  /* 0x0000ffff34187812 */ /* 0x000fc400078ec0ff */
[----:B------:R-:W2:Y:S01]  /*6d630*/  LDL.LU R52, [R1+0x8c] ;  /* 0x00008c0001347983 */ /* 0x000ea20000300800 */
[--C-:B------:R-:W-:Y:S02]  /*6d640*/  PRMT R33, R34, 0x4210, R21.reuse ;  /* 0x0000421022217816 */ /* 0x100fe40000000015 */
[----:B------:R-:W-:Y:S02]  /*6d650*/  PRMT R60, R48, 0x5210, R21 ;  /* 0x00005210303c7816 */ /* 0x000fe40000000015 */
[----:B------:R-:W2:Y:S04]  /*6d660*/  LDL.LU R48, [R1+0x60c] ;  /* 0x00060c0001307983 */ /* 0x000ea80000300800 */
[----:B------:R0:W-:Y:S01]  /*6d670*/  STL [R1+0x238], R33 ;  /* 0x0002382101007387 */ /* 0x0001e20000100800 */
[----:B-1----:R-:W-:-:S03]  /*6d680*/  IADD3 R38, P6, PT, R28, R12, RZ ;  /* 0x0000000c1c267210 */ /* 0x002fc60007fde0ff */
[----:B------:R-:W-:Y:S01]  /*6d690*/  STL [R1+0x2c14], R60 ;  /* 0x002c143c01007387 */ /* 0x000fe20000100800 */
[--C-:B------:R-:W-:Y:S02]  /*6d6a0*/  PRMT R21, R22, 0x5210, R24.reuse ;  /* 0x0000521016157816 */ /* 0x100fe40000000018 */
[----:B0-----:R-:W-:Y:S02]  /*6d6b0*/  PRMT R33, R25, 0x4210, R24 ;  /* 0x0000421019217816 */ /* 0x001fe40000000018 */
[----:B------:R-:W2:Y:S04]  /*6d6c0*/  LDL.LU R25, [R1+0x400] ;  /* 0x0004000001197983 */ /* 0x000ea80000300800 */
[----:B------:R-:W-:Y:S04]  /*6d6d0*/  STL [R1+0x200], R33 ;  /* 0x0002002101007387 */ /* 0x000fe80000100800 */
[----:B------:R-:W-:Y:S04]  /*6d6e0*/  STL [R1+0x1b0], R21 ;  /* 0x0001b01501007387 */ /* 0x000fe80000100800 */
[----:B------:R-:W2:Y:S01]  /*6d6f0*/  LDL.LU R22, [R1+0x1e4] ;  /* 0x0001e40001167983 */ /* 0x000ea20000300800 */
[----:B------:R-:W-:-:S05]  /*6d700*/  IMAD.X R39, R20, 0x1, R5, P6 ;  /* 0x0000000114277824 */ /* 0x000fca00030e0605 */
[----:B------:R0:W-:Y:S02]  /*6d710*/  STL.64 [R1+0x7c8], R38 ;  /* 0x0007c82601007387 */ /* 0x0001e40000100a00 */
[----:B0-----:R-:W-:Y:S02]  /*6d720*/  IADD3 R38, P6, PT, R28, R6, RZ ;  /* 0x000000061c267210 */ /* 0x001fe40007fde0ff */
[----:B------:R-:W2:Y:S03]  /*6d730*/  LDL.LU R28, [R1+0x298] ;  /* 0x00029800011c7983 */ /* 0x000ea60000300800 */
[----:B------:R-:W-:Y:S01]  /*6d740*/  IMAD.X R39, R20, 0x1, R4, P6 ;  /* 0x0000000114277824 */ /* 0x000fe200030e0604 */
[----:B----4-:R-:W-:Y:S02]  /*6d750*/  LOP3.LUT R20, R49, 0xffff, RZ, 0xc0, !PT ;  /* 0x0000ffff31147812 */ /* 0x010fe400078ec0ff */
[----:B------:R-:W4:Y:S04]  /*6d760*/  LDL.LU R49, [R1+0x78] ;  /* 0x0000780001317983 */ /* 0x000f280000300800 */
[----:B------:R-:W-:Y:S01]  /*6d770*/  STL.64 [R1+0x7a0], R38 ;  /* 0x0007a02601007387 */ /* 0x000fe20000100a00 */
[----:B---3--:R-:W-:-:S02]  /*6d780*/  PRMT R21, R35, 0x4210, R20 ;  /* 0x0000421023157816 */ /* 0x008fc40000000014 */
[----:B--2---:R-:W-:-:S03]  /*6d790*/  PRMT R24, R30, 0x5210, R20 ;  /* 0x000052101e187816 */ /* 0x004fc60000000014 */
[----:B------:R0:W-:Y:S04]  /*6d7a0*/  STL [R1+0x204], R21 ;  /* 0x0002041501007387 */ /* 0x0001e80000100800 */
[----:B------:R1:W-:Y:S01]  /*6d7b0*/  STL [R1+0x1b4], R24 ;  /* 0x0001b41801007387 */ /* 0x0003e20000100800 */
[----:B------:R-:W-:-:S03]  /*6d7c0*/  LOP3.LUT R20, R31, 0xffff, RZ, 0xc0, !PT ;  /* 0x0000ffff1f147812 */ /* 0x000fc600078ec0ff */
[----:B------:R-:W2:Y:S04]  /*6d7d0*/  LDL.LU R34, [R1+0x2550] ;  /* 0x0025500001227983 */ /* 0x000ea80000300800 */
[----:B------:R-:W3:Y:S01]  /*6d7e0*/  LDL.LU R35, [R1+0x2548] ;  /* 0x0025480001237983 */ /* 0x000ee20000300800 */
[----:B0-----:R-:W-:-:S03]  /*6d7f0*/  LOP3.LUT R21, R23, 0xffff, RZ, 0xc0, !PT ;  /* 0x0000ffff17157812 */ /* 0x001fc600078ec0ff */
[----:B------:R-:W3:Y:S04]  /*6d800*/  LDL.LU R30, [R1+0x294] ;  /* 0x00029400011e7983 */ /* 0x000ee80000300800 */
[----:B------:R-:W3:Y:S01]  /*6d810*/  LDL.LU R23, [R1+0x80] ;  /* 0x0000800001177983 */ /* 0x000ee20000300800 */
[--C-:B-1----:R-:W-:Y:S02]  /*6d820*/  PRMT R24, R32, 0x4210, R20.reuse ;  /* 0x0000421020187816 */ /* 0x102fe40000000014 */
[----:B------:R-:W-:-:S05]  /*6d830*/  PRMT R60, R37, 0x5210, R20 ;  /* 0x00005210253c7816 */ /* 0x000fca0000000014 */
[----:B------:R-:W-:Y:S01]  /*6d840*/  STL [R1+0x2c18], R60 ;  /* 0x002c183c01007387 */ /* 0x000fe20000100800 */
[----:B------:R-:W-:-:S03]  /*6d850*/  PRMT R20, R53, 0x4210, R21 ;  /* 0x0000421035147816 */ /* 0x000fc60000000015 */
[----:B------:R-:W-:Y:S01]  /*6d860*/  STL [R1+0x208], R24 ;  /* 0x0002081801007387 */ /* 0x000fe20000100800 */
[----:B------:R-:W-:-:S03]  /*6d870*/  IADD3 R32, P6, PT, R44, R16, RZ ;  /* 0x000000102c207210 */ /* 0x000fc60007fde0ff */
[----:B------:R-:W3:Y:S04]  /*6d880*/  LDL.LU R37, [R1+0x280] ;  /* 0x0002800001257983 */ /* 0x000ee80000300800 */
[----:B------:R-:W3:Y:S04]  /*6d890*/  LDL.LU R53, [R1+0x64] ;  /* 0x0000640001357983 */ /* 0x000ee80000300800 */
[----:B------:R0:W-:Y:S01]  /*6d8a0*/  STL [R1+0x1e0], R20 ;  /* 0x0001e01401007387 */ /* 0x0001e20000100800 */
[----:B------:R-:W-:Y:S02]  /*6d8b0*/  PRMT R21, R52, 0x5210, R21 ;  /* 0x0000521034157816 */ /* 0x000fe40000000015 */
[----:B0-----:R-:W-:-:S03]  /*6d8c0*/  SHF.R.S32.HI R20, RZ, 0x1f, R44 ;  /* 0x0000001fff147819 */ /* 0x001fc6000001142c */
[----:B------:R0:W-:Y:S02]  /*6d8d0*/  STL [R1+0x70], R21 ;  /* 0x0000701501007387 */ /* 0x0001e40000100800 */
[----:B------:R-:W-:Y:S02]  /*6d8e0*/  IMAD.X R33, R20, 0x1, R19, P6 ;  /* 0x0000000114217824 */ /* 0x000fe400030e0613 */
[----:B------:R-:W3:Y:S01]  /*6d8f0*/  LDL.LU R31, [R1+0x251c] ;  /* 0x00251c00011f7983 */ /* 0x000ee20000300800 */
[----:B0-----:R-:W-:-:S03]  /*6d900*/  LOP3.LUT R21, R48, 0xffff, RZ, 0xc0, !PT ;  /* 0x0000ffff30157812 */ /* 0x001fc600078ec0ff */
[----:B------:R-:W3:Y:S04]  /*6d910*/  LDL.LU R48, [R1+0x6a0] ;  /* 0x0006a00001307983 */ /* 0x000ee80000300800 */
[----:B------:R0:W-:Y:S01]  /*6d920*/  STL.64 [R1+0x7c0], R32 ;  /* 0x0007c02001007387 */ /* 0x0001e20000100a00 */
[----:B------:R-:W-:-:S03]  /*6d930*/  PRMT R3, R3, 0x5410, R36 ;  /* 0x0000541003037816 */ /* 0x000fc60000000024 */
[----:B0-----:R-:W3:Y:S04]  /*6d940*/  LDL.LU R32, [R1+0x290] ;  /* 0x0002900001207983 */ /* 0x001ee80000300800 */
[----:B------:R-:W3:Y:S01]  /*6d950*/  LDL.LU R52, [R1+0x9c] ;  /* 0x00009c0001347983 */ /* 0x000ee20000300800 */
[--C-:B------:R-:W-:Y:S02]  /*6d960*/  PRMT R33, R22, 0x4210, R21.reuse ;  /* 0x0000421016217816 */ /* 0x100fe40000000015 */
[----:B------:R-:W-:Y:S01]  /*6d970*/  LOP3.LUT R24, R25, 0xffff, RZ, 0xc0, !PT ;  /* 0x0000ffff19187812 */ /* 0x000fe200078ec0ff */
[----:B------:R-:W3:Y:S01]  /*6d980*/  LDL.LU R22, [R1+0x25c] ;  /* 0x00025c0001167983 */ /* 0x000ee20000300800 */
[----:B------:R-:W-:Y:S01]  /*6d990*/  IMAD.MOV.U32 R25, RZ, RZ, R26 ;  /* 0x000000ffff197224 */ /* 0x000fe200078e001a */
[----:B------:R-:W-:-:S02]  /*6d9a0*/  PRMT R36, R54, 0x5210, R21 ;  /* 0x0000521036247816 */ /* 0x000fc40000000015 */
[----:B------:R0:W-:Y:S04]  /*6d9b0*/  STL [R1+0x1e4], R33 ;  /* 0x0001e42101007387 */ /* 0x0001e80000100800 */
[----:B------:R-:W3:Y:S04]  /*6d9c0*/  LDL.LU R26, [R1+0x68] ;  /* 0x00006800011a7983 */ /* 0x000ee80000300800 */
[----:B------:R-:W-:Y:S01]  /*6d9d0*/  STL [R1+0x74], R36 ;  /* 0x0000742401007387 */ /* 0x000fe20000100800 */
[----:B0-----:R-:W-:-:S03]  /*6d9e0*/  PRMT R33, R28, 0x4210, R24 ;  /* 0x000042101c217816 */ /* 0x001fc60000000018 */
[----:B------:R-:W3:Y:S04]  /*6d9f0*/  LDL.LU R28, [R1+0x6a4] ;  /* 0x0006a400011c7983 */ /* 0x000ee80000300800 */
[----:B------:R-:W-:Y:S01]  /*6da00*/  STL [R1+0x1e8], R33 ;  /* 0x0001e82101007387 */ /* 0x000fe20000100800 */
[----:B----4-:R-:W-:-:S03]  /*6da10*/  PRMT R21, R49, 0x5210, R24 ;  /* 0x0000521031157816 */ /* 0x010fc60000000018 */
[----:B------:R-:W4:Y:S01]  /*6da20*/  LDL.LU R49, [R1+0x404] ;  /* 0x0004040001317983 */ /* 0x000f220000300800 */
[----:B------:R-:W-:-:S03]  /*6da30*/  IADD3 R38, P6, PT, R44, R17, RZ ;  /* 0x000000112c267210 */ /* 0x000fc60007fde0ff */
[----:B------:R2:W-:Y:S02]  /*6da40*/  STL [R1+0x78], R21 ;  /* 0x0000781501007387 */ /* 0x0005e40000100800 */
[----:B------:R-:W-:-:S05]  /*6da50*/  IMAD.X R39, R20, 0x1, R18, P6 ;  /* 0x0000000114277824 */ /* 0x000fca00030e0612 */
[----:B------:R-:W-:Y:S04]  /*6da60*/  STL.64 [R1+0x7b8], R38 ;  /* 0x0007b82601007387 */ /* 0x000fe80000100a00 */
[----:B------:R-:W4:Y:S01]  /*6da70*/  LDL.LU R59, [R1+0x26c] ;  /* 0x00026c00013b7983 */ /* 0x000f220000300800 */
[----:B--2---:R-:W-:-:S04]  /*6da80*/  LOP3.LUT R21, R34, 0xffff, RZ, 0xc0, !PT ;  /* 0x0000ffff22157812 */ /* 0x004fc800078ec0ff */
[--C-:B---3--:R-:W-:Y:S02]  /*6da90*/  PRMT R30, R30, 0x4210, R21.reuse ;  /* 0x000042101e1e7816 */ /* 0x108fe40000000015 */
[----:B------:R-:W-:-:S03]  /*6daa0*/  PRMT R21, R23, 0x5210, R21 ;  /* 0x0000521017157816 */ /* 0x000fc60000000015 */
[----:B------:R0:W-:Y:S01]  /*6dab0*/  STL [R1+0x90], R30 ;  /* 0x0000901e01007387 */ /* 0x0001e20000100800 */
[----:B------:R-:W-:-:S03]  /*6dac0*/  LOP3.LUT R24, R35, 0xffff, RZ, 0xc0, !PT ;  /* 0x0000ffff23187812 */ /* 0x000fc600078ec0ff */
[----:B------:R-:W2:Y:S01]  /*6dad0*/  LDL.LU R40, [R1+0xa0] ;  /* 0x0000a00001287983 */ /* 0x000ea20000300800 */
[----:B------:R-:W-:-:S03]  /*6dae0*/  IADD3 R36, P6, PT, R44, R15, RZ ;  /* 0x0000000f2c247210 */ /* 0x000fc60007fde0ff */
[----:B------:R1:W-:Y:S04]  /*6daf0*/  STL [R1+0x50], R21 ;  /* 0x0000501501007387 */ /* 0x0003e80000100800 */
[----:B------:R-:W3:Y:S04]  /*6db00*/  LDL.LU R34, [R1+0x24c] ;  /* 0x00024c0001227983 */ /* 0x000ee80000300800 */
[----:B------:R-:W3:Y:S04]  /*6db10*/  LDL.LU R35, [R1+0x44] ;  /* 0x0000440001237983 */ /* 0x000ee80000300800 */
[----:B------:R-:W3:Y:S01]  /*6db20*/  LDL.LU R23, [R1+0x255c] ;  /* 0x00255c0001177983 */ /* 0x000ee20000300800 */
[--C-:B0-----:R-:W-:Y:S01]  /*6db30*/  PRMT R30, R37, 0x4210, R24.reuse ;  /* 0x00004210251e7816 */ /* 0x101fe20000000018 */
[----:B------:R-:W-:Y:S01]  /*6db40*/  IMAD.X R37, R20, 0x1, R13, P6 ;  /* 0x0000000114257824 */ /* 0x000fe200030e060d */
[----:B-1----:R-:W-:-:S03]  /*6db50*/  PRMT R21, R53, 0x5210, R24 ;  /* 0x0000521035157816 */ /* 0x002fc60000000018 */
[----:B------:R-:W-:Y:S04]  /*6db60*/  STL [R1+0x94], R30 ;  /* 0x0000941e01007387 */ /* 0x000fe80000100800 */
[----:B------:R-:W3:Y:S04]  /*6db70*/  LDL.LU R53, [R1+0x2558] ;  /* 0x0025580001357983 */ /* 0x000ee80000300800 */
[----:B------:R0:W-:Y:S04]  /*6db80*/  STL [R1+0x54], R21 ;  /* 0x0000541501007387 */ /* 0x0001e80000100800 */
[----:B------:R1:W-:Y:S01]  /*6db90*/  STL.64 [R1+0x7e0], R36 ;  /* 0x0007e02401007387 */ /* 0x0003e20000100a00 */
[----:B0-----:R-:W-:-:S03]  /*6dba0*/  LOP3.LUT R21, R31, 0xffff, RZ, 0xc0, !PT ;  /* 0x0000ffff1f157812 */ /* 0x001fc600078ec0ff */
[----:B-1----:R-:W3:Y:S01]  /*6dbb0*/  LDL.LU R37, [R1+0x23c] ;  /* 0x00023c0001257983 */ /* 0x002ee20000300800 */
[----:B------:R-:W-:-:S03]  /*6dbc0*/  LOP3.LUT R24, R48, 0xffff, RZ, 0xc0, !PT ;  /* 0x0000ffff30187812 */ /* 0x000fc600078ec0ff */
[----:B------:R-:W3:Y:S04]  /*6dbd0*/  LDL.LU R48, [R1+0xa4] ;  /* 0x0000a40001307983 */ /* 0x000ee80000300800 */
[----:B------:R-:W3:Y:S01]  /*6dbe0*/  LDL.LU R30, [R1+0x1ec] ;  /* 0x0001ec00011e7983 */ /* 0x000ee20000300800 */
[--C-:B------:R-:W-:Y:S02]  /*6dbf0*/  PRMT R31, R32, 0x4210, R21.reuse ;  /* 0x00004210201f7816 */ /* 0x100fe40000000015 */
[----:B------:R-:W-:-:S03]  /*6dc00*/  PRMT R21, R52, 0x5210, R21 ;  /* 0x0000521034157816 */ /* 0x000fc60000000015 */
[----:B------:R0:W-:Y:S01]  /*6dc10*/  STL [R1+0x98], R31 ;  /* 0x0000981f01007387 */ /* 0x0001e20000100800 */
[----:B------:R-:W-:Y:S02]  /*6dc20*/  IADD3 R32, P6, PT, R44, R14, RZ ;  /* 0x0000000e2c207210 */ /* 0x000fe40007fde0ff */
[----:B------:R-:W-:Y:S01]  /*6dc30*/  PRMT R22, R22, 0x4210, R24 ;  /* 0x0000421016167816 */ /* 0x000fe20000000018 */
[----:B0-----:R-:W3:Y:S04]  /*6dc40*/  LDL.LU R31, [R1+0x2c] ;  /* 0x00002c00011f7983 */ /* 0x001ee80000300800 */
[----:B------:R0:W-:Y:S01]  /*6dc50*/  STL [R1+0x58], R21 ;  /* 0x0000581501007387 */ /* 0x0001e20000100800 */
[----:B------:R-:W-:-:S03]  /*6dc60*/  IMAD.X R33, R20, 0x1, R7, P6 ;  /* 0x0000000114217824 */ /* 0x000fc600030e0607 */
[----:B------:R-:W-:Y:S01]  /*6dc70*/  STL [R1+0x80], R22 ;  /* 0x0000801601007387 */ /* 0x000fe20000100800 */
[----:B0-----:R-:W-:-:S05]  /*6dc80*/  PRMT R21, R26, 0x5210, R24 ;  /* 0x000052101a157816 */ /* 0x001fca0000000018 */
[----:B------:R0:W-:Y:S02]  /*6dc90*/  STL [R1+0x30], R21 ;  /* 0x0000301501007387 */ /* 0x0001e40000100800 */
[----:B0-----:R-:W-:Y:S02]  /*6dca0*/  LOP3.LUT R21, R28, 0xffff, RZ, 0xc0, !PT ;  /* 0x0000ffff1c157812 */ /* 0x001fe400078ec0ff */
[----:B------:R-:W3:Y:S04]  /*6dcb0*/  LDL.LU R28, [R1+0x2534] ;  /* 0x00253400011c7983 */ /* 0x000ee80000300800 */
[----:B------:R0:W-:Y:S04]  /*6dcc0*/  STL.64 [R1+0x7d8], R32 ;  /* 0x0007d82001007387 */ /* 0x0001e80000100a00 */
[----:B------:R-:W3:Y:S04]  /*6dcd0*/  LDL.LU R52, [R1+0x748] ;  /* 0x0007480001347983 */ /* 0x000ee80000300800 */
[----:B0-----:R-:W3:Y:S04]  /*6dce0*/  LDL.LU R32, [R1+0x1fc] ;  /* 0x0001fc0001207983 */ /* 0x001ee80000300800 */
[----:B------:R-:W3:Y:S04]  /*6dcf0*/  LDL.LU R22, [R1+0xa8] ;  /* 0x0000a80001167983 */ /* 0x000ee80000300800 */
[----:B------:R-:W3:Y:S01]  /*6dd00*/  LDL.LU R26, [R1+0x1a4] ;  /* 0x0001a400011a7983 */ /* 0x000ee20000300800 */
[----:B----4-:R-:W-:-:S03]  /*6dd10*/  LOP3.LUT R24, R49, 0xffff, RZ, 0xc0, !PT ;  /* 0x0000ffff31187812 */ /* 0x010fc600078ec0ff */
[----:B------:R-:W4:Y:S01]  /*6dd20*/  LDL.LU R49, [R1+0x20] ;  /* 0x0000200001317983 */ /* 0x000f220000300800 */
[----:B------:R-:W-:-:S05]  /*6dd30*/  PRMT R38, R59, 0x4210, R21 ;  /* 0x000042103b267816 */ /* 0x000fca0000000015 */
[----:B------:R-:W-:Y:S01]  /*6dd40*/  STL [R1+0x84], R38 ;  /* 0x0000842601007387 */ /* 0x000fe20000100800 */
[----:B--2---:R-:W-:Y:S02]  /*6dd50*/  PRMT R36, R40, 0x5210, R21 ;  /* 0x0000521028247816 */ /* 0x004fe40000000015 */
[--C-:B---3--:R-:W-:Y:S02]  /*6dd60*/  PRMT R33, R34, 0x4210, R24.reuse ;  /* 0x0000421022217816 */ /* 0x108fe40000000018 */
[----:B------:R-:W-:Y:S02]  /*6dd70*/  IADD3 R34, P6, PT, R44, R9, RZ ;  /* 0x000000092c227210 */ /* 0x000fe40007fde0ff */
[----:B------:R-:W-:Y:S01]  /*6dd80*/  PRMT R21, R35, 0x5210, R24 ;  /* 0x0000521023157816 */ /* 0x000fe20000000018 */
[----:B------:R-:W-:Y:S02]  /*6dd90*/  STL [R1+0x34], R36 ;  /* 0x0000342401007387 */ /* 0x000fe40000100800 */
[----:B------:R-:W-:-:S02]  /*6dda0*/  IMAD.X R35, R20, 0x1, R8, P6 ;  /* 0x0000000114237824 */ /* 0x000fc400030e0608 */
[----:B------:R-:W-:Y:S04]  /*6ddb0*/  STL [R1+0x88], R33 ;  /* 0x0000882101007387 */ /* 0x000fe80000100800 */
[----:B------:R0:W-:Y:S02]  /*6ddc0*/  STL [R1+0x38], R21 ;  /* 0x0000381501007387 */ /* 0x0001e40000100800 */
[----:B0-----:R-:W-:Y:S02]  /*6ddd0*/  LOP3.LUT R21, R23, 0xffff, RZ, 0xc0, !PT ;  /* 0x0000ffff17157812 */ /* 0x001fe400078ec0ff */
[----:B------:R-:W2:Y:S01]  /*6dde0*/  LDL.LU R23, [R1+0x7c] ;  /* 0x00007c0001177983 */ /* 0x000ea20000300800 */
[----:B------:R-:W-:-:S03]  /*6ddf0*/  LOP3.LUT R24, R53, 0xffff, RZ, 0xc0, !PT ;  /* 0x0000ffff35187812 */ /* 0x000fc600078ec0ff */
[----:B------:R0:W-:Y:S04]  /*6de00*/  STL.64 [R1+0x7f0], R34 ;  /* 0x0007f02201007387 */ /* 0x0001e80000100a00 */
[----:B------:R-:W3:Y:S04]  /*6de10*/  LDL.LU R53, [R1+0x74c] ;  /* 0x00074c0001357983 */ /* 0x000ee80000300800 */
[----:B------:R-:W2:Y:S04]  /*6de20*/  LDL.LU R40, [R1+0x1a8] ;  /* 0x0001a80001287983 */ /* 0x000ea80000300800 */
[----:B0-----:R-:W2:Y:S01]  /*6de30*/  LDL.LU R34, [R1+0xac] ;  /* 0x0000ac0001227983 */ /* 0x001ea20000300800 */
[----:B------:R-:W-:-:S02]  /*6de40*/  PRMT R33, R37, 0x4210, R21 ;  /* 0x0000421025217816 */ /* 0x000fc40000000015 */
[----:B------:R-:W-:-:S03]  /*6de50*/  PRMT R21, R48, 0x5210, R21 ;  /* 0x0000521030157816 */ /* 0x000fc60000000015 */
[----:B------:R-:W-:Y:S01]  /*6de60*/  STL [R1+0x60], R33 ;  /* 0x0000602101007387 */ /* 0x000fe20000100800 */
[----:B------:R-:W-:-:S03]  /*6de70*/  PRMT R30, R30, 0x4210, R24 ;  /* 0x000042101e1e7816 */ /* 0x000fc60000000018 */
[----:B------:R-:W2:Y:S04]  /*6de80*/  LDL.LU R37, [R1+0x408] ;  /* 0x0004080001257983 */ /* 0x000ea80000300800 */
[----:B------:R-:W2:Y:S04]  /*6de90*/  LDL.LU R48, [R1+0x2584] ;  /* 0x0025840001307983 */ /* 0x000ea80000300800 */
[----:B------:R-:W-:Y:S01]  /*6dea0*/  STL [R1+0x10], R21 ;  /* 0x0000101501007387 */ /* 0x000fe20000100800 */
[----:B------:R-:W-:-:S03]  /*6deb0*/  IMAD.MOV.U32 R35, RZ, RZ, R25 ;  /* 0x000000ffff237224 */ /* 0x000fc600078e0019 */
[----:B------:R0:W-:Y:S04]  /*6dec0*/  STL [R1+0x64], R30 ;  /* 0x0000641e01007387 */ /* 0x0001e80000100800 */
[----:B0-----:R-:W2:Y:S01]  /*6ded0*/  LDL.LU R30, [R1+0x1a0] ;  /* 0x0001a000011e7983 */ /* 0x001ea20000300800 */
[----:B------:R-:W-:Y:S02]  /*6dee0*/  PRMT R21, R31, 0x5210, R24 ;  /* 0x000052101f157816 */ /* 0x000fe40000000018 */
[----:B------:R-:W-:-:S03]  /*6def0*/  IADD3 R24, P6, PT, R44, R11, RZ ;  /* 0x0000000b2c187210 */ /* 0x000fc60007fde0ff */
[----:B------:R-:W-:Y:S02]  /*6df00*/  STL [R1+0x14], R21 ;  /* 0x0000141501007387 */ /* 0x000fe40000100800 */
[----:B------:R-:W-:Y:S02]  /*6df10*/  IMAD.X R25, R20, 0x1, R10, P6 ;  /* 0x0000000114197824 */ /* 0x000fe400030e060a */
[----:B------:R-:W2:Y:S04]  /*6df20*/  LDL.LU R31, [R1+0xbc] ;  /* 0x0000bc00011f7983 */ /* 0x000ea80000300800 */
[----:B------:R0:W-:Y:S01]  /*6df30*/  STL.64 [R1+0x818], R24 ;  /* 0x0008181801007387 */ /* 0x0001e20000100a00 */
[----:B------:R-:W-:-:S03]  /*6df40*/  IADD3 R38, P6, PT, R44, R12, RZ ;  /* 0x0000000c2c267210 */ /* 0x000fc60007fde0ff */
[----:B0-----:R-:W2:Y:S01]  /*6df50*/  LDL.LU R25, [R1+0x198] ;  /* 0x0001980001197983 */ /* 0x001ea20000300800 */
[----:B------:R-:W-:-:S03]  /*6df60*/  LOP3.LUT R21, R28, 0xffff, RZ, 0xc0, !PT ;  /* 0x0000ffff1c157812 */ /* 0x000fc600078ec0ff */
[----:B------:R-:W2:Y:S01]  /*6df70*/  LDL.LU R28, [R1+0xb8] ;  /* 0x0000b800011c7983 */ /* 0x000ea20000300800 */
[----:B------:R-:W-:Y:S02]  /*6df80*/  LOP3.LUT R52, R52, 0xffff, RZ, 0xc0, !PT ;  /* 0x0000ffff34347812 */ /* 0x000fe400078ec0ff */
[--C-:B------:R-:W-:Y:S02]  /*6df90*/  PRMT R24, R32, 0x4210, R21.reuse ;  /* 0x0000421020187816 */ /* 0x100fe40000000015 */
[----:B------:R-:W-:-:S03]  /*6dfa0*/  PRMT R22, R22, 0x5210, R21 ;  /* 0x0000521016167816 */ /* 0x000fc60000000015 */
[----:B------:R-:W-:Y:S01]  /*6dfb0*/  STL [R1+0x68], R24 ;  /* 0x0000681801007387 */ /* 0x000fe20000100800 */
[----:B------:R-:W-:-:S03]  /*6dfc0*/  PRMT R21, R26, 0x4210, R52 ;  /* 0x000042101a157816 */ /* 0x000fc60000000034 */
[----:B------:R0:W-:Y:S01]  /*6dfd0*/  STL [R1+0x18], R22 ;  /* 0x0000181601007387 */ /* 0x0001e20000100800 */
[----:B------:R-:W-:Y:S01]  /*6dfe0*/  IMAD.X R39, R20, 0x1, R5, P6 ;  /* 0x0000000114277824 */ /* 0x000fe200030e0605 */
[----:B----4-:R-:W-:Y:S02]  /*6dff0*/  PRMT R52, R49, 0x5210, R52 ;  /* 0x0000521031347816 */ /* 0x010fe40000000034 */
[----:B------:R-:W4:Y:S04]  /*6e000*/  LDL.LU R49, [R1+0x2598] ;  /* 0x0025980001317983 */ /* 0x000f280000300800 */
[----:B------:R-:W-:Y:S04]  /*6e010*/  STL [R1+0x40], R21 ;  /* 0x0000401501007387 */ /* 0x000fe80000100800 */
[----:B------:R-:W4:Y:S04]  /*6e020*/  LDL.LU R32, [R1+0x2554] ;  /* 0x0025540001207983 */ /* 0x000f280000300800 */
[----:B0-----:R-:W4:Y:S04]  /*6e030*/  LDL.LU R22, [R1+0x194] ;  /* 0x0001940001167983 */ /* 0x001f280000300800 */
[----:B------:R-:W-:Y:S04]  /*6e040*/  STL [R1+0x2c1c], R52 ;  /* 0x002c1c3401007387 */ /* 0x000fe80000100800 */
[----:B------:R0:W-:Y:S04]  /*6e050*/  STL.64 [R1+0x810], R38 ;  /* 0x0008102601007387 */ /* 0x0001e80000100a00 */
[----:B------:R-:W4:Y:S01]  /*6e060*/  LDL.LU R26, [R1+0x190] ;  /* 0x00019000011a7983 */ /* 0x000f220000300800 */
[----:B0-----:R-:W-:-:S03]  /*6e070*/  IADD3 R38, P6, PT, R44, R6, RZ ;  /* 0x000000062c267210 */ /* 0x001fc60007fde0ff */
[----:B------:R-:W4:Y:S02]  /*6e080*/  LDL.LU R44, [R1+0xc0] ;  /* 0x0000c000012c7983 */ /* 0x000f240000300800 */
[----:B------:R-:W-:-:S05]  /*6e090*/  IMAD.X R39, R20, 0x1, R4, P6 ;  /* 0x0000000114277824 */ /* 0x000fca00030e0604 */
[----:B------:R-:W-:Y:S01]  /*6e0a0*/  STL.64 [R1+0x820], R38 ;  /* 0x0008202601007387 */ /* 0x000fe20000100a00 */
[----:B---3--:R-:W-:-:S04]  /*6e0b0*/  LOP3.LUT R53, R53, 0xffff, RZ, 0xc0, !PT ;  /* 0x0000ffff35357812 */ /* 0x008fc800078ec0ff */
[--C-:B--2---:R-:W-:Y:S02]  /*6e0c0*/  PRMT R20, R40, 0x4210, R53.reuse ;  /* 0x0000421028147816 */ /* 0x104fe40000000035 */
[----:B------:R-:W-:-:S05]  /*6e0d0*/  PRMT R53, R34, 0x5210, R53 ;  /* 0x0000521022357816 */ /* 0x000fca0000000035 */
[----:B------:R-:W-:Y:S04]  /*6e0e0*/  STL [R1+0x2c20], R53 ;  /* 0x002c203501007387 */ /* 0x000fe80000100800 */
[----:B------:R0:W-:Y:S04]  /*6e0f0*/  STL [R1+0x44], R20 ;  /* 0x0000441401007387 */ /* 0x0001e80000100800 */
[----:B------:R-:W2:Y:S01]  /*6e100*/  LDL.LU R40, [R1+0x101c] ;  /* 0x00101c0001287983 */ /* 0x000ea20000300800 */
[----:B------:R-:W-:-:S03]  /*6e110*/  LOP3.LUT R54, R37, 0xffff, RZ, 0xc0, !PT ;  /* 0x0000ffff25367812 */ /* 0x000fc600078ec0ff */
[----:B------:R-:W3:Y:S01]  /*6e120*/  LDL.LU R37, [R1+0x1018] ;  /* 0x0010180001257983 */ /* 0x000ee20000300800 */
[----:B------:R-:W-:-:S03]  /*6e130*/  LOP3.LUT R48, R48, 0xffff, RZ, 0xc0, !PT ;  /* 0x0000ffff30307812 */ /* 0x000fc600078ec0ff */
[----:B------:R-:W3:Y:S01]  /*6e140*/  LDL.LU R34, [R1+0x18c] ;  /* 0x00018c0001227983 */ /* 0x000ee20000300800 */
[----:B------:R-:W-:Y:S02]  /*6e150*/  SHF.R.S32.HI R21, RZ, 0x1f, R23 ;  /* 0x0000001fff157819 */ /* 0x000fe40000011417 */
[--C-:B0-----:R-:W-:Y:S02]  /*6e160*/  PRMT R20, R30, 0x4210, R54.reuse ;  /* 0x000042101e147816 */ /* 0x101fe40000000036 */
[----:B------:R-:W-:-:S05]  /*6e170*/  PRMT R54, R31, 0x5210, R54 ;  /* 0x000052101f367816 */ /* 0x000fca0000000036 */
[----:B------:R-:W-:Y:S04]  /*6e180*/  STL [R1+0x2c38], R54 ;  /* 0x002c383601007387 */ /* 0x000fe80000100800 */
[----:B------:R0:W-:Y:S01]  /*6e190*/  STL [R1+0x48], R20 ;  /* 0x0000481401007387 */ /* 0x0001e20000100800 */
[----:B------:R-:W-:Y:S02]  /*6e1a0*/  IADD3 R30, P6, PT, R23, R16, RZ ;  /* 0x00000010171e7210 */ /* 0x000fe40007fde0ff */
[--C-:B0-----:R-:W-:Y:S02]  /*6e1b0*/  PRMT R20, R25, 0x4210, R48.reuse ;  /* 0x0000421019147816 */ /* 0x101fe40000000030 */
[----:B------:R-:W3:Y:S01]  /*6e1c0*/  LDL.LU R25, [R1+0xc] ;  /* 0x00000c0001197983 */ /* 0x000ee20000300800 */
[----:B------:R-:W-:-:S03]  /*6e1d0*/  PRMT R48, R28, 0x5210, R48 ;  /* 0x000052101c307816 */ /* 0x000fc60000000030 */
[----:B------:R-:W-:Y:S04]  /*6e1e0*/  STL [R1+0x20], R20 ;  /* 0x0000201401007387 */ /* 0x000fe80000100800 */
[----:B------:R-:W3:Y:S01]  /*6e1f0*/  LDL.LU R28, [R1+0x184] ;  /* 0x00018400011c7983 */ /* 0x000ee20000300800 */
[----:B------:R-:W-:-:S03]  /*6e200*/  IMAD.X R31, R21, 0x1, R19, P6 ;  /* 0x00000001151f7824 */ /* 0x000fc600030e0613 */
[----:B------:R-:W-:Y:S04]  /*6e210*/  STL [R1+0x2c3c], R48 ;  /* 0x002c3c3001007387 */ /* 0x000fe80000100800 */
[----:B------:R0:W-:Y:S04]  /*6e220*/  STL.64 [R1+0x808], R30 ;  /* 0x0008081e01007387 */ /* 0x0001e80000100a00 */
[----:B0-----:R-:W3:Y:S01]  /*6e230*/  LDL.LU R31, [R1+0x40c] ;  /* 0x00040c00011f7983 */ /* 0x001ee20000300800 */
[----:B----4-:R-:W-:Y:S02]  /*6e240*/  LOP3.LUT R49, R49, 0xffff, RZ, 0xc0, !PT ;  /* 0x0000ffff31317812 */ /* 0x010fe400078ec0ff */
[----:B------:R-:W-:-:S02]  /*6e250*/  LOP3.LUT R50, R32, 0xffff, RZ, 0xc0, !PT ;  /* 0x0000ffff20327812 */ /* 0x000fc400078ec0ff */
[----:B------:R-:W4:Y:S01]  /*6e260*/  LDL.LU R32, [R1+0x25b4] ;  /* 0x0025b40001207983 */ /* 0x000f220000300800 */
[--C-:B------:R-:W-:Y:S02]  /*6e270*/  PRMT R20, R22, 0x4210, R49.reuse ;  /* 0x0000421016147816 */ /* 0x100fe40000000031 */
[----:B------:R-:W-:-:S03]  /*6e280*/  PRMT R49, R51, 0x5210, R49 ;  /* 0x0000521033317816 */ /* 0x000fc60000000031 */
[----:B------:R0:W-:Y:S04]  /*6e290*/  STL [R1+0x24], R20 ;  /* 0x0000241401007387 */ /* 0x0001e80000100800 */
[----:B------:R1:W-:Y:S04]  /*6e2a0*/  STL [R1+0x2c40], R49 ;  /* 0x002c403101007387 */ /* 0x0003e80000100800 */
[----:B------:R-:W4:Y:S01]  /*6e2b0*/  LDL.LU R30, [R1+0x188] ;  /* 0x00018800011e7983 */ /* 0x000f220000300800 */
[----:B0-----:R-:W-:-:S03]  /*6e2c0*/  PRMT R20, R26, 0x4210, R50 ;  /* 0x000042101a147816 */ /* 0x001fc60000000032 */
[----:B------:R-:W4:Y:S04]  /*6e2d0*/  LDL.LU R22, [R1+0xc8] ;  /* 0x0000c80001167983 */ /* 0x000f280000300800 */
[----:B------:R-:W-:Y:S01]  /*6e2e0*/  STL [R1+0x28], R20 ;  /* 0x0000281401007387 */ /* 0x000fe20000100800 */
[----:B------:R-:W-:-:S03]  /*6e2f0*/  PRMT R50, R44, 0x5210, R50 ;  /* 0x000052102c327816 */ /* 0x000fc60000000032 */
[----:B------:R-:W4:Y:S04]  /*6e300*/  LDL.LU R44, [R1+0x180] ;  /* 0x00018000012c7983 */ /* 0x000f280000300800 */
[----:B------:R-:W4:Y:S01]  /*6e310*/  LDL.LU R26, [R1+0xc4] ;  /* 0x0000c400011a7983 */ /* 0x000f220000300800 */
[----:B------:R-:W-:-:S05]  /*6e320*/  IADD3 R38, P6, PT, R23, R17, RZ ;  /* 0x0000001117267210 */ /* 0x000fca0007fde0ff */
[----:B------:R-:W-:Y:S01]  /*6e330*/  IMAD.X R39, R21, 0x1, R18, P6 ;  /* 0x0000000115277824 */ /* 0x000fe200030e0612 */
[----:B------:R-:W-:Y:S01]  /*6e340*/  STL [R1+0x2c58], R50 ;  /* 0x002c583201007387 */ /* 0x000fe20000100800 */
[----:B------:R-:W-:-:S03]  /*6e350*/  IADD3 R24, P6, PT, R23, R15, RZ ;  /* 0x0000000f17187210 */ /* 0x000fc60007fde0ff */
[----:B------:R0:W-:Y:S04]  /*6e360*/  STL.64 [R1+0x828], R38 ;  /* 0x0008282601007387 */ /* 0x0001e80000100a00 */
[----:B------:R-:W4:Y:S01]  /*6e370*/  LDL.LU R33, [R1+0x25b8] ;  /* 0x0025b80001217983 */ /* 0x000f220000300800 */
[----:B------:R-:W-:Y:S01]  /*6e380*/  IMAD.MOV.U32 R46, RZ, RZ, R35 ;  /* 0x000000ffff2e7224 */ /* 0x000fe200078e0023 */
[----:B--2---:R-:W-:Y:S02]  /*6e390*/  LOP3.LUT R36, R40, 0xffff, RZ, 0xc0, !PT ;  /* 0x0000ffff28247812 */ /* 0x004fe400078ec0ff */
[----:B---3--:R-:W-:Y:S02]  /*6e3a0*/  LOP3.LUT R37, R37, 0xffff, RZ, 0xc0, !PT ;  /* 0x0000ffff25257812 */ /* 0x008fe400078ec0ff */
[----:B-1----:R-:W-:-:S02]  /*6e3b0*/  PRMT R49, R34, 0x4210, R36 ;  /* 0x0000421022317816 */ /* 0x002fc40000000024 */
[----:B------:R-:W2:Y:S04]  /*6e3c0*/  LDL.LU R34, [R1+0x2560] ;  /* 0x0025600001227983 */ /* 0x000ea80000300800 */
[----:B------:R-:W3:Y:S04]  /*6e3d0*/  LDL.LU R45, [R1+0x178] ;  /* 0x00017800012d7983 */ /* 0x000ee80000300800 */
[----:B------:R-:W-:Y:S01]  /*6e3e0*/  STL [R1+0x2c5c], R49 ;  /* 0x002c5c3101007387 */ /* 0x000fe20000100800 */
[----:B------:R-:W-:Y:S01]  /*6e3f0*/  PRMT R36, R25, 0x5210, R36 ;  /* 0x0000521019247816 */ /* 0x000fe20000000024 */
[----:B------:R-:W-:-:S04]  /*6e400*/  IMAD.X R25, R21, 0x1, R13, P6 ;  /* 0x0000000115197824 */ /* 0x000fc800030e060d */
[----:B------:R-:W-:Y:S01]  /*6e410*/  STL [R1+0x2c60], R36 ;  /* 0x002c602401007387 */ /* 0x000fe20000100800 */
[----:B------:R-:W-:-:S03]  /*6e420*/  PRMT R48, R28, 0x4210, R37 ;  /* 0x000042101c307816 */ /* 0x000fc60000000025 */
[----:B------:R-:W3:Y:S04]  /*6e430*/  LDL.LU R40, [R1+0x174] ;  /* 0x0001740001287983 */ /* 0x000ee80000300800 */
[----:B0-----:R-:W3:Y:S04]  /*6e440*/  LDL.LU R39, [R1+0xcc] ;  /* 0x0000cc0001277983 */ /* 0x001ee80000300800 */
[----:B------:R-:W-:Y:S04]  /*6e450*/  STL [R1+0x2c64], R48 ;  /* 0x002c643001007387 */ /* 0x000fe80000100800 */
[----:B------:R-:W3:Y:S04]  /*6e460*/  LDL.LU R58, [R1+0x242c] ;  /* 0x00242c00013a7983 */ /* 0x000ee80000300800 */
[----:B------:R0:W-:Y:S01]  /*6e470*/  STL.64 [R1+0x7b0], R24 ;  /* 0x0007b01801007387 */ /* 0x0001e20000100a00 */
[----:B------:R-:W-:-:S03]  /*6e480*/  LOP3.LUT R38, R31, 0xffff, RZ, 0xc0, !PT ;  /* 0x0000ffff1f267812 */ /* 0x000fc600078ec0ff */
[----:B0-----:R-:W3:Y:S04]  /*6e490*/  LDL.LU R25, [R1+0x2428] ;  /* 0x0024280001197983 */ /* 0x001ee80000300800 */
[----:B------:R-:W3:Y:S04]  /*6e4a0*/  LDL.LU R28, [R1+0x170] ;  /* 0x00017000011c7983 */ /* 0x000ee80000300800 */
[----:B------:R-:W3:Y:S04]  /*6e4b0*/  LDL.LU R31, [R1+0x16c] ;  /* 0x00016c00011f7983 */ /* 0x000ee80000300800 */
[----:B------:R-:W3:Y:S01]  /*6e4c0*/  LDL.LU R59, [R1+0xd0] ;  /* 0x0000d000013b7983 */ /* 0x000ee20000300800 */
[----:B----4-:R-:W-:-:S02]  /*6e4d0*/  LOP3.LUT R32, R32, 0xffff, RZ, 0xc0, !PT ;  /* 0x0000ffff20207812 */ /* 0x010fc400078ec0ff */
[--C-:B------:R-:W-:Y:S02]  /*6e4e0*/  PRMT R54, R30, 0x4210, R38.reuse ;  /* 0x000042101e367816 */ /* 0x100fe40000000026 */
[----:B------:R-:W-:Y:S02]  /*6e4f0*/  PRMT R38, R22, 0x5210, R38 ;  /* 0x0000521016267816 */ /* 0x000fe40000000026 */
[--C-:B------:R-:W-:Y:S02]  /*6e500*/  PRMT R44, R44, 0x4210, R32.reuse ;  /* 0x000042102c2c7816 */ /* 0x100fe40000000020 */
[----:B------:R-:W-:Y:S02]  /*6e510*/  PRMT R32, R26, 0x5210, R32 ;  /* 0x000052101a207816 */ /* 0x000fe40000000020 */
[----:B------:R-:W4:Y:S04]  /*6e520*/  LDL.LU R26, [R1+0x410] ;  /* 0x00041000011a7983 */ /* 0x000f280000300800 */
[----:B------:R-:W4:Y:S04]  /*6e530*/  LDL.LU R30, [R1+0x150] ;  /* 0x00015000011e7983 */ /* 0x000f280000300800 */
[----:B------:R-:W4:Y:S04]  /*6e540*/  LDL.LU R35, [R1+0xd4] ;  /* 0x0000d40001237983 */ /* 0x000f280000300800 */
[----:B------:R-:W4:Y:S01]  /*6e550*/  LDL.LU R22, [R1+0x29cc] ;  /* 0x0029cc0001167983 */ /* 0x000f220000300800 */
[----:B------:R-:W-:-:S05]  /*6e560*/  IADD3 R48, P6, PT, R23, R14, RZ ;  /* 0x0000000e17307210 */ /* 0x000fca0007fde0ff */
[----:B------:R-:W-:Y:S01]  /*6e570*/  IMAD.X R49, R21, 0x1, R7, P6 ;  /* 0x0000000115317824 */ /* 0x000fe200030e0607 */
[----:B------:R-:W-:Y:S01]  /*6e580*/  IADD3 R52, P6, PT, R23, R9, RZ ;  /* 0x0000000917347210 */ /* 0x000fe20007fde0ff */
[----:B------:R-:W-:-:S03]  /*6e590*/  IMAD.MOV.U32 R50, RZ, RZ, R46 ;  /* 0x000000ffff327224 */ /* 0x000fc600078e002e */
[----:B------:R0:W-:Y:S01]  /*6e5a0*/  STL.64 [R1+0x748], R48 ;  /* 0x0007483001007387 */ /* 0x0001e20000100a00 */
[----:B------:R-:W-:-:S03]  /*6e5b0*/  IMAD.X R53, R21, 0x1, R8, P6 ;  /* 0x0000000115357824 */ /* 0x000fc600030e0608 */
[----:B------:R-:W4:Y:S04]  /*6e5c0*/  LDL.LU R60, [R1+0x29d8] ;  /* 0x0029d800013c7983 */ /* 0x000f280000300800 */
[----:B------:R-:W4:Y:S04]  /*6e5d0*/  LDL.LU R61, [R1+0xd8] ;  /* 0x0000d800013d7983 */ /* 0x000f280000300800 */
[----:B------:R-:W4:Y:S01]  /*6e5e0*/  LDL.LU R55, [R1+0x29d4] ;  /* 0x0029d40001377983 */ /* 0x000f220000300800 */
[----:B--2---:R-:W-:-:S04]  /*6e5f0*/  LOP3.LUT R34, R34, 0xffff, RZ, 0xc0, !PT ;  /* 0x0000ffff22227812 */ /* 0x004fc800078ec0ff */
[----:B---3--:R-:W-:Y:S02]  /*6e600*/  PRMT R46, R40, 0x4210, R34 ;  /* 0x00004210282e7816 */ /* 0x008fe40000000022 */
[----:B------:R-:W2:Y:S04]  /*6e610*/  LDL.LU R40, [R1+0x29d0] ;  /* 0x0029d00001287983 */ /* 0x000ea80000300800 */
[----:B0-----:R-:W3:Y:S01]  /*6e620*/  LDL.LU R48, [R1+0xb4] ;  /* 0x0000b40001307983 */ /* 0x001ee20000300800 */
[----:B------:R-:W-:Y:S02]  /*6e630*/  LOP3.LUT R24, R58, 0xffff, RZ, 0xc0, !PT ;  /* 0x0000ffff3a187812 */ /* 0x000fe400078ec0ff */
[----:B------:R-:W-:Y:S01]  /*6e640*/  IADD3 R58, P6, PT, R23, R11, RZ ;  /* 0x0000000b173a7210 */ /* 0x000fe20007fde0ff */
[----:B------:R0:W-:Y:S04]  /*6e650*/  STL.64 [R1+0x6a0], R52 ;  /* 0x0006a03401007387 */ /* 0x0001e80000100a00 */
[----:B0-----:R-:W2:Y:S01]  /*6e660*/  LDL.LU R53, [R1+0xfc8] ;  /* 0x000fc80001357983 */ /* 0x001ea20000300800 */
[----:B------:R-:W-:-:S02]  /*6e670*/  LOP3.LUT R25, R25, 0xffff, RZ, 0xc0, !PT ;  /* 0x0000ffff19197812 */ /* 0x000fc400078ec0ff */
[--C-:B------:R-:W-:Y:S02]  /*6e680*/  PRMT R28, R28, 0x4210, R24.reuse ;  /* 0x000042101c1c7816 */ /* 0x100fe40000000018 */
[----:B------:R-:W-:Y:S02]  /*6e690*/  PRMT R24, R29, 0x5210, R24 ;  /* 0x000052101d187816 */ /* 0x000fe40000000018 */
[--C-:B------:R-:W-:Y:S02]  /*6e6a0*/  PRMT R29, R31, 0x4210, R25.reuse ;  /* 0x000042101f1d7816 */ /* 0x100fe40000000019 */
[----:B------:R-:W2:Y:S01]  /*6e6b0*/  LDL.LU R31, [R1+0x17c] ;  /* 0x00017c00011f7983 */ /* 0x000ea20000300800 */
[----:B------:R-:W-:Y:S01]  /*6e6c0*/  PRMT R25, R59, 0x5210, R25 ;  /* 0x000052103b197816 */ /* 0x000fe20000000019 */
[----:B------:R-:W-:Y:S02]  /*6e6d0*/  IMAD.X R59, R21, 0x1, R10, P6 ;  /* 0x00000001153b7824 */ /* 0x000fe400030e060a */
[----:B------:R-:W2:Y:S04]  /*6e6e0*/  LDL.LU R52, [R1+0xdc] ;  /* 0x0000dc0001347983 */ /* 0x000ea80000300800 */
[----:B------:R0:W-:Y:S02]  /*6e6f0*/  STL.64 [R1+0x608], R58 ;  /* 0x0006083a01007387 */ /* 0x0001e40000100a00 */
[----:B0-----:R-:W-:-:S05]  /*6e700*/  IADD3 R58, P6, PT, R23, R12, RZ ;  /* 0x0000000c173a7210 */ /* 0x001fca0007fde0ff */
[----:B------:R-:W-:Y:S01]  /*6e710*/  IMAD.X R59, R21, 0x1, R5, P6 ;  /* 0x00000001153b7824 */ /* 0x000fe200030e0605 */
[----:B------:R-:W-:Y:S02]  /*6e720*/  PRMT R34, R39, 0x5210, R34 ;  /* 0x0000521027227816 */ /* 0x000fe40000000022 */
[----:B----4-:R-:W-:-:S04]  /*6e730*/  LOP3.LUT R26, R26, 0xffff, RZ, 0xc0, !PT ;  /* 0x0000ffff1a1a7812 */ /* 0x010fc800078ec0ff */
[----:B------:R-:W-:Y:S02]  /*6e740*/  PRMT R30, R30, 0x4210, R26 ;  /* 0x000042101e1e7816 */ /* 0x000fe4000000001a */
[----:B------:R-:W-:Y:S02]  /*6e750*/  PRMT R20, R27, 0x5210, R22 ;  /* 0x000052101b147816 */ /* 0x000fe40000000016 */
[----:B------:R-:W-:Y:S02]  /*6e760*/  IADD3 R22, P6, PT, R23, R6, RZ ;  /* 0x0000000617167210 */ /* 0x000fe40007fde0ff */
[----:B------:R-:W-:Y:S02]  /*6e770*/  PRMT R26, R35, 0x5210, R26 ;  /* 0x00005210231a7816 */ /* 0x000fe4000000001a */
[----:B------:R-:W4:Y:S01]  /*6e780*/  LDL.LU R35, [R1+0x2594] ;  /* 0x0025940001237983 */ /* 0x000f220000300800 */
[----:B------:R-:W-:-:S03]  /*6e790*/  IMAD.X R23, R21, 0x1, R4, P6 ;  /* 0x0000000115177824 */ /* 0x000fc600030e0604 */
[----:B------:R0:W-:Y:S04]  /*6e7a0*/  STL.64 [R1+0x520], R58 ;  /* 0x0005203a01007387 */ /* 0x0001e80000100a00 */
[----:B0-----:R-:W4:Y:S04]  /*6e7b0*/  LDL.LU.64 R58, [R1+0x2c88] ;  /* 0x002c8800013a7983 */ /* 0x001f280000300a00 */
[----:B------:R-:W4:Y:S04]  /*6e7c0*/  LDL.LU R39, [R1+0xfcc] ;  /* 0x000fcc0001277983 */ /* 0x000f280000300800 */
[----:B------:R-:W4:Y:S04]  /*6e7d0*/  LDL.LU R36, [R1+0x19c] ;  /* 0x00019c0001247983 */ /* 0x000f280000300800 */
[----:B------:R0:W-:Y:S04]  /*6e7e0*/  STL.64 [R1+0x420], R22 ;  /* 0x0004201601007387 */ /* 0x0001e80000100a00 */
[----:B0-----:R-:W4:Y:S01]  /*6e7f0*/  LDL.LU.64 R22, [R1+0x2c80] ;  /* 0x002c800001167983 */ /* 0x001f220000300a00 */
[----:B------:R-:W-:-:S03]  /*6e800*/  PRMT R21, R61, 0x5210, R60 ;  /* 0x000052103d157816 */ /* 0x000fc6000000003c */
[----:B------:R-:W4:Y:S04]  /*6e810*/  LDL.LU R49, [R1+0xe0] ;  /* 0x0000e00001317983 */ /* 0x000f280000300800 */
[----:B------:R-:W4:Y:S04]  /*6e820*/  LDL.LU R51, [R1+0x1cc] ;  /* 0x0001cc0001337983 */ /* 0x000f280000300800 */
[----:B------:R-:W4:Y:S04]  /*6e830*/  LDL.LU R60, [R1+0xe4] ;  /* 0x0000e400013c7983 */ /* 0x000f280000300800 */
[----:B------:R-:W4:Y:S01]  /*6e840*/  LDL.LU R61, [R1+0x259c] ;  /* 0x00259c00013d7983 */ /* 0x000f220000300800 */
[----:B------:R-:W-:-:S04]  /*6e850*/  LOP3.LUT R33, R33, 0xffff, RZ, 0xc0, !PT ;  /* 0x0000ffff21217812 */ /* 0x000fc800078ec0ff */
[--C-:B------:R-:W-:Y:S02]  /*6e860*/  PRMT R45, R45, 0x4210, R33.reuse ;  /* 0x000042102d2d7816 */ /* 0x100fe40000000021 */
[----:B------:R-:W-:Y:S02]  /*6e870*/  PRMT R33, R41, 0x5210, R33 ;  /* 0x0000521029217816 */ /* 0x000fe40000000021 */
[----:B------:R-:W-:Y:S02]  /*6e880*/  PRMT R37, R47, 0x5210, R37 ;  /* 0x000052102f257816 */ /* 0x000fe40000000025 */
[----:B---3--:R-:W-:Y:S02]  /*6e890*/  SHF.R.S32.HI R41, RZ, 0x1f, R48 ;  /* 0x0000001fff297819 */ /* 0x008fe40000011430 */
[----:B--2---:R-:W-:-:S04]  /*6e8a0*/  LOP3.LUT R27, R53, 0xffff, RZ, 0xc0, !PT ;  /* 0x0000ffff351b7812 */ /* 0x004fc800078ec0ff */
[--C-:B------:R-:W-:Y:S02]  /*6e8b0*/  PRMT R31, R31, 0x4210, R27.reuse ;  /* 0x000042101f1f7816 */ /* 0x100fe4000000001b */
[----:B------:R-:W-:Y:S02]  /*6e8c0*/  PRMT R27, R52, 0x5210, R27 ;  /* 0x00005210341b7816 */ /* 0x000fe4000000001b */
[----:B----4-:R-:W-:Y:S02]  /*6e8d0*/  PRMT R22, R22, 0x5210, R55 ;  /* 0x0000521016167816 */ /* 0x010fe40000000037 */
[----:B------:R-:W-:Y:S01]  /*6e8e0*/  PRMT R23, R23, 0x5210, R40 ;  /* 0x0000521017177816 */ /* 0x000fe20000000028 */
[----:B------:R-:W2:Y:S01]  /*6e8f0*/  LDL.LU R55, [R1+0xfdc] ;  /* 0x000fdc0001377983 */ /* 0x000ea20000300800 */
[----:B------:R-:W-:-:S03]  /*6e900*/  SHF.R.S32.HI R40, RZ, 0x1f, R50 ;  /* 0x0000001fff287819 */ /* 0x000fc60000011432 */
[----:B------:R0:W-:Y:S04]  /*6e910*/  STL.64 [R1+0x2c50], R22 ;  /* 0x002c501601007387 */ /* 0x0001e80000100a00 */
[----:B------:R1:W-:Y:S01]  /*6e920*/  STL.64 [R1+0x2c48], R20 ;  /* 0x002c481401007387 */ /* 0x0003e20000100a00 */
[----:B0-----:R-:W-:-:S03]  /*6e930*/  IADD3 R22, P6, PT, R50, R16, RZ ;  /* 0x0000001032167210 */ /* 0x001fc60007fde0ff */
[----:B-1----:R-:W3:Y:S02]  /*6e940*/  LDL.LU R20, [R1+0x21c] ;  /* 0x00021c0001147983 */ /* 0x002ee40000300800 */
[----:B------:R-:W-:-:S05]  /*6e950*/  IMAD.X R23, R40, 0x1, R19, P6 ;  /* 0x0000000128177824 */ /* 0x000fca00030e0613 */
[----:B------:R0:W-:Y:S02]  /*6e960*/  STL.64 [R1+0x410], R22 ;  /* 0x0004101601007387 */ /* 0x0001e40000100a00 */
[----:B0-----:R-:W-:Y:S02]  /*6e970*/  IADD3 R22, P6, PT, R48, R16, RZ ;  /* 0x0000001030167210 */ /* 0x001fe40007fde0ff */
[----:B------:R-:W4:Y:S03]  /*6e980*/  LDL.LU R16, [R1+0xe8] ;  /* 0x0000e80001107983 */ /* 0x000f260000300800 */
[----:B------:R-:W-:Y:S02]  /*6e990*/  IMAD.X R23, R41, 0x1, R19, P6 ;  /* 0x0000000129177824 */ /* 0x000fe400030e0613 */
[----:B------:R-:W4:Y:S01]  /*6e9a0*/  LDL.LU R19, [R1+0x20c] ;  /* 0x00020c0001137983 */ /* 0x000f220000300800 */
[----:B------:R-:W-:-:S03]  /*6e9b0*/  LOP3.LUT R35, R35, 0xffff, RZ, 0xc0, !PT ;  /* 0x0000ffff23237812 */ /* 0x000fc600078ec0ff */
[----:B------:R-:W4:Y:S01]  /*6e9c0*/  LDL.LU R21, [R1+0x25a4] ;  /* 0x0025a40001157983 */ /* 0x000f220000300800 */
[----:B------:R-:W-:-:S03]  /*6e9d0*/  PRMT R47, R36, 0x4210, R35 ;  /* 0x00004210242f7816 */ /* 0x000fc60000000023 */
[----:B------:R0:W-:Y:S04]  /*6e9e0*/  STL.64 [R1+0x408], R22 ;  /* 0x0004081601007387 */ /* 0x0001e80000100a00 */
[----:B0-----:R-:W4:Y:S04]  /*6e9f0*/  LDL.LU R22, [R1+0x100c] ;  /* 0x00100c0001167983 */ /* 0x001f280000300800 */
[----:B------:R-:W4:Y:S04]  /*6ea00*/  LDL.LU R53, [R1+0x284] ;  /* 0x0002840001357983 */ /* 0x000f280000300800 */
[----:B------:R-:W4:Y:S04]  /*6ea10*/  LDL.LU R52, [R1+0x288] ;  /* 0x0002880001347983 */ /* 0x000f280000300800 */
[----:B------:R0:W-:Y:S04]  /*6ea20*/  STL.64 [R1+0x2c30], R46 ;  /* 0x002c302e01007387 */ /* 0x0001e80000100a00 */
[----:B------:R1:W-:Y:S04]  /*6ea30*/  STL.64 [R1+0x2c28], R44 ;  /* 0x002c282c01007387 */ /* 0x0003e80000100a00 */
[----:B------:R-:W4:Y:S01]  /*6ea40*/  LDL.LU R23, [R1+0x25a8] ;  /* 0x0025a80001177983 */ /* 0x000f220000300800 */
[----:B0-----:R-:W-:-:S03]  /*6ea50*/  IADD3 R46, P6, PT, R50, R17, RZ ;  /* 0x00000011322e7210 */ /* 0x001fc60007fde0ff */
[----:B------:R-:W4:Y:S01]  /*6ea60*/  LDL.LU R36, [R1+0x1014] ;  /* 0x0010140001247983 */ /* 0x000f220000300800 */
[----:B------:R-:W-:Y:S01]  /*6ea70*/  PRMT R35, R49, 0x5210, R35 ;  /* 0x0000521031237816 */ /* 0x000fe20000000023 */
[----:B------:R-:W-:Y:S02]  /*6ea80*/  IMAD.X R47, R40, 0x1, R18, P6 ;  /* 0x00000001282f7824 */ /* 0x000fe400030e0612 */
[----:B------:R-:W4:Y:S04]  /*6ea90*/  LDL.LU R49, [R1+0x29c] ;  /* 0x00029c0001317983 */ /* 0x000f280000300800 */
[----:B------:R0:W-:Y:S01]  /*6eaa0*/  STL.64 [R1+0x400], R46 ;  /* 0x0004002e01007387 */ /* 0x0001e20000100a00 */
[----:B------:R-:W-:-:S04]  /*6eab0*/  LOP3.LUT R39, R39, 0xffff, RZ, 0xc0, !PT ;  /* 0x0000ffff27277812 */ /* 0x000fc800078ec0ff */
[--C-:B-1----:R-:W-:Y:S02]  /*6eac0*/  PRMT R44, R51, 0x4210, R39.reuse ;  /* 0x00004210332c7816 */ /* 0x102fe40000000027 */
[----:B0-----:R-:W-:Y:S02]  /*6ead0*/  IADD3 R46, P6, PT, R48, R17, RZ ;  /* 0x00000011302e7210 */ /* 0x001fe40007fde0ff */
[----:B------:R-:W-:Y:S02]  /*6eae0*/  PRMT R39, R60, 0x5210, R39 ;  /* 0x000052103c277816 */ /* 0x000fe40000000027 */
[----:B------:R-:W-:Y:S01]  /*6eaf0*/  LOP3.LUT R51, R61, 0xffff, RZ, 0xc0, !PT ;  /* 0x0000ffff3d337812 */ /* 0x000fe200078ec0ff */
[----:B------:R-:W-:Y:S01]  /*6eb00*/  IMAD.X R47, R41, 0x1, R18, P6 ;  /* 0x00000001292f7824 */ /* 0x000fe200030e0612 */
[----:B------:R-:W4:Y:S04]  /*6eb10*/  LDL.LU R60, [R1+0x25b0] ;  /* 0x0025b000013c7983 */ /* 0x000f280000300800 */
[----:B------:R4:W-:Y:S04]  /*6eb20*/  STL.64 [R1+0x3f0], R46 ;  /* 0x0003f02e01007387 */ /* 0x0009e80000100a00 */
[----:B------:R-:W4:Y:S01]  /*6eb30*/  LDL.LU R61, [R1+0x1028] ;  /* 0x00102800013d7983 */ /* 0x000f220000300800 */
[----:B--2---:R-:W-:-:S04]  /*6eb40*/  LOP3.LUT R55, R55, 0xffff, RZ, 0xc0, !PT ;  /* 0x0000ffff37377812 */ /* 0x004fc800078ec0ff */
[--C-:B---3--:R-:W-:Y:S02]  /*6eb50*/  PRMT R45, R20, 0x4210, R55.reuse ;  /* 0x00004210142d7816 */ /* 0x108fe40000000037 */
[----:B------:R-:W-:Y:S02]  /*6eb60*/  PRMT R55, R59, 0x5210, R55 ;  /* 0x000052103b377816 */ /* 0x000fe40000000037 */
[----:B------:R-:W2:Y:S01]  /*6eb70*/  LDL.LU R59, [R1+0x2c78] ;  /* 0x002c7800013b7983 */ /* 0x000ea20000300800 */
[--C-:B----4-:R-:W-:Y:S02]  /*6eb80*/  PRMT R46, R19, 0x4210, R51.reuse ;  /* 0x00004210132e7816 */ /* 0x110fe40000000033 */
[----:B------:R-:W-:Y:S02]  /*6eb90*/  PRMT R51, R16, 0x5210, R51 ;  /* 0x0000521010337816 */ /* 0x000fe40000000033 */
[----:B------:R-:W-:-:S05]  /*6eba0*/  IADD3 R16, P6, PT, R50, R15, RZ ;  /* 0x0000000f32107210 */ /* 0x000fca0007fde0ff */
[----:B------:R-:W-:-:S05]  /*6ebb0*/  IMAD.X R17, R40, 0x1, R13, P6 ;  /* 0x0000000128117824 */ /* 0x000fca00030e060d */
[----:B------:R0:W-:Y:S02]  /*6ebc0*/  STL.64 [R1+0x3e8], R16 ;  /* 0x0003e81001007387 */ /* 0x0001e40000100a00 */
[----:B0-----:R-:W-:-:S05]  /*6ebd0*/  IADD3 R16, P6, PT, R48, R15, RZ ;  /* 0x0000000f30107210 */ /* 0x001fca0007fde0ff */
[----:B------:R-:W-:-:S05]  /*6ebe0*/  IMAD.X R17, R41, 0x1, R13, P6 ;  /* 0x0000000129117824 */ /* 0x000fca00030e060d */
[----:B------:R0:W-:Y:S01]  /*6ebf0*/  STL.64 [R1+0x3b0], R16 ;  /* 0x0003b01001007387 */ /* 0x0001e20000100a00 */
[----:B------:R-:W-:Y:S02]  /*6ec00*/  LOP3.LUT R13, R21, 0xffff, RZ, 0xc0, !PT ;  /* 0x0000ffff150d7812 */ /* 0x000fe400078ec0ff */
[----:B------:R-:W-:Y:S02]  /*6ec10*/  LOP3.LUT R15, R22, 0xffff, RZ, 0xc0, !PT ;  /* 0x0000ffff160f7812 */ /* 0x000fe400078ec0ff */
[----:B0-----:R-:W-:Y:S02]  /*6ec20*/  IADD3 R16, P6, PT, R50, R14, RZ ;  /* 0x0000000e32107210 */ /* 0x001fe40007fde0ff */
[----:B------:R-:W-:-:S03]  /*6ec30*/  PRMT R53, R53, 0x4210, R13 ;  /* 0x0000421035357816 */ /* 0x000fc6000000000d */
[----:B------:R-:W-:Y:S01]  /*6ec40*/  IMAD.X R17, R40, 0x1, R7, P6 ;  /* 0x0000000128117824 */ /* 0x000fe200030e0607 */
[----:B------:R-:W-:Y:S02]  /*6ec50*/  IADD3 R14, P6, PT, R48, R14, RZ ;  /* 0x0000000e300e7210 */ /* 0x000fe40007fde0ff */
[----:B------:R-:W-:Y:S02]  /*6ec60*/  PRMT R2, R2, 0x5210, R13 ;  /* 0x0000521002027816 */ /* 0x000fe4000000000d */
[--C-:B------:R-:W-:Y:S02]  /*6ec70*/  PRMT R13, R0, 0x5210, R15.reuse ;  /* 0x00005210000d7816 */ /* 0x100fe4000000000f */
[----:B------:R-:W-:Y:S01]  /*6ec80*/  PRMT R52, R52, 0x4210, R15 ;  /* 0x0000421034347816 */ /* 0x000fe2000000000f */
[----:B------:R-:W-:Y:S01]  /*6ec90*/  IMAD.X R15, R41, 0x1, R7, P6 ;  /* 0x00000001290f7824 */ /* 0x000fe200030e0607 */
[----:B------:R-:W3:Y:S01]  /*6eca0*/  LDL.LU R0, [R1+0x2c74] ;  /* 0x002c740001007983 */ /* 0x000ee20000300800 */
[----:B------:R-:W-:-:S03]  /*6ecb0*/  LOP3.LUT R7, R23, 0xffff, RZ, 0xc0, !PT ;  /* 0x0000ffff17077812 */ /* 0x000fc600078ec0ff */
[----:B------:R-:W-:Y:S04]  /*6ecc0*/  STL [R1+0x3c], R13 ;  /* 0x00003c0d01007387 */ /* 0x000fe80000100800 */
[----:B------:R-:W-:Y:S04]  /*6ecd0*/  STL.64 [R1+0x3a0], R16 ;  /* 0x0003a01001007387 */ /* 0x000fe80000100a00 */
[----:B------:R0:W-:Y:S02]  /*6ece0*/  STL.64 [R1+0x390], R14 ;  /* 0x0003900e01007387 */ /* 0x0001e40000100a00 */
[----:B0-----:R-:W-:-:S02]  /*6ecf0*/  PRMT R15, R58, 0x5210, R7 ;  /* 0x000052103a0f7816 */ /* 0x001fc40000000007 */
[----:B------:R-:W4:Y:S01]  /*6ed00*/  LDL.LU R58, [R1+0x2c70] ;  /* 0x002c7000013a7983 */ /* 0x000f220000300800 */
[----:B------:R-:W-:-:S03]  /*6ed10*/  LOP3.LUT R13, R36, 0xffff, RZ, 0xc0, !PT ;  /* 0x0000ffff240d7812 */ /* 0x000fc600078ec0ff */
[----:B------:R-:W-:Y:S01]  /*6ed20*/  STL [R1+0x5c], R15 ;  /* 0x00005c0f01007387 */ /* 0x000fe20000100800 */
[----:B------:R-:W-:Y:S02]  /*6ed30*/  PRMT R14, R49, 0x4210, R13 ;  /* 0x00004210310e7816 */ /* 0x000fe4000000000d */
[----:B--2---:R-:W-:Y:S02]  /*6ed40*/  PRMT R59, R59, 0x4210, R7 ;  /* 0x000042103b3b7816 */ /* 0x004fe40000000007 */
[----:B------:R-:W-:Y:S02]  /*6ed50*/  PRMT R7, R3, 0x5210, R13 ;  /* 0x0000521003077816 */ /* 0x000fe4000000000d */
[----:B------:R-:W2:Y:S01]  /*6ed60*/  LDL.LU R3, [R1+0x2c6c] ;  /* 0x002c6c0001037983 */ /* 0x000ea20000300800 */
[----:B------:R-:W-:-:S03]  /*6ed70*/  IMAD.MOV.U32 R13, RZ, RZ, R50 ;  /* 0x000000ffff0d7224 */ /* 0x000fc600078e0032 */
[----:B------:R0:W-:Y:S02]  /*6ed80*/  STL [R1+0x1ec], R14 ;  /* 0x0001ec0e01007387 */ /* 0x0001e40000100800 */
[----:B0-----:R-:W-:Y:S02]  /*6ed90*/  IADD3 R14, P6, PT, R13, R9, RZ ;  /* 0x000000090d0e7210 */ /* 0x001fe40007fde0ff */
[----:B------:R0:W-:Y:S03]  /*6eda0*/  STL [R1+0x7c], R7 ;  /* 0x00007c0701007387 */ /* 0x0001e60000100800 */
[----:B------:R-:W-:-:S05]  /*6edb0*/  IMAD.X R15, R40, 0x1, R8, P6 ;  /* 0x00000001280f7824 */ /* 0x000fca00030e0608 */
[----:B------:R1:W-:Y:S01]  /*6edc0*/  STL.64 [R1+0x388], R14 ;  /* 0x0003880e01007387 */ /* 0x0003e20000100a00 */
[----:B0-----:R-:W-:Y:S02]  /*6edd0*/  LOP3.LUT R7, R60, 0xffff, RZ, 0xc0, !PT ;  /* 0x0000ffff3c077812 */ /* 0x001fe400078ec0ff */
[----:B-1----:R-:W-:-:S05]  /*6ede0*/  IADD3 R14, P6, PT, R48, R9, RZ ;  /* 0x00000009300e7210 */ /* 0x002fca0007fde0ff */
[----:B------:R-:W-:-:S05]  /*6edf0*/  IMAD.X R15, R41, 0x1, R8, P6 ;  /* 0x00000001290f7824 */ /* 0x000fca00030e0608 */
[----:B------:R0:W-:Y:S01]  /*6ee00*/  STL.64 [R1+0x380], R14 ;  /* 0x0003800e01007387 */ /* 0x0001e20000100a00 */
[----:B----4-:R-:W-:-:S03]  /*6ee10*/  PRMT R60, R58, 0x4210, R7 ;  /* 0x000042103a3c7816 */ /* 0x010fc60000000007 */
[----:B------:R-:W4:Y:S04]  /*6ee20*/  LDL.LU R58, [R1+0x2c68] ;  /* 0x002c6800013a7983 */ /* 0x000f280000300800 */
[----:B0-----:R-:W3:Y:S04]  /*6ee30*/  LDL.LU R14, [R1+0x25f8] ;  /* 0x0025f800010e7983 */ /* 0x001ee80000300800 */
[----:B------:R-:W4:Y:S04]  /*6ee40*/  LDL.LU R15, [R1+0x28f4] ;  /* 0x0028f400010f7983 */ /* 0x000f280000300800 */
[----:B------:R-:W4:Y:S04]  /*6ee50*/  LDL.LU R47, [R1+0x25f4] ;  /* 0x0025f400012f7983 */ /* 0x000f280000300800 */
[----:B------:R-:W4:Y:S04]  /*6ee60*/  LDL.LU R20, [R1+0x292c] ;  /* 0x00292c0001147983 */ /* 0x000f280000300800 */
[----:B------:R-:W4:Y:S01]  /*6ee70*/  LDL.LU R36, [R1+0x25c0] ;  /* 0x0025c00001247983 */ /* 0x000f220000300800 */
[----:B------:R-:W-:-:S02]  /*6ee80*/  IADD3 R16, P6, PT, R13, R11, RZ ;  /* 0x0000000b0d107210 */ /* 0x000fc40007fde0ff */
[----:B------:R-:W-:Y:S02]  /*6ee90*/  LOP3.LUT R8, R61, 0xffff, RZ, 0xc0, !PT ;  /* 0x0000ffff3d087812 */ /* 0x000fe400078ec0ff */
[----:B------:R-:W4:Y:S01]  /*6eea0*/  LDL.LU R61, [R1+0x330] ;  /* 0x00033000013d7983 */ /* 0x000f220000300800 */
[----:B------:R-:W-:Y:S01]  /*6eeb0*/  IMAD.X R17, R40, 0x1, R10, P6 ;  /* 0x0000000128117824 */ /* 0x000fe200030e060a */
[----:B------:R-:W-:Y:S02]  /*6eec0*/  PRMT R57, R57, 0x5210, R8 ;  /* 0x0000521039397816 */ /* 0x000fe40000000008 */
[----:B------:R-:W4:Y:S04]  /*6eed0*/  LDL.LU R19, [R1+0x108] ;  /* 0x0001080001137983 */ /* 0x000f280000300800 */
[----:B------:R-:W4:Y:S04]  /*6eee0*/  LDL.LU R21, [R1+0x1034] ;  /* 0x0010340001157983 */ /* 0x000f280000300800 */
[----:B------:R-:W-:Y:S04]  /*6eef0*/  STL.64 [R1+0x378], R16 ;  /* 0x0003781001007387 */ /* 0x000fe80000100a00 */
[----:B------:R-:W4:Y:S01]  /*6ef00*/  LDL.LU R49, [R1+0x25bc] ;  /* 0x0025bc0001317983 */ /* 0x000f220000300800 */
[----:B------:R-:W-:-:S02]  /*6ef10*/  PRMT R56, R56, 0x5210, R7 ;  /* 0x0000521038387816 */ /* 0x000fc40000000007 */
[----:B--2---:R-:W-:Y:S02]  /*6ef20*/  PRMT R3, R3, 0x4210, R8 ;  /* 0x0000421003037816 */ /* 0x004fe40000000008 */
[----:B------:R-:W-:-:S05]  /*6ef30*/  IADD3 R8, P6, PT, R48, R11, RZ ;  /* 0x0000000b30087210 */ /* 0x000fca0007fde0ff */
[----:B------:R-:W-:-:S05]  /*6ef40*/  IMAD.X R9, R41, 0x1, R10, P6 ;  /* 0x0000000129097824 */ /* 0x000fca00030e060a */
[----:B------:R0:W-:Y:S04]  /*6ef50*/  STL.64 [R1+0x370], R8 ;  /* 0x0003700801007387 */ /* 0x0001e80000100a00 */
[----:B------:R-:W2:Y:S01]  /*6ef60*/  LDL.LU R50, [R1+0x34c] ;  /* 0x00034c0001327983 */ /* 0x000ea20000300800 */
[----:B0-----:R-:W-:-:S05]  /*6ef70*/  IADD3 R8, P6, PT, R13, R12, RZ ;  /* 0x0000000c0d087210 */ /* 0x001fca0007fde0ff */
[----:B------:R-:W-:-:S05]  /*6ef80*/  IMAD.X R9, R40, 0x1, R5, P6 ;  /* 0x0000000128097824 */ /* 0x000fca00030e0605 */
[----:B------:R0:W-:Y:S04]  /*6ef90*/  STL.64 [R1+0x368], R8 ;  /* 0x0003680801007387 */ /* 0x0001e80000100a00 */
[----:B------:R-:W2:Y:S04]  /*6efa0*/  LDL.LU R18, [R1+0x2528] ;  /* 0x0025280001127983 */ /* 0x000ea80000300800 */
[----:B------:R-:W2:Y:S01]  /*6efb0*/  LDL.LU R17, [R1+0x244c] ;  /* 0x00244c0001117983 */ /* 0x000ea20000300800 */
[----:B0-----:R-:W-:-:S03]  /*6efc0*/  IADD3 R8, P6, PT, R48, R12, RZ ;  /* 0x0000000c30087210 */ /* 0x001fc60007fde0ff */
[----:B------:R-:W2:Y:S02]  /*6efd0*/  LDL.LU R16, [R1+0x2488] ;  /* 0x0024880001107983 */ /* 0x000ea40000300800 */
[----:B------:R-:W-:-:S05]  /*6efe0*/  IMAD.X R9, R41, 0x1, R5, P6 ;  /* 0x0000000129097824 */ /* 0x000fca00030e0605 */
[----:B------:R0:W-:Y:S04]  /*6eff0*/  STL.64 [R1+0x360], R8 ;  /* 0x0003600801007387 */ /* 0x0001e80000100a00 */
[----:B------:R-:W2:Y:S04]  /*6f000*/  LDL.LU R22, [R1+0x2718] ;  /* 0x0027180001167983 */ /* 0x000ea80000300800 */
[----:B------:R-:W2:Y:S01]  /*6f010*/  LDL.LU R23, [R1+0x2608] ;  /* 0x0026080001177983 */ /* 0x000ea20000300800 */
[----:B0-----:R-:W-:-:S03]  /*6f020*/  IADD3 R8, P6, PT, R48, R6, RZ ;  /* 0x0000000630087210 */ /* 0x001fc60007fde0ff */
[----:B------:R-:W2:Y:S02]  /*6f030*/  LDL.LU R48, [R1+0x2674] ;  /* 0x0026740001307983 */ /* 0x000ea40000300800 */
[----:B------:R-:W-:Y:S01]  /*6f040*/  IMAD.X R9, R41, 0x1, R4, P6 ;  /* 0x0000000129097824 */ /* 0x000fe200030e0604 */
[----:B------:R-:W-:-:S05]  /*6f050*/  IADD3 R6, P6, PT, R13, R6, RZ ;  /* 0x000000060d067210 */ /* 0x000fca0007fde0ff */
[----:B------:R-:W-:Y:S01]  /*6f060*/  IMAD.X R7, R40, 0x1, R4, P6 ;  /* 0x0000000128077824 */ /* 0x000fe200030e0604 */
[----:B------:R-:W-:Y:S01]  /*6f070*/  STL.64 [R1+0x358], R8 ;  /* 0x0003580801007387 */ /* 0x000fe20000100a00 */
[----:B---3--:R-:W-:-:S04]  /*6f080*/  LOP3.LUT R5, R14, 0xffff, RZ, 0xc0, !PT ;  /* 0x0000ffff0e057812 */ /* 0x008fc800078ec0ff */
[----:B------:R-:W-:Y:S01]  /*6f090*/  PRMT R4, R5, 0x3340, R4 ;  /* 0x0000334005047816 */ /* 0x000fe20000000004 */
[----:B------:R0:W-:Y:S03]  /*6f0a0*/  STL [R1+0xf68], R5 ;  /* 0x000f680501007387 */ /* 0x0001e60000100800 */
[----:B----4-:R-:W-:Y:S01]  /*6f0b0*/  PRMT R4, R15, 0x5410, R4 ;  /* 0x000054100f047816 */ /* 0x010fe20000000004 */
[----:B------:R-:W-:Y:S01]  /*6f0c0*/  STL.64 [R1+0x350], R6 ;  /* 0x0003500601007387 */ /* 0x000fe20000100a00 */
[----:B0-----:R-:W-:-:S05]  /*6f0d0*/  LOP3.LUT R5, R47, 0xffff, RZ, 0xc0, !PT ;  /* 0x0000ffff2f057812 */ /* 0x001fca00078ec0ff */
[----:B------:R-:W-:Y:S04]  /*6f0e0*/  STL [R1+0xf6c], R5 ;  /* 0x000f6c0501007387 */ /* 0x000fe80000100800 */
[----:B------:R0:W-:Y:S04]  /*6f0f0*/  STL [R1+0xfec], R4 ;  /* 0x000fec0401007387 */ /* 0x0001e80000100800 */
[----:B------:R-:W3:Y:S01]  /*6f100*/  LDL.LU R47, [R1+0x2574] ;  /* 0x00257400012f7983 */ /* 0x000ee20000300800 */
[----:B0-----:R-:W-:-:S04]  /*6f110*/  PRMT R4, R5, 0x3340, R0 ;  /* 0x0000334005047816 */ /* 0x001fc80000000000 */
[----:B------:R-:W-:Y:S02]  /*6f120*/  PRMT R5, R20, 0x5410, R4 ;  /* 0x0000541014057816 */ /* 0x000fe40000000004 */
[----:B------:R-:W-:-:S03]  /*6f130*/  LOP3.LUT R4, R36, 0xffff, RZ, 0xc0, !PT ;  /* 0x0000ffff24047812 */ /* 0x000fc600078ec0ff */
[----:B------:R0:W-:Y:S04]  /*6f140*/  STL [R1+0xff8], R5 ;  /* 0x000ff80501007387 */ /* 0x0001e80000100800 */
[----:B------:R-:W4:Y:S04]  /*6f150*/  LDL.LU R20, [R1+0x246c] ;  /* 0x00246c0001147983 */ /* 0x000f280000300800 */
[----:B------:R-:W3:Y:S01]  /*6f160*/  LDL.LU R36, [R1+0x24a4] ;  /* 0x0024a40001247983 */ /* 0x000ee20000300800 */
[--C-:B------:R-:W-:Y:S02]  /*6f170*/  PRMT R61, R61, 0x4210, R4.reuse ;  /* 0x000042103d3d7816 */ /* 0x100fe40000000004 */
[----:B------:R-:W-:-:S02]  /*6f180*/  PRMT R41, R19, 0x5210, R4 ;  /* 0x0000521013297816 */ /* 0x000fc40000000004 */
[----:B------:R-:W-:Y:S02]  /*6f190*/  LOP3.LUT R4, R21, 0xffff, RZ, 0xc0, !PT ;  /* 0x0000ffff15047812 */ /* 0x000fe400078ec0ff */
[----:B0-----:R-:W-:Y:S01]  /*6f1a0*/  LOP3.LUT R5, R49, 0xffff, RZ, 0xc0, !PT ;  /* 0x0000ffff31057812 */ /* 0x001fe200078ec0ff */
[----:B------:R-:W4:Y:S01]  /*6f1b0*/  LDL.LU R21, [R1+0x2570] ;  /* 0x0025700001157983 */ /* 0x000f220000300800 */
[--C-:B------:R-:W-:Y:S02]  /*6f1c0*/  PRMT R58, R58, 0x4210, R4.reuse ;  /* 0x000042103a3a7816 */ /* 0x100fe40000000004 */
[----:B------:R-:W-:Y:S01]  /*6f1d0*/  PRMT R40, R43, 0x5210, R4 ;  /* 0x000052102b287816 */ /* 0x000fe20000000004 */
[----:B------:R-:W4:Y:S01]  /*6f1e0*/  LDL.LU R49, [R1+0x2468] ;  /* 0x0024680001317983 */ /* 0x000f220000300800 */
[--C-:B------:R-:W-:Y:S02]  /*6f1f0*/  PRMT R43, R42, 0x5210, R5.reuse ;  /* 0x000052102a2b7816 */ /* 0x100fe40000000005 */
[----:B--2---:R-:W-:-:S02]  /*6f200*/  PRMT R19, R50, 0x4210, R5 ;  /* 0x0000421032137816 */ /* 0x004fc40000000005 */
[----:B------:R-:W2:Y:S01]  /*6f210*/  LDL.LU R50, [R1+0x24a0] ;  /* 0x0024a00001327983 */ /* 0x000ea20000300800 */
[----:B------:R-:W-:Y:S02]  /*6f220*/  LOP3.LUT R13, R18, 0xffff, RZ, 0xc0, !PT ;  /* 0x0000ffff120d7812 */ /* 0x000fe400078ec0ff */
[----:B------:R-:W-:Y:S02]  /*6f230*/  LOP3.LUT R4, R17, 0xffff, RZ, 0xc0, !PT ;  /* 0x0000ffff11047812 */ /* 0x000fe400078ec0ff */
[----:B------:R-:W-:-:S03]  /*6f240*/  LOP3.LUT R14, R16, 0xffff, RZ, 0xc0, !PT ;  /* 0x0000ffff100e7812 */ /* 0x000fc600078ec0ff */
[----:B------:R0:W-:Y:S01]  /*6f250*/  STL [R1+0xf5c], R4 ;  /* 0x000f5c0401007387 */ /* 0x0001e20000100800 */
[----:B------:R-:W-:-:S03]  /*6f260*/  PRMT R5, R13, 0x3340, R14 ;  /* 0x000033400d057816 */ /* 0x000fc6000000000e */
[----:B------:R-:W2:Y:S01]  /*6f270*/  LDL.LU R8, [R1+0x253c] ;  /* 0x00253c0001087983 */ /* 0x000ea20000300800 */
[----:B0-----:R-:W-:Y:S02]  /*6f280*/  PRMT R4, R4, 0x3340, R0 ;  /* 0x0000334004047816 */ /* 0x001fe40000000000 */
[----:B------:R-:W-:Y:S02]  /*6f290*/  LOP3.LUT R15, R22, 0xffff, RZ, 0xc0, !PT ;  /* 0x0000ffff160f7812 */ /* 0x000fe400078ec0ff */
[----:B------:R-:W-:Y:S01]  /*6f2a0*/  PRMT R4, R5, 0x5410, R4 ;  /* 0x0000541005047816 */ /* 0x000fe20000000004 */
[----:B------:R-:W2:Y:S01]  /*6f2b0*/  LDL.LU R22, [R1+0x2454] ;  /* 0x0024540001167983 */ /* 0x000ea20000300800 */
[----:B------:R-:W-:-:S03]  /*6f2c0*/  LOP3.LUT R17, R23, 0xffff, RZ, 0xc0, !PT ;  /* 0x0000ffff17117812 */ /* 0x000fc600078ec0ff */
[----:B------:R-:W2:Y:S01]  /*6f2d0*/  LDL.LU R18, [R1+0x248c] ;  /* 0x00248c0001127983 */ /* 0x000ea20000300800 */
[----:B------:R-:W-:-:S03]  /*6f2e0*/  LOP3.LUT R16, R48, 0xffff, RZ, 0xc0, !PT ;  /* 0x0000ffff30107812 */ /* 0x000fc600078ec0ff */
[----:B------:R-:W2:Y:S01]  /*6f2f0*/  LDL.LU R23, [R1+0x2768] ;  /* 0x0027680001177983 */ /* 0x000ea20000300800 */
[----:B------:R-:W-:-:S03]  /*6f300*/  PRMT R5, R15, 0x3340, R16 ;  /* 0x000033400f057816 */ /* 0x000fc60000000010 */
[----:B------:R0:W-:Y:S04]  /*6f310*/  STL [R1+0xfe8], R4 ;  /* 0x000fe80401007387 */ /* 0x0001e80000100800 */
[----:B------:R-:W2:Y:S01]  /*6f320*/  LDL.LU R48, [R1+0x2660] ;  /* 0x0026600001307983 */ /* 0x000ea20000300800 */
[----:B0-----:R-:W-:-:S04]  /*6f330*/  PRMT R4, R17, 0x3340, R0 ;  /* 0x0000334011047816 */ /* 0x001fc80000000000 */
[----:B------:R-:W-:-:S05]  /*6f340*/  PRMT R4, R5, 0x5410, R4 ;  /* 0x0000541005047816 */ /* 0x000fca0000000004 */
[----:B------:R4:W-:Y:S01]  /*6f350*/  STL [R1+0xfdc], R4 ;  /* 0x000fdc0401007387 */ /* 0x0009e20000100800 */
[----:B---3--:R-:W-:-:S03]  /*6f360*/  LOP3.LUT R11, R36, 0xffff, RZ, 0xc0, !PT ;  /* 0x0000ffff240b7812 */ /* 0x008fc600078ec0ff */
[----:B------:R-:W3:Y:S01]  /*6f370*/  LDL.LU R36, [R1+0x26b0] ;  /* 0x0026b00001247983 */ /* 0x000ee20000300800 */
[----:B------:R-:W-:Y:S02]  /*6f380*/  LOP3.LUT R10, R47, 0xffff, RZ, 0xc0, !PT ;  /* 0x0000ffff2f0a7812 */ /* 0x000fe400078ec0ff */
[----:B----4-:R-:W-:Y:S02]  /*6f390*/  LOP3.LUT R4, R20, 0xffff, RZ, 0xc0, !PT ;  /* 0x0000ffff14047812 */ /* 0x010fe400078ec0ff */
[----:B------:R-:W-:Y:S01]  /*6f3a0*/  LOP3.LUT R9, R21, 0xffff, RZ, 0xc0, !PT ;  /* 0x0000ffff15097812 */ /* 0x000fe200078ec0ff */
[----:B------:R-:W-:Y:S01]  /*6f3b0*/  STL [R1+0x28c], R10 ;  /* 0x00028c0a01007387 */ /* 0x000fe20000100800 */
[----:B------:R-:W-:Y:S02]  /*6f3c0*/  PRMT R12, R10, 0x3340, R11 ;  /* 0x000033400a0c7816 */ /* 0x000fe4000000000b */
[----:B------:R-:W-:Y:S01]  /*6f3d0*/  LOP3.LUT R7, R49, 0xffff, RZ, 0xc0, !PT ;  /* 0x0000ffff31077812 */ /* 0x000fe200078ec0ff */
[----:B------:R0:W-:Y:S04]  /*6f3e0*/  STL [R1+0x290], R4 ;  /* 0x0002900401007387 */ /* 0x0001e80000100800 */
[----:B------:R1:W-:Y:S04]  /*6f3f0*/  STL [R1+0x284], R11 ;  /* 0x0002840b01007387 */ /* 0x0003e80000100800 */
[----:B------:R-:W4:Y:S01]  /*6f400*/  LDL.LU R5, [R1+0x276c] ;  /* 0x00276c0001057983 */ /* 0x000f220000300800 */
[----:B0-----:R-:W-:-:S03]  /*6f410*/  PRMT R4, R4, 0x3340, R0 ;  /* 0x0000334004047816 */ /* 0x001fc60000000000 */
[----:B------:R-:W-:Y:S01]  /*6f420*/  STL [R1+0x2a8], R9 ;  /* 0x0002a80901007387 */ /* 0x000fe20000100800 */
[----:B------:R-:W-:-:S03]  /*6f430*/  PRMT R12, R12, 0x5410, R4 ;  /* 0x000054100c0c7816 */ /* 0x000fc60000000004 */
[----:B------:R0:W-:Y:S01]  /*6f440*/  STL [R1+0x2b0], R7 ;  /* 0x0002b00701007387 */ /* 0x0001e20000100800 */
[----:B------:R-:W-:-:S03]  /*6f450*/  PRMT R4, R7, 0x3340, R0 ;  /* 0x0000334007047816 */ /* 0x000fc60000000000 */
[----:B------:R-:W4:Y:S04]  /*6f460*/  LDL.LU R49, [R1+0x26bc] ;  /* 0x0026bc0001317983 */ /* 0x000f280000300800 */
[----:B------:R-:W4:Y:S01]  /*6f470*/  LDL.LU R6, [R1+0x2748] ;  /* 0x0027480001067983 */ /* 0x000f220000300800 */
[----:B--2---:R-:W-:-:S03]  /*6f480*/  LOP3.LUT R10, R50, 0xffff, RZ, 0xc0, !PT ;  /* 0x0000ffff320a7812 */ /* 0x004fc600078ec0ff */
[----:B------:R-:W2:Y:S01]  /*6f490*/  LDL.LU R50, [R1+0x2634] ;  /* 0x0026340001327983 */ /* 0x000ea20000300800 */
[----:B-1----:R-:W-:-:S03]  /*6f4a0*/  PRMT R11, R9, 0x3340, R10 ;  /* 0x00003340090b7816 */ /* 0x002fc6000000000a */
[----:B------:R1:W-:Y:S01]  /*6f4b0*/  STL [R1+0x2a4], R10 ;  /* 0x0002a40a01007387 */ /* 0x0003e20000100800 */
[----:B------:R-:W-:-:S03]  /*6f4c0*/  PRMT R11, R11, 0x5410, R4 ;  /* 0x000054100b0b7816 */ /* 0x000fc60000000004 */
[----:B0-----:R-:W2:Y:S04]  /*6f4d0*/  LDL.LU R7, [R1+0x268c] ;  /* 0x00268c0001077983 */ /* 0x001ea80000300800 */
[----:B------:R-:W2:Y:S04]  /*6f4e0*/  LDL.LU R9, [R1+0x274c] ;  /* 0x00274c0001097983 */ /* 0x000ea80000300800 */
[----:B------:R-:W2:Y:S04]  /*6f4f0*/  LDL.LU R47, [R1+0x2640] ;  /* 0x00264000012f7983 */ /* 0x000ea80000300800 */
[----:B------:R-:W2:Y:S04]  /*6f500*/  LDL.LU R20, [R1+0x2690] ;  /* 0x0026900001147983 */ /* 0x000ea80000300800 */
[----:B------:R-:W2:Y:S01]  /*6f510*/  LDL.LU R21, [R1+0x2540] ;  /* 0x0025400001157983 */ /* 0x000ea20000300800 */
[----:B-1----:R-:W-:-:S02]  /*6f520*/  LOP3.LUT R10, R8, 0xffff, RZ, 0xc0, !PT ;  /* 0x0000ffff080a7812 */ /* 0x002fc400078ec0ff */
[----:B------:R-:W-:Y:S02]  /*6f530*/  LOP3.LUT R4, R22, 0xffff, RZ, 0xc0, !PT ;  /* 0x0000ffff16047812 */ /* 0x000fe400078ec0ff */
[----:B------:R-:W2:Y:S01]  /*6f540*/  LDL.LU R22, [R1+0x2458] ;  /* 0x0024580001167983 */ /* 0x000ea20000300800 */
[----:B------:R-:W-:-:S03]  /*6f550*/  LOP3.LUT R18, R18, 0xffff, RZ, 0xc0, !PT ;  /* 0x0000ffff12127812 */ /* 0x000fc600078ec0ff */
[----:B------:R0:W-:Y:S01]  /*6f560*/  STL [R1+0x280], R10 ;  /* 0x0002800a01007387 */ /* 0x0001e20000100800 */
[----:B------:R-:W-:-:S03]  /*6f570*/  LOP3.LUT R8, R23, 0xffff, RZ, 0xc0, !PT ;  /* 0x0000ffff17087812 */ /* 0x000fc600078ec0ff */
[----:B------:R1:W-:Y:S04]  /*6f580*/  STL [R1+0x2ac], R4 ;  /* 0x0002ac0401007387 */ /* 0x0003e80000100800 */
[----:B------:R-:W2:Y:S01]  /*6f590*/  LDL.LU R23, [R1+0x2494] ;  /* 0x0024940001177983 */ /* 0x000ea20000300800 */
[----:B0-----:R-:W-:Y:S02]  /*6f5a0*/  PRMT R10, R10, 0x3340, R18 ;  /* 0x000033400a0a7816 */ /* 0x001fe40000000012 */
[----:B------:R-:W-:Y:S02]  /*6f5b0*/  LOP3.LUT R48, R48, 0xffff, RZ, 0xc0, !PT ;  /* 0x0000ffff30307812 */ /* 0x000fe400078ec0ff */
[----:B-1----:R-:W-:Y:S01]  /*6f5c0*/  PRMT R4, R4, 0x3340, R0 ;  /* 0x0000334004047816 */ /* 0x002fe20000000000 */
[----:B------:R-:W-:Y:S03]  /*6f5d0*/  STL [R1+0x2b4], R8 ;  /* 0x0002b40801007387 */ /* 0x000fe60000100800 */
[----:B------:R-:W-:Y:S01]  /*6f5e0*/  PRMT R10, R10, 0x5410, R4 ;  /* 0x000054100a0a7816 */ /* 0x000fe20000000004 */
[----:B------:R0:W-:Y:S01]  /*6f5f0*/  STL [R1+0x344], R48 ;  /* 0x0003443001007387 */ /* 0x0001e20000100800 */
[----:B------:R-:W-:-:S03]  /*6f600*/  PRMT R4, R48, 0x3340, R0 ;  /* 0x0000334030047816 */ /* 0x000fc60000000000 */
[----:B------:R-:W2:Y:S04]  /*6f610*/  LDL R42, [R1+0x31c] ;  /* 0x00031c00012a7983 */ /* 0x000ea80000100800 */
[----:B0-----:R-:W2:Y:S01]  /*6f620*/  LDL.LU R48, [R1+0x2c64] ;  /* 0x002c640001307983 */ /* 0x001ea20000300800 */
[----:B---3--:R-:W-:-:S04]  /*6f630*/  LOP3.LUT R36, R36, 0xffff, RZ, 0xc0, !PT ;  /* 0x0000ffff24247812 */ /* 0x008fc800078ec0ff */
[----:B------:R-:W-:Y:S01]  /*6f640*/  PRMT R8, R8, 0x3340, R36 ;  /* 0x0000334008087816 */ /* 0x000fe20000000024 */
[----:B------:R0:W-:Y:S03]  /*6f650*/  STL [R1+0x340], R36 ;  /* 0x0003402401007387 */ /* 0x0001e60000100800 */
[----:B------:R-:W-:Y:S01]  /*6f660*/  PRMT R8, R8, 0x5410, R4 ;  /* 0x0000541008087816 */ /* 0x000fe20000000004 */
[----:B0-----:R-:W3:Y:S04]  /*6f670*/  LDL.LU R36, [R1+0x2c60] ;  /* 0x002c600001247983 */ /* 0x001ee80000300800 */
[----:B------:R-:W3:Y:S01]  /*6f680*/  LDL.LU R4, [R1+0x266c] ;  /* 0x00266c0001047983 */ /* 0x000ee20000300800 */
[----:B----4-:R-:W-:-:S05]  /*6f690*/  LOP3.LUT R5, R5, 0xffff, RZ, 0xc0, !PT ;  /* 0x0000ffff05057812 */ /* 0x010fca00078ec0ff */
[----:B------:R0:W-:Y:S01]  /*6f6a0*/  STL [R1+0xf2c], R5 ;  /* 0x000f2c0501007387 */ /* 0x0001e20000100800 */
[----:B------:R-:W-:Y:S02]  /*6f6b0*/  LOP3.LUT R49, R49, 0xffff, RZ, 0xc0, !PT ;  /* 0x0000ffff31317812 */ /* 0x000fe400078ec0ff */
[----:B------:R-:W-:Y:S02]  /*6f6c0*/  LOP3.LUT R6, R6, 0xffff, RZ, 0xc0, !PT ;  /* 0x0000ffff06067812 */ /* 0x000fe400078ec0ff */
[----:B0-----:R-:W-:Y:S02]  /*6f6d0*/  PRMT R5, R5, 0x3340, R49 ;  /* 0x0000334005057816 */ /* 0x001fe40000000031 */
[----:B--2---:R-:W-:Y:S02]  /*6f6e0*/  LOP3.LUT R50, R50, 0xffff, RZ, 0xc0, !PT ;  /* 0x0000ffff32327812 */ /* 0x004fe400078ec0ff */
[----:B------:R-:W-:Y:S02]  /*6f6f0*/  LOP3.LUT R7, R7, 0xffff, RZ, 0xc0, !PT ;  /* 0x0000ffff07077812 */ /* 0x000fe400078ec0ff */
[----:B------:R-:W-:-:S02]  /*6f700*/  LOP3.LUT R20, R20, 0xffff, RZ, 0xc0, !PT ;  /* 0x0000ffff14147812 */ /* 0x000fc400078ec0ff */
[----:B---3--:R-:W-:-:S05]  /*6f710*/  LOP3.LUT R4, R4, 0xffff, RZ, 0xc0, !PT ;  /* 0x0000ffff04047812 */ /* 0x008fca00078ec0ff */
[----:B------:R0:W-:Y:S04]  /*6f720*/  STL [R1+0xf44], R4 ;  /* 0x000f440401007387 */ /* 0x0001e80000100800 */
[----:B------:R1:W-:Y:S01]  /*6f730*/  STL [R1+0xf40], R49 ;  /* 0x000f403101007387 */ /* 0x0003e20000100800 */
[----:B0-----:R-:W-:-:S03]  /*6f740*/  PRMT R4, R4, 0x3340, R0 ;  /* 0x0000334004047816 */ /* 0x001fc60000000000 */
[----:B-1----:R-:W2:Y:S01]  /*6f750*/  LDL.LU R49, [R1+0x2c5c] ;  /* 0x002c5c0001317983 */ /* 0x002ea20000300800 */
[----:B------:R-:W-:Y:S02]  /*6f760*/  PRMT R5, R5, 0x5410, R4 ;  /* 0x0000541005057816 */ /* 0x000fe40000000004 */
[----:B------:R-:W-:Y:S01]  /*6f770*/  PRMT R4, R50, 0x3340, R0 ;  /* 0x0000334032047816 */ /* 0x000fe20000000000 */
[----:B------:R0:W-:Y:S04]  /*6f780*/  STL [R1+0x348], R6 ;  /* 0x0003480601007387 */ /* 0x0001e80000100800 */
[----:B------:R1:W-:Y:S01]  /*6f790*/  STL [R1+0xf28], R50 ;  /* 0x000f283201007387 */ /* 0x0003e20000100800 */
[----:B0-----:R-:W-:-:S03]  /*6f7a0*/  PRMT R6, R6, 0x3340, R7 ;  /* 0x0000334006067816 */ /* 0x001fc60000000007 */
[----:B-1----:R-:W3:Y:S01]  /*6f7b0*/  LDL.LU R50, [R1+0x2c58] ;  /* 0x002c580001327983 */ /* 0x002ee20000300800 */
[----:B------:R-:W-:-:S03]  /*6f7c0*/  PRMT R6, R6, 0x5410, R4 ;  /* 0x0000541006067816 */ /* 0x000fc60000000004 */
[----:B------:R0:W-:Y:S01]  /*6f7d0*/  STL [R1+0x34c], R7 ;  /* 0x00034c0701007387 */ /* 0x0001e20000100800 */
[----:B------:R-:W-:Y:S02]  /*6f7e0*/  LOP3.LUT R4, R47, 0xffff, RZ, 0xc0, !PT ;  /* 0x0000ffff2f047812 */ /* 0x000fe400078ec0ff */
[----:B0-----:R-:W-:Y:S02]  /*6f7f0*/  LOP3.LUT R7, R9, 0xffff, RZ, 0xc0, !PT ;  /* 0x0000ffff09077812 */ /* 0x001fe400078ec0ff */
[----:B------:R-:W-:-:S03]  /*6f800*/  LOP3.LUT R9, R21, 0xffff, RZ, 0xc0, !PT ;  /* 0x0000ffff15097812 */ /* 0x000fc600078ec0ff */
[----:B------:R0:W-:Y:S01]  /*6f810*/  STL [R1+0xf48], R7 ;  /* 0x000f480701007387 */ /* 0x0001e20000100800 */
[----:B------:R-:W-:-:S03]  /*6f820*/  LOP3.LUT R21, R22, 0xffff, RZ, 0xc0, !PT ;  /* 0x0000ffff16157812 */ /* 0x000fc600078ec0ff */
[----:B------:R1:W-:Y:S04]  /*6f830*/  STL [R1+0xf58], R4 ;  /* 0x000f580401007387 */ /* 0x0003e80000100800 */
[----:B------:R4:W-:Y:S01]  /*6f840*/  STL [R1+0xf4c], R20 ;  /* 0x000f4c1401007387 */ /* 0x0009e20000100800 */
[----:B0-----:R-:W-:Y:S02]  /*6f850*/  PRMT R7, R7, 0x3340, R20 ;  /* 0x0000334007077816 */ /* 0x001fe40000000014 */
[----:B-1----:R-:W-:Y:S01]  /*6f860*/  PRMT R4, R4, 0x3340, R0 ;  /* 0x0000334004047816 */ /* 0x002fe20000000000 */
[----:B------:R0:W-:Y:S01]  /*6f870*/  STL [R1+0x29c], R9 ;  /* 0x00029c0901007387 */ /* 0x0001e20000100800 */
[----:B----4-:R-:W-:-:S03]  /*6f880*/  LOP3.LUT R20, R23, 0xffff, RZ, 0xc0, !PT ;  /* 0x0000ffff17147812 */ /* 0x010fc600078ec0ff */
[----:B------:R-:W-:Y:S01]  /*6f890*/  STL [R1+0x2a0], R21 ;  /* 0x0002a01501007387 */ /* 0x000fe20000100800 */
[----:B------:R-:W-:Y:S02]  /*6f8a0*/  PRMT R7, R7, 0x5410, R4 ;  /* 0x0000541007077816 */ /* 0x000fe40000000004 */
[----:B------:R-:W-:Y:S01]  /*6f8b0*/  PRMT R4, R21, 0x3340, R0 ;  /* 0x0000334015047816 */ /* 0x000fe20000000000 */
[----:B------:R-:W-:Y:S01]  /*6f8c0*/  STL [R1+0x298], R20 ;  /* 0x0002981401007387 */ /* 0x000fe20000100800 */
[----:B0-----:R-:W-:-:S03]  /*6f8d0*/  PRMT R9, R9, 0x3340, R20 ;  /* 0x0000334009097816 */ /* 0x001fc60000000014 */
[----:B------:R-:W0:Y:S01]  /*6f8e0*/  LDS.128 R20, [R42] ;  /* 0x000000002a147984 */ /* 0x000e220000000c00 */
[----:B------:R-:W-:-:S03]  /*6f8f0*/  NOP ;  /* 0x0000000000007918 */ /* 0x000fc60000000000 */
[----:B0-----:R-:W-:Y:S04]  /*6f900*/  STL.64 [R1+0x1a0], R20 ;  /* 0x0001a01401007387 */ /* 0x001fe80000100a00 */
[----:B------:R0:W-:Y:S04]  /*6f910*/  STL.64 [R1+0x1a8], R22 ;  /* 0x0001a81601007387 */ /* 0x0001e80000100a00 */
[----:B0-----:R-:W4:Y:S04]  /*6f920*/  LDL.LU.64 R22, [R1+0x2c50] ;  /* 0x002c500001167983 */ /* 0x001f280000300a00 */
[----:B------:R-:W4:Y:S04]  /*6f930*/  LDL.LU.64 R20, [R1+0x2c48] ;  /* 0x002c480001147983 */ /* 0x000f280000300a00 */
[----:B------:R-:W-:Y:S01]  /*6f940*/  STSM.16.M88.4 [R42], R28 ;  /* 0x0000001c2a007844 */ /* 0x000fe20000000200 */
[----:B------:R-:W-:-:S03]  /*6f950*/  NOP ;  /* 0x0000000000007918 */ /* 0x000fc60000000000 */
[----:B------:R-:W0:Y:S01]  /*6f960*/  LDS.128 R28, [R42] ;  /* 0x000000002a1c7984 */ /* 0x000e220000000c00 */
[----:B------:R-:W-:-:S03]  /*6f970*/  NOP ;  /* 0x0000000000007918 */ /* 0x000fc60000000000 */
[----:B0-----:R-:W-:Y:S04]  /*6f980*/  STL.64 [R1+0x190], R28 ;  /* 0x0001901c01007387 */ /* 0x001fe80000100a00 */
[----:B------:R-:W-:Y:S04]  /*6f990*/  STL.64 [R1+0x198], R30 ;  /* 0x0001981e01007387 */ /* 0x000fe80000100a00 */
[----:B----4-:R0:W-:Y:S01]  /*6f9a0*/  STSM.16.M88.4 [R42], R20 ;  /* 0x000000142a007844 */ /* 0x0101e20000000200 */
[----:B------:R-:W-:-:S03]  /*6f9b0*/  NOP ;  /* 0x0000000000007918 */ /* 0x000fc60000000000 */
[----:B------:R-:W1:Y:S01]  /*6f9c0*/  LDS.128 R28, [R42] ;  /* 0x000000002a1c7984 */ /* 0x000e620000000c00 */
[----:B------:R-:W-:-:S03]  /*6f9d0*/  NOP ;  /* 0x0000000000007918 */ /* 0x000fc60000000000 */
[----:B0-----:R-:W4:Y:S04]  /*6f9e0*/  LDL.LU R20, [R1+0x20] ;  /* 0x0000200001147983 */ /* 0x001f280000300800 */
[----:B------:R-:W4:Y:S01]  /*6f9f0*/  LDL.LU R21, [R1+0x24] ;  /* 0x0000240001157983 */ /* 0x000f220000300800 */
[----:B------:R-:W-:-:S03]  /*6fa00*/  IMAD.MOV.U32 R23, RZ, RZ, R46 ;  /* 0x000000ffff177224 */ /* 0x000fc600078e002e */
[----:B------:R-:W4:Y:S04]  /*6fa10*/  LDL.LU R22, [R1+0x28] ;  /* 0x0000280001167983 */ /* 0x000f280000300800 */
[----:B------:R0:W-:Y:S02]  /*6fa20*/  STSM.16.M88.4 [R42], R24 ;  /* 0x000000182a007844 */ /* 0x0001e40000000200 */
[----:B0-----:R-:W-:Y:S02]  /*6fa30*/  IMAD.MOV.U32 R27, RZ, RZ, R44 ;  /* 0x000000ffff1b7224 */ /* 0x001fe400078e002c */
[----:B-1----:R0:W-:Y:S04]  /*6fa40*/  STL.64 [R1+0x180], R28 ;  /* 0x0001801c01007387 */ /* 0x0021e80000100a00 */
[----:B------:R1:W-:Y:S01]  /*6fa50*/  STL.64 [R1+0x188], R30 ;  /* 0x0001881e01007387 */ /* 0x0003e20000100a00 */
[----:B--2---:R-:W-:-:S02]  /*6fa60*/  IMAD.MOV.U32 R24, RZ, RZ, R49 ;  /* 0x000000ffff187224 */ /* 0x004fc400078e0031 */
[----:B------:R-:W-:Y:S01]  /*6fa70*/  IMAD.MOV.U32 R25, RZ, RZ, R48 ;  /* 0x000000ffff197224 */ /* 0x000fe200078e0030 */
[----:B0-----:R-:W2:Y:S01]  /*6fa80*/  LDL.LU R28, [R1+0x40] ;  /* 0x00004000011c7983 */ /* 0x001ea20000300800 */
[----:B-1----:R-:W-:Y:S01]  /*6fa90*/  IMAD.MOV.U32 R31, RZ, RZ, R45 ;  /* 0x000000ffff1f7224 */ /* 0x002fe200078e002d */
[----:B------:R-:W-:Y:S02]  /*6faa0*/  NOP ;  /* 0x0000000000007918 */ /* 0x000fe40000000000 */
[----:B------:R-:W0:Y:S01]  /*6fab0*/  LDS.128 R44, [R42] ;  /* 0x000000002a2c7984 */ /* 0x000e220000000c00 */
[----:B------:R-:W-:Y:S01]  /*6fac0*/  IMAD.MOV.U32 R26, RZ, RZ, R54 ;  /* 0x000000ffff1a7224 */ /* 0x000fe200078e0036 */
[----:B------:R-:W-:Y:S02]  /*6fad0*/  NOP ;  /* 0x0000000000007918 */ /* 0x000fe40000000000 */
[----:B------:R-:W2:Y:S04]  /*6fae0*/  LDL.LU R29, [R1+0x44] ;  /* 0x00004400011d7983 */ /* 0x000ea80000300800 */
[----:B------:R-:W2:Y:S04]  /*6faf0*/  LDL.LU R30, [R1+0x48] ;  /* 0x00004800011e7983 */ /* 0x000ea80000300800 */
[----:B------:R-:W3:Y:S04]  /*6fb00*/  LDL.LU R49, [R1+0x2c40] ;  /* 0x002c400001317983 */ /* 0x000ee80000300800 */
[----:B------:R-:W3:Y:S04]  /*6fb10*/  LDL.LU R48, [R1+0x2c3c] ;  /* 0x002c3c0001307983 */ /* 0x000ee80000300800 */
[----:B------:R-:W2:Y:S04]  /*6fb20*/  LDL.LU R54, [R1+0x2c38] ;  /* 0x002c380001367983 */ /* 0x000ea80000300800 */
[----:B0-----:R-:W-:Y:S04]  /*6fb30*/  STL.64 [R1+0x170], R44 ;  /* 0x0001702c01007387 */ /* 0x001fe80000100a00 */
[----:B------:R0:W-:Y:S04]  /*6fb40*/  STL.64 [R1+0x178], R46 ;  /* 0x0001782e01007387 */ /* 0x0001e80000100a00 */
[----:B0-----:R-:W2:Y:S04]  /*6fb50*/  LDL.LU.64 R46, [R1+0x2c30] ;  /* 0x002c3000012e7983 */ /* 0x001ea80000300a00 */
[----:B------:R-:W2:Y:S04]  /*6fb60*/  LDL.LU.64 R44, [R1+0x2c28] ;  /* 0x002c2800012c7983 */ /* 0x000ea80000300a00 */
[----:B--2---:R-:W-:Y:S01]  /*6fb70*/  STSM.16.M88.4 [R42], R44 ;  /* 0x0000002c2a007844 */ /* 0x004fe20000000200 */
[----:B------:R-:W-:-:S03]  /*6fb80*/  NOP ;  /* 0x0000000000007918 */ /* 0x000fc60000000000 */
[----:B------:R-:W0:Y:S01]  /*6fb90*/  LDS.128 R44, [R42] ;  /* 0x000000002a2c7984 */ /* 0x000e220000000c00 */
[----:B------:R-:W-:-:S03]  /*6fba0*/  NOP ;  /* 0x0000000000007918 */ /* 0x000fc60000000000 */
[----:B------:R1:W-:Y:S04]  /*6fbb0*/  STSM.16.M88.4 [R42], R24 ;  /* 0x000000182a007844 */ /* 0x0003e80000000200 */
[----:B0-----:R-:W-:Y:S04]  /*6fbc0*/  STL.64 [R1+0x160], R44 ;  /* 0x0001602c01007387 */ /* 0x001fe80000100a00 */
[----:B------:R-:W-:Y:S01]  /*6fbd0*/  STL.64 [R1+0x168], R46 ;  /* 0x0001682e01007387 */ /* 0x000fe20000100a00 */
[----:B------:R-:W-:-:S03]  /*6fbe0*/  NOP ;  /* 0x0000000000007918 */ /* 0x000fc60000000000 */
[----:B------:R-:W0:Y:S01]  /*6fbf0*/  LDS.128 R44, [R42] ;  /* 0x000000002a2c7984 */ /* 0x000e220000000c00 */
[----:B------:R-:W-:-:S03]  /*6fc00*/  NOP ;  /* 0x0000000000007918 */ /* 0x000fc60000000000 */
[----:B------:R-:W-:Y:S01]  /*6fc10*/  STSM.16.M88.4 [R42], R32 ;  /* 0x000000202a007844 */ /* 0x000fe20000000200 */
[----:B------:R-:W-:-:S03]  /*6fc20*/  NOP ;  /* 0x0000000000007918 */ /* 0x000fc60000000000 */
[----:B------:R-:W2:Y:S01]  /*6fc30*/  LDS.128 R32, [R42] ;  /* 0x000000002a207984 */ /* 0x000ea20000000c00 */
[----:B-1----:R-:W-:Y:S01]  /*6fc40*/  IMAD.MOV.U32 R27, RZ, RZ, R53 ;  /* 0x000000ffff1b7224 */ /* 0x002fe200078e0035 */
[----:B------:R-:W-:Y:S02]  /*6fc50*/  NOP ;  /* 0x0000000000007918 */ /* 0x000fe40000000000 */
[----:B------:R-:W3:Y:S04]  /*6fc60*/  LDL.LU R24, [R1+0x60] ;  /* 0x0000600001187983 */ /* 0x000ee80000300800 */
[----:B------:R-:W-:Y:S04]  /*6fc70*/  STSM.16.M88.4 [R42], R36 ;  /* 0x000000242a007844 */ /* 0x000fe80000000200 */
[----:B0-----:R-:W-:Y:S04]  /*6fc80*/  STL.64 [R1+0x150], R44 ;  /* 0x0001502c01007387 */ /* 0x001fe80000100a00 */
[----:B------:R-:W-:Y:S04]  /*6fc90*/  STL.64 [R1+0x158], R46 ;  /* 0x0001582e01007387 */ /* 0x000fe80000100a00 */
[----:B------:R-:W3:Y:S04]  /*6fca0*/  LDL.LU R25, [R1+0x64] ;  /* 0x0000640001197983 */ /* 0x000ee80000300800 */
[----:B------:R-:W3:Y:S01]  /*6fcb0*/  LDL.LU R26, [R1+0x68] ;  /* 0x00006800011a7983 */ /* 0x000ee20000300800 */
[----:B------:R-:W-:-:S03]  /*6fcc0*/  NOP ;  /* 0x0000000000007918 */ /* 0x000fc60000000000 */
[----:B------:R-:W3:Y:S04]  /*6fcd0*/  LDL.LU R53, [R1+0x2c20] ;  /* 0x002c200001357983 */ /* 0x000ee80000300800 */
[----:B--2---:R-:W-:Y:S04]  /*6fce0*/  STL.64 [R1+0x140], R32 ;  /* 0x0001402001007387 */ /* 0x004fe80000100a00 */
[----:B------:R-:W-:Y:S04]  /*6fcf0*/  STL.64 [R1+0x148], R34 ;  /* 0x0001482201007387 */ /* 0x000fe80000100a00 */
[----:B------:R-:W0:Y:S01]  /*6fd00*/  LDS.128 R32, [R42] ;  /* 0x000000002a207984 */ /* 0x000e220000000c00 */
[----:B------:R-:W-:-:S03]  /*6fd10*/  NOP ;  /* 0x0000000000007918 */ /* 0x000fc60000000000 */
[----:B----4-:R1:W-:Y:S04]  /*6fd20*/  STSM.16.M88.4 [R42], R20 ;  /* 0x000000142a007844 */ /* 0x0103e80000000200 */
[----:B0-----:R-:W-:Y:S04]  /*6fd30*/  STL.64 [R1+0x130], R32 ;  /* 0x0001302001007387 */ /* 0x001fe80000100a00 */
[----:B------:R-:W-:Y:S01]  /*6fd40*/  STL.64 [R1+0x138], R34 ;  /* 0x0001382201007387 */ /* 0x000fe20000100a00 */
[----:B------:R-:W-:-:S03]  /*6fd50*/  NOP ;  /* 0x0000000000007918 */ /* 0x000fc60000000000 */
[----:B------:R-:W0:Y:S01]  /*6fd60*/  LDS.128 R32, [R42] ;  /* 0x000000002a207984 */ /* 0x000e220000000c00 */
[----:B------:R-:W-:-:S03]  /*6fd70*/  NOP ;  /* 0x0000000000007918 */ /* 0x000fc60000000000 */
[----:B-1----:R-:W2:Y:S04]  /*6fd80*/  LDL.LU R20, [R1+0x80] ;  /* 0x0000800001147983 */ /* 0x002ea80000300800 */
[----:B------:R1:W-:Y:S01]  /*6fd90*/  STSM.16.M88.4 [R42], R28 ;  /* 0x0000001c2a007844 */ /* 0x0003e20000000200 */
[----:B------:R-:W-:-:S03]  /*6fda0*/  IMAD.MOV.U32 R23, RZ, RZ, R52 ;  /* 0x000000ffff177224 */ /* 0x000fc600078e0034 */
[----:B0-----:R-:W-:Y:S04]  /*6fdb0*/  STL.64 [R1+0x120], R32 ;  /* 0x0001202001007387 */ /* 0x001fe80000100a00 */
[----:B------:R-:W-:Y:S01]  /*6fdc0*/  STL.64 [R1+0x128], R34 ;  /* 0x0001282201007387 */ /* 0x000fe20000100a00 */
[----:B------:R-:W-:-:S03]  /*6fdd0*/  NOP ;  /* 0x0000000000007918 */ /* 0x000fc60000000000 */
[----:B------:R-:W0:Y:S01]  /*6fde0*/  LDS.128 R32, [R42] ;  /* 0x000000002a207984 */ /* 0x000e220000000c00 */
[----:B------:R-:W-:-:S03]  /*6fdf0*/  NOP ;  /* 0x0000000000007918 */ /* 0x000fc60000000000 */
[----:B------:R-:W2:Y:S04]  /*6fe00*/  LDL.LU R21, [R1+0x84] ;  /* 0x0000840001157983 */ /* 0x000ea80000300800 */
[----:B------:R-:W2:Y:S04]  /*6fe10*/  LDL.LU R22, [R1+0x88] ;  /* 0x0000880001167983 */ /* 0x000ea80000300800 */
[----:B------:R-:W4:Y:S04]  /*6fe20*/  LDL.LU R52, [R1+0x2c1c] ;  /* 0x002c1c0001347983 */ /* 0x000f280000300800 */
[----:B-1----:R-:W2:Y:S04]  /*6fe30*/  LDL.LU R28, [R1+0x10] ;  /* 0x00001000011c7983 */ /* 0x002ea80000300800 */
[----:B0-----:R-:W-:Y:S04]  /*6fe40*/  STL.64 [R1+0x110], R32 ;  /* 0x0001102001007387 */ /* 0x001fe80000100a00 */
[----:B------:R-:W-:Y:S04]  /*6fe50*/  STL.64 [R1+0x118], R34 ;  /* 0x0001182201007387 */ /* 0x000fe80000100a00 */
[----:B------:R-:W2:Y:S04]  /*6fe60*/  LDL.LU R29, [R1+0x14] ;  /* 0x00001400011d7983 */ /* 0x000ea80000300800 */
[----:B------:R-:W2:Y:S04]  /*6fe70*/  LDL.LU R30, [R1+0x18] ;  /* 0x00001800011e7983 */ /* 0x000ea80000300800 */
[----:B---3--:R-:W-:Y:S01]  /*6fe80*/  STSM.16.M88.4 [R42], R48 ;  /* 0x000000302a007844 */ /* 0x008fe20000000200 */
[----:B------:R-:W-:-:S03]  /*6fe90*/  NOP ;  /* 0x0000000000007918 */ /* 0x000fc60000000000 */
[----:B------:R-:W0:Y:S01]  /*6fea0*/  LDS.128 R32, [R42] ;  /* 0x000000002a207984 */ /* 0x000e220000000c00 */
[----:B------:R-:W-:Y:S01]  /*6feb0*/  NOP ;  /* 0x0000000000007918 */ /* 0x000fe20000000000 */
[----:B------:R-:W-:Y:S02]  /*6fec0*/  IMAD.MOV.U32 R31, RZ, RZ, R2 ;  /* 0x000000ffff1f7224 */ /* 0x000fe400078e0002 */
[----:B0-----:R-:W-:Y:S04]  /*6fed0*/  STL.64 [R1+0x100], R32 ;  /* 0x0001002001007387 */ /* 0x001fe80000100a00 */
[----:B------:R-:W-:Y:S04]  /*6fee0*/  STL.64 [R1+0x108], R34 ;  /* 0x0001082201007387 */ /* 0x000fe80000100a00 */
[----:B----4-:R-:W-:Y:S01]  /*6fef0*/  STSM.16.M88.4 [R42], R52 ;  /* 0x000000342a007844 */ /* 0x010fe20000000200 */
[----:B------:R-:W-:-:S03]  /*6ff00*/  NOP ;  /* 0x0000000000007918 */ /* 0x000fc60000000000 */
[----:B------:R-:W0:Y:S01]  /*6ff10*/  LDS.128 R32, [R42] ;  /* 0x000000002a207984 */ /* 0x000e220000000c00 */
[----:B------:R-:W-:-:S03]  /*6ff20*/  NOP ;  /* 0x0000000000007918 */ /* 0x000fc60000000000 */
[----:B------:R-:W-:Y:S01]  /*6ff30*/  STSM.16.M88.4 [R42], R24 ;  /* 0x000000182a007844 */ /* 0x000fe20000000200 */
[----:B------:R-:W-:-:S03]  /*6ff40*/  NOP ;  /* 0x0000000000007918 */ /* 0x000fc60000000000 */
[----:B------:R-:W1:Y:S01]  /*6ff50*/  LDS.128 R24, [R42] ;  /* 0x000000002a187984 */ /* 0x000e620000000c00 */
[----:B------:R-:W-:-:S03]  /*6ff60*/  NOP ;  /* 0x0000000000007918 */ /* 0x000fc60000000000 */
[----:B--2---:R-:W-:Y:S01]  /*6ff70*/  STSM.16.M88.4 [R42], R20 ;  /* 0x000000142a007844 */ /* 0x004fe20000000200 */
[----:B------:R-:W-:-:S03]  /*6ff80*/  NOP ;  /* 0x0000000000007918 */ /* 0x000fc60000000000 */
[----:B------:R-:W2:Y:S01]  /*6ff90*/  LDS.128 R20, [R42] ;  /* 0x000000002a147984 */ /* 0x000ea20000000c00 */
[----:B------:R-:W-:-:S03]  /*6ffa0*/  NOP ;  /* 0x0000000000007918 */ /* 0x000fc60000000000 */
[----:B------:R-:W-:Y:S01]  /*6ffb0*/  STSM.16.M88.4 [R42], R28 ;  /* 0x0000001c2a007844 */ /* 0x000fe20000000200 */
[----:B------:R-:W-:-:S03]  /*6ffc0*/  NOP ;  /* 0x0000000000007918 */ /* 0x000fc60000000000 */
[----:B------:R-:W3:Y:S04]  /*6ffd0*/  LDS.128 R28, [R42] ;  /* 0x000000002a1c7984 */ /* 0x000ee80000000c00 */
[----:B0-----:R0:W-:Y:S04]  /*6ffe0*/  STL.64 [R1+0xf0], R32 ;  /* 0x0000f02001007387 */ /* 0x0011e80000100a00 */
[----:B------:R4:W-:Y:S04]  /*6fff0*/  STL.64 [R1+0xf8], R34 ;  /* 0x0000f82201007387 */ /* 0x0009e80000100a00 */
[----:B-1----:R1:W-:Y:S01]  /*70000*/  STL.64 [R1+0xe0], R24 ;  /* 0x0000e01801007387 */ /* 0x0023e20000100a00 */
[----:B------:R-:W-:-:S03]  /*70010*/  IMAD.MOV.U32 R2, RZ, RZ, R27 ;  /* 0x000000ffff027224 */ /* 0x000fc600078e001b */
[----:B------:R1:W-:Y:S04]  /*70020*/  STL [R1+0xe8], R26 ;  /* 0x0000e81a01007387 */ /* 0x0003e80000100800 */
[----:B0-----:R-:W3:Y:S04]  /*70030*/  LDL.LU R32, [R1+0x30] ;  /* 0x0000300001207983 */ /* 0x001ee80000300800 */
[----:B------:R-:W3:Y:S04]  /*70040*/  LDL.LU R33, [R1+0x34] ;  /* 0x0000340001217983 */ /* 0x000ee80000300800 */
[----:B----4-:R-:W4:Y:S04]  /*70050*/  LDL.LU R34, [R1+0x38] ;  /* 0x0000380001227983 */ /* 0x010f280000300800 */
[----:B------:R-:W4:Y:S04]  /*70060*/  LDL.LU R35, [R1+0x3c] ;  /* 0x00003c0001237983 */ /* 0x000f280000300800 */
[----:B-1----:R-:W4:Y:S01]  /*70070*/  LDL.LU R24, [R1+0x90] ;  /* 0x0000900001187983 */ /* 0x002f220000300800 */
[----:B------:R-:W-:-:S03]  /*70080*/  IMAD.MOV.U32 R27, RZ, RZ, R59 ;  /* 0x000000ffff1b7224 */ /* 0x000fc600078e003b */
[----:B------:R-:W4:Y:S01]  /*70090*/  LDL.LU R25, [R1+0x94] ;  /* 0x0000940001197983 */ /* 0x000f220000300800 */
[----:B--2---:R-:W-:-:S03]  /*700a0*/  IMAD.MOV.U32 R59, RZ, RZ, R21 ;  /* 0x000000ffff3b7224 */ /* 0x004fc600078e0015 */
[----:B------:R-:W2:Y:S04]  /*700b0*/  LDL.LU R26, [R1+0x98] ;  /* 0x00009800011a7983 */ /* 0x000ea80000300800 */
[----:B------:R-:W-:Y:S04]  /*700c0*/  STL [R1+0x2a88], R2 ;  /* 0x002a880201007387 */ /* 0x000fe80000100800 */
[----:B------:R0:W-:Y:S04]  /*700d0*/  STL [R1+0xd0], R20 ;  /* 0x0000d01401007387 */ /* 0x0001e80000100800 */
[----:B------:R1:W-:Y:S04]  /*700e0*/  STL.64 [R1+0xd8], R22 ;  /* 0x0000d81601007387 */ /* 0x0003e80000100a00 */
[----:B0-----:R-:W2:Y:S04]  /*700f0*/  LDL.LU R20, [R1+0x1e0] ;  /* 0x0001e00001147983 */ /* 0x001ea80000300800 */
[----:B------:R-:W2:Y:S04]  /*70100*/  LDL.LU R21, [R1+0x1e4] ;  /* 0x0001e40001157983 */ /* 0x000ea80000300800 */
[----:B-1----:R-:W2:Y:S04]  /*70110*/  LDL.LU R22, [R1+0x1e8] ;  /* 0x0001e80001167983 */ /* 0x002ea80000300800 */
[----:B------:R-:W2:Y:S04]  /*70120*/  LDL.LU R23, [R1+0x1ec] ;  /* 0x0001ec0001177983 */ /* 0x000ea80000300800 */
[----:B------:R-:W-:Y:S04]  /*70130*/  STL [R1+0x2a90], R59 ;  /* 0x002a903b01007387 */ /* 0x000fe80000100800 */
[----:B---3--:R0:W-:Y:S04]  /*70140*/  STL.64 [R1+0xc0], R28 ;  /* 0x0000c01c01007387 */ /* 0x0081e80000100a00 */
[----:B------:R1:W-:Y:S01]  /*70150*/  STL [R1+0xcc], R31 ;  /* 0x0000cc1f01007387 */ /* 0x0003e20000100800 */
[----:B------:R-:W-:-:S03]  /*70160*/  IMAD.MOV.U32 R2, RZ, RZ, R30 ;  /* 0x000000ffff027224 */ /* 0x000fc600078e001e */
[----:B------:R-:W3:Y:S04]  /*70170*/  LDL.LU R44, [R1+0x50] ;  /* 0x00005000012c7983 */ /* 0x000ee80000300800 */
[----:B------:R-:W3:Y:S04]  /*70180*/  LDL.LU R45, [R1+0x54] ;  /* 0x00005400012d7983 */ /* 0x000ee80000300800 */
[----:B------:R-:W3:Y:S04]  /*70190*/  LDL.LU R46, [R1+0x58] ;  /* 0x00005800012e7983 */ /* 0x000ee80000300800 */
[----:B------:R-:W3:Y:S04]  /*701a0*/  LDL.LU R47, [R1+0x5c] ;  /* 0x00005c00012f7983 */ /* 0x000ee80000300800 */
[----:B0-----:R-:W2:Y:S04]  /*701b0*/  LDL.LU R28, [R1+0x70] ;  /* 0x00007000011c7983 */ /* 0x001ea80000300800 */
[----:B------:R-:W2:Y:S04]  /*701c0*/  LDL.LU R29, [R1+0x74] ;  /* 0x00007400011d7983 */ /* 0x000ea80000300800 */
[----:B------:R-:W2:Y:S04]  /*701d0*/  LDL.LU R30, [R1+0x78] ;  /* 0x00007800011e7983 */ /* 0x000ea80000300800 */
[----:B-1----:R-:W2:Y:S04]  /*701e0*/  LDL.LU R31, [R1+0x7c] ;  /* 0x00007c00011f7983 */ /* 0x002ea80000300800 */
[----:B------:R0:W-:Y:S04]  /*701f0*/  STL [R1+0x2a94], R2 ;  /* 0x002a940201007387 */ /* 0x0001e80000100800 */
[----:B0-----:R-:W4:Y:S01]  /*70200*/  LDL R2, [R1+0x31c] ;  /* 0x00031c0001027983 */ /* 0x001f220000100800 */
[----:B------:R-:W-:-:S03]  /*70210*/  NOP ;  /* 0x0000000000007918 */ /* 0x000fc60000000000 */
[----:B----4-:R-:W-:Y:S01]  /*70220*/  STSM.16.M88.4 [R2], R32 ;  /* 0x0000002002007844 */ /* 0x010fe20000000200 */
[----:B------:R-:W-:-:S03]  /*70230*/  NOP ;  /* 0x0000000000007918 */ /* 0x000fc60000000000 */
[----:B------:R-:W0:Y:S01]  /*70240*/  LDS.128 R32, [R2] ;  /* 0x0000000002207984 */ /* 0x000e220000000c00 */
[----:B------:R-:W-:-:S03]  /*70250*/  NOP ;  /* 0x0000000000007918 */ /* 0x000fc60000000000 */
[----:B--2---:R1:W-:Y:S02]  /*70260*/  STSM.16.M88.4 [R2], R24 ;  /* 0x0000001802007844 */ /* 0x0043e40000000200 */
[----:B-1----:R-:W-:Y:S02]  /*70270*/  IMAD.MOV.U32 R27, RZ, RZ, R60 ;  /* 0x000000ffff1b7224 */ /* 0x002fe400078e003c */
[----:B0-----:R-:W-:Y:S04]  /*70280*/  STL [R1+0xb4], R33 ;  /* 0x0000b42101007387 */ /* 0x001fe80000100800 */
[----:B------:R-:W-:Y:S04]  /*70290*/  STL.64 [R1+0xb8], R34 ;  /* 0x0000b82201007387 */ /* 0x000fe80000100a00 */
[----:B------:R-:W2:Y:S04]  /*702a0*/  LDL.LU R24, [R1+0x200] ;  /* 0x0002000001187983 */ /* 0x000ea80000300800 */
[----:B------:R-:W2:Y:S04]  /*702b0*/  LDL.LU R25, [R1+0x204] ;  /* 0x0002040001197983 */ /* 0x000ea80000300800 */
[----:B------:R-:W2:Y:S01]  /*702c0*/  LDL.LU R26, [R1+0x208] ;  /* 0x00020800011a7983 */ /* 0x000ea20000300800 */
[----:B------:R-:W-:Y:S01]  /*702d0*/  IMAD.MOV.U32 R59, RZ, RZ, R32 ;  /* 0x000000ffff3b7224 */ /* 0x000fe200078e0020 */
[----:B------:R-:W-:-:S02]  /*702e0*/  NOP ;  /* 0x0000000000007918 */ /* 0x000fc40000000000 */
[----:B------:R-:W4:Y:S04]  /*702f0*/  LDL.LU R60, [R1+0x2c18] ;  /* 0x002c1800013c7983 */ /* 0x000f280000300800 */
        /* <DEDUP_REMOVED lines=8> */
[----:B-1----:R-:W2:Y:S01]  /*70380*/  LDL.LU R20, [R1+0x230] ;  /* 0x0002300001147983 */ /* 0x002ea20000300800 */
[----:B------:R-:W-:-:S03]  /*70390*/  IMAD.MOV.U32 R23, RZ, RZ, R3 ;  /* 0x000000ffff177224 */ /* 0x000fc600078e0003 */
[----:B------:R-:W2:Y:S04]  /*703a0*/  LDL.LU R21, [R1+0x234] ;  /* 0x0002340001157983 */ /* 0x000ea80000300800 */
[----:B------:R-:W2:Y:S04]  /*703b0*/  LDL.LU R22, [R1+0x238] ;  /* 0x0002380001167983 */ /* 0x000ea80000300800 */
[----:B---3--:R-:W-:Y:S04]  /*703c0*/  STSM.16.M88.4 [R2], R44 ;  /* 0x0000002c02007844 */ /* 0x008fe80000000200 */
[----:B0-----:R-:W-:Y:S01]  /*703d0*/  STL [R1+0x94], R33 ;  /* 0x0000942101007387 */ /* 0x001fe20000100800 */
[----:B------:R-:W-:-:S03]  /*703e0*/  IMAD.MOV.U32 R3, RZ, RZ, R32 ;  /* 0x000000ffff037224 */ /* 0x000fc600078e0020 */
[----:B------:R-:W-:Y:S01]  /*703f0*/  STL.64 [R1+0x98], R34 ;  /* 0x0000982201007387 */ /* 0x000fe20000100a00 */
[----:B------:R-:W-:-:S03]  /*70400*/  NOP ;  /* 0x0000000000007918 */ /* 0x000fc60000000000 */
[----:B------:R-:W0:Y:S01]  /*70410*/  LDS.128 R32, [R2] ;  /* 0x0000000002207984 */ /* 0x000e220000000c00 */
[----:B------:R-:W-:-:S03]  /*70420*/  NOP ;  /* 0x0000000000007918 */ /* 0x000fc60000000000 */
[----:B------:R-:W-:Y:S04]  /*70430*/  STL [R1+0x2ac0], R3 ;  /* 0x002ac00301007387 */ /* 0x000fe80000100800 */
[----:B0-----:R0:W-:Y:S04]  /*70440*/  STL.64 [R1+0x80], R32 ;  /* 0x0000802001007387 */ /* 0x0011e80000100a00 */
[----:B------:R4:W-:Y:S04]  /*70450*/  STL.64 [R1+0x88], R34 ;  /* 0x0000882201007387 */ /* 0x0009e80000100a00 */
[----:B0-----:R-:W3:Y:S04]  /*70460*/  LDL.LU R32, [R1+0x1b0] ;  /* 0x0001b00001207983 */ /* 0x001ee80000300800 */
[----:B------:R-:W3:Y:S01]  /*70470*/  LDL.LU R33, [R1+0x1b4] ;  /* 0x0001b40001217983 */ /* 0x000ee20000300800 */
[----:B----4-:R-:W-:-:S03]  /*70480*/  IMAD.MOV.U32 R34, RZ, RZ, R60 ;  /* 0x000000ffff227224 */ /* 0x010fc600078e003c */
[----:B------:R-:W4:Y:S04]  /*70490*/  LDL.LU R60, [R1+0x2c14] ;  /* 0x002c1400013c7983 */ /* 0x000f280000300800 */
[----:B------:R-:W-:Y:S01]  /*704a0*/  STSM.16.M88.4 [R2], R28 ;  /* 0x0000001c02007844 */ /* 0x000fe20000000200 */
[----:B------:R-:W-:-:S03]  /*704b0*/  NOP ;  /* 0x0000000000007918 */ /* 0x000fc60000000000 */
[----:B------:R-:W0:Y:S01]  /*704c0*/  LDS.128 R28, [R2] ;  /* 0x00000000021c7984 */ /* 0x000e220000000c00 */
[----:B------:R-:W-:-:S03]  /*704d0*/  NOP ;  /* 0x0000000000007918 */ /* 0x000fc60000000000 */
[----:B--2---:R-:W-:Y:S01]  /*704e0*/  STSM.16.M88.4 [R2], R24 ;  /* 0x0000001802007844 */ /* 0x004fe20000000200 */
[----:B------:R-:W-:-:S03]  /*704f0*/  NOP ;  /* 0x0000000000007918 */ /* 0x000fc60000000000 */
[----:B------:R-:W1:Y:S01]  /*70500*/  LDS.128 R24, [R2] ;  /* 0x0000000002187984 */ /* 0x000e620000000c00 */
[----:B------:R-:W-:Y:S01]  /*70510*/  IMAD.MOV.U32 R35, RZ, RZ, R56 ;  /* 0x000000ffff237224 */ /* 0x000fe200078e0038 */
[----:B------:R-:W-:Y:S01]  /*70520*/  NOP ;  /* 0x0000000000007918 */ /* 0x000fe20000000000 */
[----:B------:R-:W-:Y:S01]  /*70530*/  IMAD.MOV.U32 R47, RZ, RZ, R61 ;  /* 0x000000ffff2f7224 */ /* 0x000fe200078e003d */
[----:B0-----:R0:W-:Y:S01]  /*70540*/  STL.64 [R1+0x70], R28 ;  /* 0x0000701c01007387 */ /* 0x0011e20000100a00 */
[----:B------:R-:W-:-:S03]  /*70550*/  IMAD.MOV.U32 R56, RZ, RZ, R30 ;  /* 0x000000ffff387224 */ /* 0x000fc600078e001e */
[----:B------:R2:W-:Y:S04]  /*70560*/  STL [R1+0x7c], R31 ;  /* 0x00007c1f01007387 */ /* 0x0005e80000100800 */
[----:B0-----:R-:W3:Y:S04]  /*70570*/  LDL.LU R28, [R1+0x1c0] ;  /* 0x0001c000011c7983 */ /* 0x001ee80000300800 */
[----:B------:R-:W3:Y:S01]  /*70580*/  LDL.LU R29, [R1+0x1c4] ;  /* 0x0001c400011d7983 */ /* 0x000ee20000300800 */
[----:B----4-:R-:W-:-:S03]  /*70590*/  IMAD.MOV.U32 R30, RZ, RZ, R60 ;  /* 0x000000ffff1e7224 */ /* 0x010fc600078e003c */
[----:B------:R-:W4:Y:S04]  /*705a0*/  LDL.LU R60, [R1+0x2c10] ;  /* 0x002c1000013c7983 */ /* 0x000f280000300800 */
[----:B-1----:R0:W-:Y:S04]  /*705b0*/  STL [R1+0x60], R24 ;  /* 0x0000601801007387 */ /* 0x0021e80000100800 */
[----:B------:R1:W-:Y:S04]  /*705c0*/  STL.64 [R1+0x68], R26 ;  /* 0x0000681a01007387 */ /* 0x0003e80000100a00 */
[----:B------:R-:W3:Y:S04]  /*705d0*/  LDL.LU R44, [R1+0x240] ;  /* 0x00024000012c7983 */ /* 0x000ee80000300800 */
[----:B------:R-:W3:Y:S04]  /*705e0*/  LDL.LU R45, [R1+0x244] ;  /* 0x00024400012d7983 */ /* 0x000ee80000300800 */
[----:B------:R-:W3:Y:S04]  /*705f0*/  LDL.LU R46, [R1+0x248] ;  /* 0x00024800012e7983 */ /* 0x000ee80000300800 */
[----:B------:R-:W3:Y:S04]  /*70600*/  LDL.LU R61, [R1+0x2c0c] ;  /* 0x002c0c00013d7983 */ /* 0x000ee80000300800 */
[----:B------:R-:W-:Y:S01]  /*70610*/  STSM.16.M88.4 [R2], R20 ;  /* 0x0000001402007844 */ /* 0x000fe20000000200 */
[----:B------:R-:W-:-:S03]  /*70620*/  NOP ;  /* 0x0000000000007918 */ /* 0x000fc60000000000 */
[----:B------:R-:W1:Y:S01]  /*70630*/  LDS.128 R20, [R2] ;  /* 0x0000000002147984 */ /* 0x000e620000000c00 */
[----:B--2---:R-:W-:Y:S01]  /*70640*/  IMAD.MOV.U32 R31, RZ, RZ, R57 ;  /* 0x000000ffff1f7224 */ /* 0x004fe200078e0039 */
[----:B------:R-:W-:Y:S01]  /*70650*/  NOP ;  /* 0x0000000000007918 */ /* 0x000fe20000000000 */
[----:B------:R-:W-:-:S05]  /*70660*/  IMAD.MOV.U32 R57, RZ, RZ, R25 ;  /* 0x000000ffff397224 */ /* 0x000fca00078e0019 */
[----:B------:R-:W-:Y:S04]  /*70670*/  STL [R1+0x2a6c], R57 ;  /* 0x002a6c3901007387 */ /* 0x000fe80000100800 */
[----:B0-----:R-:W2:Y:S01]  /*70680*/  LDL.LU R24, [R1+0x250] ;  /* 0x0002500001187983 */ /* 0x001ea20000300800 */
[----:B-1----:R-:W-:-:S03]  /*70690*/  IMAD.MOV.U32 R27, RZ, RZ, R58 ;  /* 0x000000ffff1b7224 */ /* 0x002fc600078e003a */
[----:B------:R-:W2:Y:S04]  /*706a0*/  LDL.LU R25, [R1+0x254] ;  /* 0x0002540001197983 */ /* 0x000ea80000300800 */
[----:B------:R-:W2:Y:S04]  /*706b0*/  LDL.LU R26, [R1+0x258] ;  /* 0x00025800011a7983 */ /* 0x000ea80000300800 */
[----:B------:R0:W-:Y:S01]  /*706c0*/  STL.64 [R1+0x50], R20 ;  /* 0x0000501401007387 */ /* 0x0001e20000100a00 */
[----:B------:R-:W-:-:S03]  /*706d0*/  IMAD.MOV.U32 R58, RZ, RZ, R22 ;  /* 0x000000ffff3a7224 */ /* 0x000fc600078e0016 */
[----:B------:R-:W-:Y:S04]  /*706e0*/  STL [R1+0x5c], R23 ;  /* 0x00005c1701007387 */ /* 0x000fe80000100800 */
[----:B0-----:R-:W2:Y:S01]  /*706f0*/  LDL.LU R20, [R1+0x1d0] ;  /* 0x0001d00001147983 */ /* 0x001ea20000300800 */
[----:B----4-:R-:W-:Y:S02]  /*70700*/  IMAD.MOV.U32 R22, RZ, RZ, R60 ;  /* 0x000000ffff167224 */ /* 0x010fe400078e003c */
[----:B---3--:R-:W-:Y:S02]  /*70710*/  IMAD.MOV.U32 R21, RZ, RZ, R61 ;  /* 0x000000ffff157224 */ /* 0x008fe400078e003d */
[----:B------:R-:W3:Y:S04]  /*70720*/  LDL.LU R61, [R1+0x2c08] ;  /* 0x002c0800013d7983 */ /* 0x000ee80000300800 */
[----:B------:R-:W4:Y:S04]  /*70730*/  LDL.LU R60, [R1+0x2c04] ;  /* 0x002c0400013c7983 */ /* 0x000f280000300800 */
[----:B------:R-:W-:Y:S01]  /*70740*/  STSM.16.M88.4 [R2], R32 ;  /* 0x0000002002007844 */ /* 0x000fe20000000200 */
[----:B------:R-:W-:-:S03]  /*70750*/  NOP ;  /* 0x0000000000007918 */ /* 0x000fc60000000000 */
[----:B------:R-:W0:Y:S01]  /*70760*/  LDS.128 R32, [R2] ;  /* 0x0000000002207984 */ /* 0x000e220000000c00 */
[----:B------:R-:W-:-:S03]  /*70770*/  NOP ;  /* 0x0000000000007918 */ /* 0x000fc60000000000 */
[----:B------:R-:W-:Y:S04]  /*70780*/  STL [R1+0x2a64], R58 ;  /* 0x002a643a01007387 */ /* 0x000fe80000100800 */
[----:B------:R1:W-:Y:S01]  /*70790*/  STSM.16.M88.4 [R2], R28 ;  /* 0x0000001c02007844 */ /* 0x0003e20000000200 */
[----:B0-----:R-:W-:-:S03]  /*707a0*/  IMAD.MOV.U32 R57, RZ, RZ, R32 ;  /* 0x000000ffff397224 */ /* 0x001fc600078e0020 */
[----:B------:R-:W-:Y:S04]  /*707b0*/  STL [R1+0x44], R33 ;  /* 0x0000442101007387 */ /* 0x000fe80000100800 */
[----:B------:R-:W-:Y:S01]  /*707c0*/  STL.64 [R1+0x48], R34 ;  /* 0x0000482201007387 */ /* 0x000fe20000100a00 */
[----:B------:R-:W-:-:S03]  /*707d0*/  NOP ;  /* 0x0000000000007918 */ /* 0x000fc60000000000 */
[----:B------:R-:W-:Y:S04]  /*707e0*/  STL.64 [R1+0x2a78], R56 ;  /* 0x002a783801007387 */ /* 0x000fe80000100a00 */
[----:B-1----:R-:W3:Y:S04]  /*707f0*/  LDL.LU R28, [R1+0x1f0] ;  /* 0x0001f000011c7983 */ /* 0x002ee80000300800 */
[----:B------:R-:W0:Y:S01]  /*70800*/  LDS.128 R32, [R2] ;  /* 0x0000000002207984 */ /* 0x000e220000000c00 */
[----:B------:R-:W-:Y:S01]  /*70810*/  NOP ;  /* 0x0000000000007918 */ /* 0x000fe20000000000 */
[----:B----4-:R-:W-:-:S02]  /*70820*/  IMAD.MOV.U32 R29, RZ, RZ, R60 ;  /* 0x000000ffff1d7224 */ /* 0x010fc400078e003c */
[----:B------:R-:W4:Y:S01]  /*70830*/  LDL.LU R60, [R1+0x2c00] ;  /* 0x002c0000013c7983 */ /* 0x000f220000300800 */
[----:B0-----:R-:W-:-:S03]  /*70840*/  IMAD.MOV.U32 R58, RZ, RZ, R33 ;  /* 0x000000ffff3a7224 */ /* 0x001fc600078e0021 */
[----:B------:R-:W-:Y:S04]  /*70850*/  STL [R1+0x30], R32 ;  /* 0x0000302001007387 */ /* 0x000fe80000100800 */
[----:B------:R-:W-:Y:S04]  /*70860*/  STSM.16.M88.4 [R2], R44 ;  /* 0x0000002c02007844 */ /* 0x000fe80000000200 */
[----:B------:R-:W-:Y:S01]  /*70870*/  STL.64 [R1+0x38], R34 ;  /* 0x0000382201007387 */ /* 0x000fe20000100a00 */
[----:B------:R-:W-:-:S03]  /*70880*/  NOP ;  /* 0x0000000000007918 */ /* 0x000fc60000000000 */
[----:B------:R-:W0:Y:S01]  /*70890*/  LDS.128 R32, [R2] ;  /* 0x0000000002207984 */ /* 0x000e220000000c00 */
[----:B------:R-:W-:-:S03]  /*708a0*/  NOP ;  /* 0x0000000000007918 */ /* 0x000fc60000000000 */
[----:B--2---:R-:W-:Y:S01]  /*708b0*/  STSM.16.M88.4 [R2], R24 ;  /* 0x0000001802007844 */ /* 0x004fe20000000200 */
[----:B------:R-:W-:-:S03]  /*708c0*/  NOP ;  /* 0x0000000000007918 */ /* 0x000fc60000000000 */
[----:B------:R-:W1:Y:S01]  /*708d0*/  LDS.128 R24, [R2] ;  /* 0x0000000002187984 */ /* 0x000e620000000c00 */
[----:B---3--:R-:W-:-:S03]  /*708e0*/  IMAD.MOV.U32 R30, RZ, RZ, R61 ;  /* 0x000000ffff1e7224 */ /* 0x008fc600078e003d */
[----:B------:R-:W-:Y:S01]  /*708f0*/  STL.64 [R1+0x2a98], R58 ;  /* 0x002a983a01007387 */ /* 0x000fe20000100a00 */
[----:B0-----:R-:W-:-:S03]  /*70900*/  IMAD.MOV.U32 R61, RZ, RZ, R35 ;  /* 0x000000ffff3d7224 */ /* 0x001fc600078e0023 */
[----:B------:R0:W-:Y:S04]  /*70910*/  STL.64 [R1+0x20], R32 ;  /* 0x0000202001007387 */ /* 0x0001e80000100a00 */
[----:B------:R2:W-:Y:S04]  /*70920*/  STL [R1+0x28], R34 ;  /* 0x0000282201007387 */ /* 0x0005e80000100800 */
[----:B------:R-:W-:Y:S04]  /*70930*/  STL [R1+0x2a3c], R61 ;  /* 0x002a3c3d01007387 */ /* 0x000fe80000100800 */
[----:B0-----:R-:W3:Y:S04]  /*70940*/  LDL.LU R32, [R1+0x260] ;  /* 0x0002600001207983 */ /* 0x001ee80000300800 */
[----:B-1----:R-:W-:Y:S04]  /*70950*/  STL.64 [R1+0x10], R24 ;  /* 0x0000101801007387 */ /* 0x002fe80000100a00 */
[----:B------:R-:W-:Y:S01]  /*70960*/  STL.64 [R1+0x18], R26 ;  /* 0x0000181a01007387 */ /* 0x000fe20000100a00 */
[----:B------:R-:W-:Y:S01]  /*70970*/  IMAD.MOV.U32 R23, RZ, RZ, R41 ;  /* 0x000000ffff177224 */ /* 0x000fe200078e0029 */
[----:B------:R-:W-:Y:S01]  /*70980*/  NOP ;  /* 0x0000000000007918 */ /* 0x000fe20000000000 */
[----:B----4-:R-:W-:-:S02]  /*70990*/  IMAD.MOV.U32 R33, RZ, RZ, R60 ;  /* 0x000000ffff217224 */ /* 0x010fc400078e003c */
[----:B------:R-:W4:Y:S04]  /*709a0*/  LDL.LU R60, [R1+0x2bfc] ;  /* 0x002bfc00013c7983 */ /* 0x000f280000300800 */
[----:B--2---:R-:W3:Y:S04]  /*709b0*/  LDL.LU R34, [R1+0x268] ;  /* 0x0002680001227983 */ /* 0x004ee80000300800 */
[----:B------:R-:W-:Y:S01]  /*709c0*/  STSM.16.M88.4 [R2], R20 ;  /* 0x0000001402007844 */ /* 0x000fe20000000200 */
[----:B------:R-:W-:-:S03]  /*709d0*/  NOP ;  /* 0x0000000000007918 */ /* 0x000fc60000000000 */
[----:B------:R-:W0:Y:S04]  /*709e0*/  LDS.128 R20, [R2] ;  /* 0x0000000002147984 */ /* 0x000e280000000c00 */
[----:B------:R-:W2:Y:S04]  /*709f0*/  LDL.LU R44, [R1+0x270] ;  /* 0x00027000012c7983 */ /* 0x000ea80000300800 */
[----:B------:R-:W2:Y:S01]  /*70a00*/  LDL.LU R45, [R1+0x274] ;  /* 0x00027400012d7983 */ /* 0x000ea20000300800 */
[----:B------:R-:W-:Y:S01]  /*70a10*/  IMAD.MOV.U32 R31, RZ, RZ, R40 ;  /* 0x000000ffff1f7224 */ /* 0x000fe200078e0028 */
[----:B------:R-:W-:Y:S01]  /*70a20*/  PRMT R9, R9, 0x5410, R4 ;  /* 0x0000541009097816 */ /* 0x000fe20000000004 */
[----:B------:R-:W-:Y:S01]  /*70a30*/  NOP ;  /* 0x0000000000007918 */ /* 0x000fe20000000000 */
[----:B------:R-:W2:Y:S01]  /*70a40*/  LDL.LU R46, [R1+0x278] ;  /* 0x00027800012e7983 */ /* 0x000ea20000300800 */
[----:B0-----:R-:W-:-:S03]  /*70a50*/  IMAD.MOV.U32 R61, RZ, RZ, R22 ;  /* 0x000000ffff3d7224 */ /* 0x001fc600078e0016 */
[----:B------:R-:W-:Y:S04]  /*70a60*/  STL [R1+0x4], R21 ;  /* 0x0000041501007387 */ /* 0x000fe80000100800 */
[----:B------:R0:W-:Y:S04]  /*70a70*/  STL [R1+0xc], R23 ;  /* 0x00000c1701007387 */ /* 0x0001e80000100800 */
[----:B------:R1:W-:Y:S01]  /*70a80*/  STSM.16.M88.4 [R2], R28 ;  /* 0x0000001c02007844 */ /* 0x0003e20000000200 */
[----:B------:R-:W-:-:S03]  /*70a90*/  NOP ;  /* 0x0000000000007918 */ /* 0x000fc60000000000 */
[----:B------:R-:W0:Y:S01]  /*70aa0*/  LDS.128 R52, [R2] ;  /* 0x0000000002347984 */ /* 0x000e220000000c00 */
[----:B------:R-:W-:Y:S01]  /*70ab0*/  IMAD.MOV.U32 R35, RZ, RZ, R19 ;  /* 0x000000ffff237224 */ /* 0x000fe200078e0013 */
[----:B------:R-:W-:Y:S01]  /*70ac0*/  NOP ;  /* 0x0000000000007918 */ /* 0x000fe20000000000 */
[----:B----4-:R-:W-:Y:S02]  /*70ad0*/  IMAD.MOV.U32 R47, RZ, RZ, R60 ;  /* 0x000000ffff2f7224 */ /* 0x010fe400078e003c */
[----:B------:R-:W-:-:S05]  /*70ae0*/  IMAD.MOV.U32 R60, RZ, RZ, R20 ;  /* 0x000000ffff3c7224 */ /* 0x000fca00078e0014 */
[----:B------:R-:W-:Y:S04]  /*70af0*/  STL.64 [R1+0x2a58], R60 ;  /* 0x002a583c01007387 */ /* 0x000fe80000100a00 */
        /* <DEDUP_REMOVED lines=11> */
[----:B---3--:R-:W-:Y:S01]  /*70bb0*/  STSM.16.M88.4 [R2], R32 ;  /* 0x0000002002007844 */ /* 0x008fe20000000200 */
[----:B------:R-:W-:-:S03]  /*70bc0*/  NOP ;  /* 0x0000000000007918 */ /* 0x000fc60000000000 */
[----:B------:R-:W0:Y:S01]  /*70bd0*/  LDS.128 R48, [R2] ;  /* 0x0000000002307984 */ /* 0x000e220000000c00 */
[----:B------:R-:W-:-:S03]  /*70be0*/  NOP ;  /* 0x0000000000007918 */ /* 0x000fc60000000000 */
[----:B------:R-:W-:Y:S04]  /*70bf0*/  STL [R1+0x2ac8], R52 ;  /* 0x002ac83401007387 */ /* 0x000fe80000100800 */
[----:B------:R-:W-:Y:S04]  /*70c00*/  STL [R1+0x2ac4], R53 ;  /* 0x002ac43501007387 */ /* 0x000fe80000100800 */
[----:B------:R-:W-:Y:S04]  /*70c10*/  STL.64 [R1+0x2a40], R54 ;  /* 0x002a403601007387 */ /* 0x000fe80000100a00 */
[----:B------:R-:W3:Y:S04]  /*70c20*/  LDL.LU R29, [R1+0x2480] ;  /* 0x00248000011d7983 */ /* 0x000ee80000300800 */
[----:B------:R-:W3:Y:S04]  /*70c30*/  LDL.LU R30, [R1+0x2478] ;  /* 0x00247800011e7983 */ /* 0x000ee80000300800 */
[----:B--2---:R-:W-:Y:S01]  /*70c40*/  STSM.16.M88.4 [R2], R44 ;  /* 0x0000002c02007844 */ /* 0x004fe20000000200 */
[----:B------:R-:W-:-:S03]  /*70c50*/  NOP ;  /* 0x0000000000007918 */ /* 0x000fc60000000000 */
[----:B------:R-:W1:Y:S01]  /*70c60*/  LDS.128 R44, [R2] ;  /* 0x00000000022c7984 */ /* 0x000e620000000c00 */
[----:B------:R-:W-:-:S03]  /*70c70*/  NOP ;  /* 0x0000000000007918 */ /* 0x000fc60000000000 */
[----:B0-----:R-:W-:Y:S04]  /*70c80*/  STL.64 [R1+0x2a20], R48 ;  /* 0x002a203001007387 */ /* 0x001fe80000100a00 */
[----:B------:R-:W-:Y:S04]  /*70c90*/  STL.64 [R1+0x2a08], R50 ;  /* 0x002a083201007387 */ /* 0x000fe80000100a00 */
[----:B------:R-:W2:Y:S04]  /*70ca0*/  LDL.LU R31, [R1+0x2460] ;  /* 0x00246000011f7983 */ /* 0x000ea80000300800 */
[----:B------:R-:W2:Y:S04]  /*70cb0*/  LDL.LU R19, [R1+0x245c] ;  /* 0x00245c0001137983 */ /* 0x000ea80000300800 */
[----:B-1----:R-:W-:Y:S04]  /*70cc0*/  STL.64 [R1+0x2a28], R44 ;  /* 0x002a282c01007387 */ /* 0x002fe80000100a00 */
        /* <DEDUP_REMOVED lines=8> */
[----:B------:R-:W-:Y:S02]  /*70d50*/  LOP3.LUT R4, R4, 0xffff, RZ, 0xc0, !PT ;  /* 0x0000ffff04047812 */ /* 0x000fe400078ec0ff */
[----:B------:R-:W-:Y:S02]  /*70d60*/  LOP3.LUT R21, R22, 0xffff, RZ, 0xc0, !PT ;  /* 0x0000ffff16157812 */ /* 0x000fe400078ec0ff */
[----:B------:R-:W-:Y:S02]  /*70d70*/  LOP3.LUT R20, R23, 0xffff, RZ, 0xc0, !PT ;  /* 0x0000ffff17147812 */ /* 0x000fe400078ec0ff */
[----:B------:R-:W-:Y:S01]  /*70d80*/  LOP3.LUT R3, R28, 0xffff, RZ, 0xc0, !PT ;  /* 0x0000ffff1c037812 */ /* 0x000fe200078ec0ff */
[----:B0-----:R-:W-:Y:S04]  /*70d90*/  STL.64 [R1+0x2a30], R40 ;  /* 0x002a302801007387 */ /* 0x001fe80000100a00 */
[----:B------:R-:W-:Y:S04]  /*70da0*/  STL.64 [R1+0x2a00], R42 ;  /* 0x002a002a01007387 */ /* 0x000fe80000100a00 */
[----:B------:R0:W-:Y:S04]  /*70db0*/  STL [R1+0x100c], R4 ;  /* 0x00100c0401007387 */ /* 0x0001e80000100800 */
[----:B------:R-:W-:Y:S04]  /*70dc0*/  STL [R1+0x1010], R21 ;  /* 0x0010101501007387 */ /* 0x000fe80000100800 */
[----:B------:R-:W-:Y:S04]  /*70dd0*/  STL [R1+0x1014], R20 ;  /* 0x0010141401007387 */ /* 0x000fe80000100800 */
[----:B------:R2:W-:Y:S04]  /*70de0*/  STL [R1+0x1018], R3 ;  /* 0x0010180301007387 */ /* 0x0005e80000100800 */
[----:B-1----:R-:W-:Y:S04]  /*70df0*/  STL.64 [R1+0x2a48], R36 ;  /* 0x002a482401007387 */ /* 0x002fe80000100a00 */
[----:B------:R-:W-:Y:S04]  /*70e00*/  STL.64 [R1+0x2a18], R38 ;  /* 0x002a182601007387 */ /* 0x000fe80000100a00 */
[----:B------:R-:W4:Y:S04]  /*70e10*/  LDL.LU R23, [R1+0x27d0] ;  /* 0x0027d00001177983 */ /* 0x000f280000300800 */
[----:B------:R-:W4:Y:S01]  /*70e20*/  LDL.LU R28, [R1+0x26d0] ;  /* 0x0026d000011c7983 */ /* 0x000f220000300800 */
[----:B0-----:R-:W-:-:S02]  /*70e30*/  PRMT R4, R8, 0x4210, R4 ;  /* 0x0000421008047816 */ /* 0x001fc40000000004 */
[----:B---3--:R-:W-:-:S05]  /*70e40*/  LOP3.LUT R8, R29, 0xffff, RZ, 0xc0, !PT ;  /* 0x0000ffff1d087812 */ /* 0x008fca00078ec0ff */
[----:B------:R-:W-:Y:S04]  /*70e50*/  STL [R1+0x1008], R8 ;  /* 0x0010080801007387 */ /* 0x000fe80000100800 */
[----:B------:R-:W3:Y:S01]  /*70e60*/  LDL.LU R29, [R1+0x272c] ;  /* 0x00272c00011d7983 */ /* 0x000ee20000300800 */
[----:B------:R-:W-:Y:S02]  /*70e70*/  PRMT R5, R5, 0x4210, R21 ;  /* 0x0000421005057816 */ /* 0x000fe40000000015 */
[----:B------:R-:W-:Y:S02]  /*70e80*/  PRMT R6, R6, 0x4210, R20 ;  /* 0x0000421006067816 */ /* 0x000fe40000000014 */
[----:B------:R-:W-:Y:S01]  /*70e90*/  PRMT R7, R7, 0x4210, R3 ;  /* 0x0000421007077816 */ /* 0x000fe20000000003 */
[----:B------:R-:W-:-:S04]  /*70ea0*/  NOP ;  /* 0x0000000000007918 */ /* 0x000fc80000000000 */
[----:B------:R0:W-:Y:S01]  /*70eb0*/  STSM.16.M88.4 [R2], R4 ;  /* 0x0000000402007844 */ /* 0x0001e20000000200 */
[----:B--2---:R-:W-:Y:S01]  /*70ec0*/  LOP3.LUT R3, R19, 0xffff, RZ, 0xc0, !PT ;  /* 0x0000ffff13037812 */ /* 0x004fe200078ec0ff */
[----:B------:R-:W-:Y:S02]  /*70ed0*/  NOP ;  /* 0x0000000000007918 */ /* 0x000fe40000000000 */
[----:B------:R-:W1:Y:S01]  /*70ee0*/  LDS.128 R32, [R2] ;  /* 0x0000000002207984 */ /* 0x000e620000000c00 */
[----:B0-----:R-:W-:Y:S02]  /*70ef0*/  LOP3.LUT R5, R30, 0xffff, RZ, 0xc0, !PT ;  /* 0x0000ffff1e057812 */ /* 0x001fe400078ec0ff */
[----:B------:R-:W-:-:S03]  /*70f00*/  LOP3.LUT R6, R31, 0xffff, RZ, 0xc0, !PT ;  /* 0x0000ffff1f067812 */ /* 0x000fc600078ec0ff */
[----:B------:R0:W-:Y:S04]  /*70f10*/  STL [R1+0x1004], R5 ;  /* 0x0010040501007387 */ /* 0x0001e80000100800 */
[----:B------:R2:W-:Y:S04]  /*70f20*/  STL [R1+0x1000], R6 ;  /* 0x0010000601007387 */ /* 0x0005e80000100800 */
[----:B------:R-:W-:Y:S04]  /*70f30*/  STL [R1+0xffc], R3 ;  /* 0x000ffc0301007387 */ /* 0x000fe80000100800 */
[----:B------:R-:W3:Y:S04]  /*70f40*/  LDL.LU R30, [R1+0x2624] ;  /* 0x00262400011e7983 */ /* 0x000ee80000300800 */
[----:B------:R-:W3:Y:S04]  /*70f50*/  LDL.LU R31, [R1+0x2524] ;  /* 0x00252400011f7983 */ /* 0x000ee80000300800 */
[----:B------:R-:W3:Y:S01]  /*70f60*/  LDL.LU R19, [R1+0x25ac] ;  /* 0x0025ac0001137983 */ /* 0x000ee20000300800 */
[----:B------:R-:W-:-:S02]  /*70f70*/  PRMT R4, R12, 0x4210, R8 ;  /* 0x000042100c047816 */ /* 0x000fc40000000008 */
[----:B0-----:R-:W-:Y:S02]  /*70f80*/  PRMT R5, R11, 0x4210, R5 ;  /* 0x000042100b057816 */ /* 0x001fe40000000005 */
[----:B--2---:R-:W-:Y:S02]  /*70f90*/  PRMT R6, R10, 0x4210, R6 ;  /* 0x000042100a067816 */ /* 0x004fe40000000006 */
[----:B------:R-:W-:Y:S01]  /*70fa0*/  PRMT R7, R9, 0x4210, R3 ;  /* 0x0000421009077816 */ /* 0x000fe20000000003 */
[----:B------:R-:W-:-:S04]  /*70fb0*/  NOP ;  /* 0x0000000000007918 */ /* 0x000fc80000000000 */
[----:B------:R0:W-:Y:S04]  /*70fc0*/  STSM.16.M88.4 [R2], R4 ;  /* 0x0000000402007844 */ /* 0x0001e80000000200 */
[----:B-1----:R-:W-:Y:S01]  /*70fd0*/  STL.64 [R1+0x29f0], R32 ;  /* 0x0029f02001007387 */ /* 0x002fe20000100a00 */
[----:B0-----:R-:W-:Y:S02]  /*70fe0*/  SHF.R.U32.HI R5, RZ, 0x8, R13 ;  /* 0x00000008ff057819 */ /* 0x001fe4000001160d */
[----:B------:R-:W-:Y:S02]  /*70ff0*/  SHF.R.U32.HI R4, RZ, 0x8, R14 ;  /* 0x00000008ff047819 */ /* 0x000fe4000001160e */
[----:B------:R-:W-:Y:S02]  /*71000*/  SHF.R.U32.HI R7, RZ, 0x8, R15 ;  /* 0x00000008ff077819 */ /* 0x000fe4000001160f */
[----:B------:R-:W-:-:S02]  /*71010*/  SHF.R.U32.HI R6, RZ, 0x8, R16 ;  /* 0x00000008ff067819 */ /* 0x000fc40000011610 */
[----:B------:R-:W-:Y:S02]  /*71020*/  LOP3.LUT R5, R5, 0xffff, RZ, 0xc0, !PT ;  /* 0x0000ffff05057812 */ /* 0x000fe400078ec0ff */
[----:B------:R-:W-:Y:S02]  /*71030*/  LOP3.LUT R4, R4, 0xffff, RZ, 0xc0, !PT ;  /* 0x0000ffff04047812 */ /* 0x000fe400078ec0ff */
[----:B------:R-:W-:Y:S02]  /*71040*/  LOP3.LUT R7, R7, 0xffff, RZ, 0xc0, !PT ;  /* 0x0000ffff07077812 */ /* 0x000fe400078ec0ff */
[----:B------:R-:W-:Y:S02]  /*71050*/  LOP3.LUT R6, R6, 0xffff, RZ, 0xc0, !PT ;  /* 0x0000ffff06067812 */ /* 0x000fe400078ec0ff */
[----:B------:R-:W-:Y:S02]  /*71060*/  PRMT R3, R5, 0x3340, R4 ;  /* 0x0000334005037816 */ /* 0x000fe40000000004 */
[----:B------:R-:W-:Y:S01]  /*71070*/  PRMT R55, R7, 0x3340, R6 ;  /* 0x0000334007377816 */ /* 0x000fe20000000006 */
[----:B------:R-:W-:Y:S04]  /*71080*/  STL.64 [R1+0x29e0], R34 ;  /* 0x0029e02201007387 */ /* 0x000fe80000100a00 */
[----:B------:R0:W-:Y:S04]  /*71090*/  STL [R1+0x2b94], R2 ;  /* 0x002b940201007387 */ /* 0x0001e80000100800 */
[----:B------:R1:W-:Y:S04]  /*710a0*/  STL [R1+0x2b98], R3 ;  /* 0x002b980301007387 */ /* 0x0003e80000100800 */
[----:B------:R-:W-:Y:S01]  /*710b0*/  STL [R1+0x2bf0], R55 ;  /* 0x002bf03701007387 */ /* 0x000fe20000100800 */
[----:B----4-:R-:W-:-:S03]  /*710c0*/  LOP3.LUT R8, R23, 0xffff, RZ, 0xc0, !PT ;  /* 0x0000ffff17087812 */ /* 0x010fc600078ec0ff */
[----:B------:R-:W2:Y:S01]  /*710d0*/  LDL.LU R23, [R1+0x262c] ;  /* 0x00262c0001177983 */ /* 0x000ea20000300800 */
[----:B------:R-:W-:-:S03]  /*710e0*/  LOP3.LUT R6, R28, 0xffff, RZ, 0xc0, !PT ;  /* 0x0000ffff1c067812 */ /* 0x000fc600078ec0ff */
[----:B------:R-:W4:Y:S01]  /*710f0*/  LDL.LU R28, [R1+0x252c] ;  /* 0x00252c00011c7983 */ /* 0x000f220000300800 */
[----:B------:R-:W-:Y:S02]  /*71100*/  PRMT R4, R6, 0x3340, R0 ;  /* 0x0000334006047816 */ /* 0x000fe40000000000 */
[----:B---3--:R-:W-:Y:S02]  /*71110*/  LOP3.LUT R7, R29, 0xffff, RZ, 0xc0, !PT ;  /* 0x0000ffff1d077812 */ /* 0x008fe400078ec0ff */
[----:B------:R-:W3:Y:S02]  /*71120*/  LDL.LU R29, [R1+0x25c8] ;  /* 0x0025c800011d7983 */ /* 0x000ee40000300800 */
[----:B------:R-:W-:Y:S02]  /*71130*/  PRMT R5, R8, 0x3340, R7 ;  /* 0x0000334008057816 */ /* 0x000fe40000000007 */
[----:B------:R-:W-:Y:S02]  /*71140*/  SHF.R.U32.HI R6, RZ, 0x8, R6 ;  /* 0x00000008ff067819 */ /* 0x000fe40000011606 */
[----:B------:R-:W-:-:S02]  /*71150*/  PRMT R46, R5, 0x5410, R4 ;  /* 0x00005410052e7816 */ /* 0x000fc40000000004 */
[----:B------:R-:W-:Y:S02]  /*71160*/  SHF.R.U32.HI R5, RZ, 0x8, R8 ;  /* 0x00000008ff057819 */ /* 0x000fe40000011608 */
[----:B------:R-:W-:Y:S02]  /*71170*/  SHF.R.U32.HI R4, RZ, 0x8, R7 ;  /* 0x00000008ff047819 */ /* 0x000fe40000011607 */
[----:B------:R-:W-:Y:S02]  /*71180*/  LOP3.LUT R5, R5, 0xffff, RZ, 0xc0, !PT ;  /* 0x0000ffff05057812 */ /* 0x000fe400078ec0ff */
[----:B------:R-:W-:Y:S02]  /*71190*/  LOP3.LUT R4, R4, 0xffff, RZ, 0xc0, !PT ;  /* 0x0000ffff04047812 */ /* 0x000fe400078ec0ff */
[----:B------:R-:W-:Y:S02]  /*711a0*/  LOP3.LUT R6, R6, 0xffff, RZ, 0xc0, !PT ;  /* 0x0000ffff06067812 */ /* 0x000fe400078ec0ff */
[----:B------:R-:W-:-:S02]  /*711b0*/  PRMT R56, R5, 0x3340, R4 ;  /* 0x0000334005387816 */ /* 0x000fc40000000004 */
[----:B0-----:R-:W-:Y:S01]  /*711c0*/  PRMT R2, R6, 0x3340, R0 ;  /* 0x0000334006027816 */ /* 0x001fe20000000000 */
[----:B------:R-:W-:Y:S04]  /*711d0*/  STL [R1+0x2af0], R46 ;  /* 0x002af02e01007387 */ /* 0x000fe80000100800 */
[----:B------:R-:W-:Y:S04]  /*711e0*/  STL [R1+0x2bf4], R56 ;  /* 0x002bf43801007387 */ /* 0x000fe80000100800 */
[----:B------:R0:W-:Y:S01]  /*711f0*/  STL [R1+0x200], R2 ;  /* 0x0002000201007387 */ /* 0x0001e20000100800 */
[----:B------:R-:W-:-:S03]  /*71200*/  LOP3.LUT R7, R30, 0xffff, RZ, 0xc0, !PT ;  /* 0x0000ffff1e077812 */ /* 0x000fc600078ec0ff */
[----:B------:R-:W3:Y:S01]  /*71210*/  LDL.LU R30, [R1+0x2820] ;  /* 0x00282000011e7983 */ /* 0x000ee20000300800 */
[----:B------:R-:W-:-:S03]  /*71220*/  LOP3.LUT R9, R31, 0xffff, RZ, 0xc0, !PT ;  /* 0x0000ffff1f097812 */ /* 0x000fc600078ec0ff */
[----:B------:R-:W3:Y:S01]  /*71230*/  LDL.LU R31, [R1+0x26f4] ;  /* 0x0026f400011f7983 */ /* 0x000ee20000300800 */
[----:B------:R-:W-:-:S03]  /*71240*/  LOP3.LUT R6, R19, 0xffff, RZ, 0xc0, !PT ;  /* 0x0000ffff13067812 */ /* 0x000fc600078ec0ff */
[----:B------:R-:W3:Y:S01]  /*71250*/  LDL.LU R19, [R1+0x2760] ;  /* 0x0027600001137983 */ /* 0x000ee20000300800 */
[----:B------:R-:W-:Y:S02]  /*71260*/  PRMT R4, R9, 0x3340, R0 ;  /* 0x0000334009047816 */ /* 0x000fe40000000000 */
[----:B------:R-:W-:Y:S02]  /*71270*/  PRMT R5, R7, 0x3340, R6 ;  /* 0x0000334007057816 */ /* 0x000fe40000000006 */
[----:B------:R-:W-:Y:S02]  /*71280*/  SHF.R.U32.HI R7, RZ, 0x8, R7 ;  /* 0x00000008ff077819 */ /* 0x000fe40000011607 */
[----:B------:R-:W-:Y:S02]  /*71290*/  PRMT R58, R5, 0x5410, R4 ;  /* 0x00005410053a7816 */ /* 0x000fe40000000004 */
[----:B------:R-:W-:Y:S02]  /*712a0*/  SHF.R.U32.HI R4, RZ, 0x8, R17 ;  /* 0x00000008ff047819 */ /* 0x000fe40000011611 */
[----:B------:R-:W-:-:S02]  /*712b0*/  SHF.R.U32.HI R5, RZ, 0x8, R6 ;  /* 0x00000008ff057819 */ /* 0x000fc40000011606 */
[----:B------:R-:W-:Y:S02]  /*712c0*/  LOP3.LUT R4, R4, 0xffff, RZ, 0xc0, !PT ;  /* 0x0000ffff04047812 */ /* 0x000fe400078ec0ff */
[----:B------:R-:W-:Y:S02]  /*712d0*/  LOP3.LUT R6, R7, 0xffff, RZ, 0xc0, !PT ;  /* 0x0000ffff07067812 */ /* 0x000fe400078ec0ff */
[----:B------:R-:W-:Y:S02]  /*712e0*/  LOP3.LUT R5, R5, 0xffff, RZ, 0xc0, !PT ;  /* 0x0000ffff05057812 */ /* 0x000fe400078ec0ff */
[----:B-1----:R-:W-:Y:S02]  /*712f0*/  PRMT R3, R4, 0x3340, R0 ;  /* 0x0000334004037816 */ /* 0x002fe40000000000 */
[----:B0-----:R-:W-:Y:S01]  /*71300*/  PRMT R2, R6, 0x3340, R5 ;  /* 0x0000334006027816 */ /* 0x001fe20000000005 */
[----:B------:R-:W-:Y:S04]  /*71310*/  STL [R1+0x2b10], R58 ;  /* 0x002b103a01007387 */ /* 0x000fe80000100800 */
[----:B------:R-:W-:Y:S04]  /*71320*/  STL [R1+0x1fc], R3 ;  /* 0x0001fc0301007387 */ /* 0x000fe80000100800 */
[----:B------:R0:W-:Y:S01]  /*71330*/  STL [R1+0x24c], R2 ;  /* 0x00024c0201007387 */ /* 0x0001e20000100800 */
[----:B--2---:R-:W-:-:S03]  /*71340*/  LOP3.LUT R8, R23, 0xffff, RZ, 0xc0, !PT ;  /* 0x0000ffff17087812 */ /* 0x004fc600078ec0ff */
[----:B------:R-:W2:Y:S01]  /*71350*/  LDL.LU R23, [R1+0x2610] ;  /* 0x0026100001177983 */ /* 0x000ea20000300800 */
[----:B----4-:R-:W-:-:S03]  /*71360*/  LOP3.LUT R6, R28, 0xffff, RZ, 0xc0, !PT ;  /* 0x0000ffff1c067812 */ /* 0x010fc600078ec0ff */
        /* <DEDUP_REMOVED lines=12> */
[----:B0-----:R-:W-:-:S02]  /*71430*/  PRMT R2, R6, 0x3340, R0 ;  /* 0x0000334006027816 */ /* 0x001fc40000000000 */
[----:B------:R-:W-:Y:S01]  /*71440*/  PRMT R3, R5, 0x3340, R4 ;  /* 0x0000334005037816 */ /* 0x000fe20000000004 */
[----:B------:R-:W-:Y:S04]  /*71450*/  STL [R1+0x2b14], R59 ;  /* 0x002b143b01007387 */ /* 0x000fe80000100800 */
[----:B------:R-:W-:Y:S04]  /*71460*/  STL [R1+0x240], R3 ;  /* 0x0002400301007387 */ /* 0x000fe80000100800 */
[----:B------:R0:W-:Y:S01]  /*71470*/  STL [R1+0x1f8], R2 ;  /* 0x0001f80201007387 */ /* 0x0001e20000100800 */
[----:B------:R-:W-:-:S03]  /*71480*/  LOP3.LUT R7, R30, 0xffff, RZ, 0xc0, !PT ;  /* 0x0000ffff1e077812 */ /* 0x000fc600078ec0ff */
[----:B------:R-:W3:Y:S01]  /*71490*/  LDL.LU R30, [R1+0x2618] ;  /* 0x00261800011e7983 */ /* 0x000ee20000300800 */
[----:B------:R-:W-:Y:S02]  /*714a0*/  LOP3.LUT R10, R31, 0xffff, RZ, 0xc0, !PT ;  /* 0x0000ffff1f0a7812 */ /* 0x000fe400078ec0ff */
[----:B------:R-:W-:Y:S02]  /*714b0*/  LOP3.LUT R6, R19, 0xffff, RZ, 0xc0, !PT ;  /* 0x0000ffff13067812 */ /* 0x000fe400078ec0ff */
[----:B------:R-:W-:Y:S01]  /*714c0*/  PRMT R4, R10, 0x3340, R0 ;  /* 0x000033400a047816 */ /* 0x000fe20000000000 */
[----:B------:R-:W3:Y:S01]  /*714d0*/  LDL.LU R19, [R1+0x2514] ;  /* 0x0025140001137983 */ /* 0x000ee20000300800 */
[----:B------:R-:W-:-:S04]  /*714e0*/  PRMT R5, R7, 0x3340, R6 ;  /* 0x0000334007057816 */ /* 0x000fc80000000006 */
[----:B0-----:R-:W-:-:S05]  /*714f0*/  PRMT R2, R5, 0x5410, R4 ;  /* 0x0000541005027816 */ /* 0x001fca0000000004 */
[----:B------:R0:W-:Y:S04]  /*71500*/  STL [R1+0xfa8], R2 ;  /* 0x000fa80201007387 */ /* 0x0001e80000100800 */
[----:B------:R-:W3:Y:S01]  /*71510*/  LDL.LU R31, [R1+0x25a0] ;  /* 0x0025a000011f7983 */ /* 0x000ee20000300800 */
[----:B------:R-:W-:Y:S02]  /*71520*/  SHF.R.U32.HI R7, RZ, 0x8, R7 ;  /* 0x00000008ff077819 */ /* 0x000fe40000011607 */
[----:B------:R-:W-:Y:S02]  /*71530*/  SHF.R.U32.HI R5, RZ, 0x8, R6 ;  /* 0x00000008ff057819 */ /* 0x000fe40000011606 */
[----:B------:R-:W-:Y:S02]  /*71540*/  SHF.R.U32.HI R4, RZ, 0x8, R9 ;  /* 0x00000008ff047819 */ /* 0x000fe40000011609 */
[----:B------:R-:W-:-:S02]  /*71550*/  LOP3.LUT R6, R7, 0xffff, RZ, 0xc0, !PT ;  /* 0x0000ffff07067812 */ /* 0x000fc400078ec0ff */
[----:B------:R-:W-:Y:S02]  /*71560*/  LOP3.LUT R5, R5, 0xffff, RZ, 0xc0, !PT ;  /* 0x0000ffff05057812 */ /* 0x000fe400078ec0ff */
[----:B------:R-:W-:Y:S02]  /*71570*/  LOP3.LUT R4, R4, 0xffff, RZ, 0xc0, !PT ;  /* 0x0000ffff04047812 */ /* 0x000fe400078ec0ff */
[----:B------:R-:W-:Y:S02]  /*71580*/  PRMT R57, R6, 0x3340, R5 ;  /* 0x0000334006397816 */ /* 0x000fe40000000005 */
[----:B0-----:R-:W-:-:S03]  /*71590*/  PRMT R2, R4, 0x3340, R0 ;  /* 0x0000334004027816 */ /* 0x001fc60000000000 */
[----:B------:R0:W-:Y:S04]  /*715a0*/  STL [R1+0x2bec], R57 ;  /* 0x002bec3901007387 */ /* 0x0001e80000100800 */
[----:B------:R1:W-:Y:S04]  /*715b0*/  STL [R1+0x1f4], R2 ;  /* 0x0001f40201007387 */ /* 0x0003e80000100800 */
[----:B------:R-:W3:Y:S01]  /*715c0*/  LDL.LU R22, [R1+0x2830] ;  /* 0x0028300001167983 */ /* 0x000ee20000300800 */
[----:B--2---:R-:W-:-:S03]  /*715d0*/  LOP3.LUT R8, R23, 0xffff, RZ, 0xc0, !PT ;  /* 0x0000ffff17087812 */ /* 0x004fc600078ec0ff */
[----:B------:R-:W2:Y:S01]  /*715e0*/  LDL.LU R23, [R1+0x2710] ;  /* 0x0027100001177983 */ /* 0x000ea20000300800 */
[----:B----4-:R-:W-:-:S03]  /*715f0*/  LOP3.LUT R6, R28, 0xffff, RZ, 0xc0, !PT ;  /* 0x0000ffff1c067812 */ /* 0x010fc600078ec0ff */
[----:B------:R-:W4:Y:S01]  /*71600*/  LDL.LU R28, [R1+0x2778] ;  /* 0x00277800011c7983 */ /* 0x000f220000300800 */
[----:B------:R-:W-:Y:S02]  /*71610*/  PRMT R4, R6, 0x3340, R0 ;  /* 0x0000334006047816 */ /* 0x000fe40000000000 */
[----:B---3--:R-:W-:-:S04]  /*71620*/  LOP3.LUT R7, R29, 0xffff, RZ, 0xc0, !PT ;  /* 0x0000ffff1d077812 */ /* 0x008fc800078ec0ff */
[--C-:B------:R-:W-:Y:S02]  /*71630*/  PRMT R5, R8, 0x3340, R7.reuse ;  /* 0x0000334008057816 */ /* 0x100fe40000000007 */
[----:B------:R-:W-:Y:S02]  /*71640*/  SHF.R.U32.HI R6, RZ, 0x8, R6 ;  /* 0x00000008ff067819 */ /* 0x000fe40000011606 */
[----:B------:R-:W-:Y:S02]  /*71650*/  PRMT R50, R5, 0x5410, R4 ;  /* 0x0000541005327816 */ /* 0x000fe40000000004 */
[----:B------:R-:W-:Y:S02]  /*71660*/  SHF.R.U32.HI R5, RZ, 0x8, R8 ;  /* 0x00000008ff057819 */ /* 0x000fe40000011608 */
[----:B------:R-:W-:Y:S02]  /*71670*/  SHF.R.U32.HI R4, RZ, 0x8, R7 ;  /* 0x00000008ff047819 */ /* 0x000fe40000011607 */
[----:B------:R-:W-:-:S02]  /*71680*/  LOP3.LUT R6, R6, 0xffff, RZ, 0xc0, !PT ;  /* 0x0000ffff06067812 */ /* 0x000fc400078ec0ff */
[----:B------:R-:W-:Y:S02]  /*71690*/  LOP3.LUT R5, R5, 0xffff, RZ, 0xc0, !PT ;  /* 0x0000ffff05057812 */ /* 0x000fe400078ec0ff */
[----:B------:R-:W-:Y:S02]  /*716a0*/  LOP3.LUT R4, R4, 0xffff, RZ, 0xc0, !PT ;  /* 0x0000ffff04047812 */ /* 0x000fe400078ec0ff */
[----:B0-----:R-:W-:Y:S02]  /*716b0*/  PRMT R57, R6, 0x3340, R0 ;  /* 0x0000334006397816 */ /* 0x001fe40000000000 */
[----:B-1----:R-:W-:Y:S01]  /*716c0*/  PRMT R2, R5, 0x3340, R4 ;  /* 0x0000334005027816 */ /* 0x002fe20000000004 */
[----:B------:R-:W-:Y:S04]  /*716d0*/  STL [R1+0x2b18], R50 ;  /* 0x002b183201007387 */ /* 0x000fe80000100800 */
[----:B------:R-:W-:Y:S04]  /*716e0*/  STL [R1+0x2bf8], R57 ;  /* 0x002bf83901007387 */ /* 0x000fe80000100800 */
[----:B------:R0:W-:Y:S04]  /*716f0*/  STL [R1+0x23c], R2 ;  /* 0x00023c0201007387 */ /* 0x0001e80000100800 */
[----:B------:R-:W3:Y:S01]  /*71700*/  LDL.LU R29, [R1+0x280c] ;  /* 0x00280c00011d7983 */ /* 0x000ee20000300800 */
[----:B------:R-:W-:-:S03]  /*71710*/  LOP3.LUT R7, R30, 0xffff, RZ, 0xc0, !PT ;  /* 0x0000ffff1e077812 */ /* 0x000fc600078ec0ff */
[----:B------:R-:W3:Y:S01]  /*71720*/  LDL.LU R30, [R1+0x26ec] ;  /* 0x0026ec00011e7983 */ /* 0x000ee20000300800 */
[----:B------:R-:W-:Y:S02]  /*71730*/  LOP3.LUT R19, R19, 0xffff, RZ, 0xc0, !PT ;  /* 0x0000ffff13137812 */ /* 0x000fe400078ec0ff */
[----:B------:R-:W-:Y:S02]  /*71740*/  LOP3.LUT R6, R31, 0xffff, RZ, 0xc0, !PT ;  /* 0x0000ffff1f067812 */ /* 0x000fe400078ec0ff */
[----:B------:R-:W3:Y:S01]  /*71750*/  LDL.LU R31, [R1+0x2754] ;  /* 0x00275400011f7983 */ /* 0x000ee20000300800 */
[----:B------:R-:W-:Y:S02]  /*71760*/  PRMT R4, R19, 0x3340, R0 ;  /* 0x0000334013047816 */ /* 0x000fe40000000000 */
[----:B------:R-:W-:Y:S02]  /*71770*/  PRMT R5, R7, 0x3340, R6 ;  /* 0x0000334007057816 */ /* 0x000fe40000000006 */
[----:B------:R-:W-:-:S02]  /*71780*/  SHF.R.U32.HI R7, RZ, 0x8, R7 ;  /* 0x00000008ff077819 */ /* 0x000fc40000011607 */
[----:B------:R-:W-:Y:S02]  /*71790*/  PRMT R47, R5, 0x5410, R4 ;  /* 0x00005410052f7816 */ /* 0x000fe40000000004 */
[----:B------:R-:W-:Y:S02]  /*717a0*/  SHF.R.U32.HI R5, RZ, 0x8, R6 ;  /* 0x00000008ff057819 */ /* 0x000fe40000011606 */
[----:B------:R-:W-:Y:S02]  /*717b0*/  SHF.R.U32.HI R4, RZ, 0x8, R10 ;  /* 0x00000008ff047819 */ /* 0x000fe4000001160a */
[----:B------:R-:W-:Y:S02]  /*717c0*/  LOP3.LUT R6, R7, 0xffff, RZ, 0xc0, !PT ;  /* 0x0000ffff07067812 */ /* 0x000fe400078ec0ff */
[----:B------:R-:W-:Y:S02]  /*717d0*/  LOP3.LUT R5, R5, 0xffff, RZ, 0xc0, !PT ;  /* 0x0000ffff05057812 */ /* 0x000fe400078ec0ff */
[----:B------:R-:W-:-:S02]  /*717e0*/  LOP3.LUT R4, R4, 0xffff, RZ, 0xc0, !PT ;  /* 0x0000ffff04047812 */ /* 0x000fc400078ec0ff */
[----:B------:R-:W-:Y:S02]  /*717f0*/  PRMT R46, R6, 0x3340, R5 ;  /* 0x00003340062e7816 */ /* 0x000fe40000000005 */
[----:B0-----:R-:W-:Y:S01]  /*71800*/  PRMT R2, R4, 0x3340, R0 ;  /* 0x0000334004027816 */ /* 0x001fe20000000000 */
[----:B------:R-:W-:Y:S01]  /*71810*/  STL [R1+0x2b1c], R47 ;  /* 0x002b1c2f01007387 */ /* 0x000fe20000100800 */
[----:B------:R-:W-:-:S03]  /*71820*/  LOP3.LUT R8, R22, 0xffff, RZ, 0xc0, !PT ;  /* 0x0000ffff16087812 */ /* 0x000fc600078ec0ff */
[----:B------:R-:W-:Y:S04]  /*71830*/  STL [R1+0x2b9c], R46 ;  /* 0x002b9c2e01007387 */ /* 0x000fe80000100800 */
[----:B------:R0:W-:Y:S04]  /*71840*/  STL [R1+0x1ec], R2 ;  /* 0x0001ec0201007387 */ /* 0x0001e80000100800 */
[----:B------:R-:W3:Y:S04]  /*71850*/  LDL.LU R27, [R1+0x267c] ;  /* 0x00267c00011b7983 */ /* 0x000ee80000300800 */
[----:B------:R-:W3:Y:S04]  /*71860*/  LDL.LU R20, [R1+0x2578] ;  /* 0x0025780001147983 */ /* 0x000ee80000300800 */
[----:B------:R-:W3:Y:S01]  /*71870*/  LDL.LU R21, [R1+0x260c] ;  /* 0x00260c0001157983 */ /* 0x000ee20000300800 */
[----:B--2---:R-:W-:-:S02]  /*71880*/  LOP3.LUT R6, R23, 0xffff, RZ, 0xc0, !PT ;  /* 0x0000ffff17067812 */ /* 0x004fc400078ec0ff */
[----:B----4-:R-:W-:Y:S02]  /*71890*/  LOP3.LUT R7, R28, 0xffff, RZ, 0xc0, !PT ;  /* 0x0000ffff1c077812 */ /* 0x010fe400078ec0ff */
[----:B------:R-:W-:Y:S02]  /*718a0*/  PRMT R4, R6, 0x3340, R0 ;  /* 0x0000334006047816 */ /* 0x000fe40000000000 */
[----:B------:R-:W-:Y:S02]  /*718b0*/  PRMT R5, R8, 0x3340, R7 ;  /* 0x0000334008057816 */ /* 0x000fe40000000007 */
[----:B------:R-:W-:Y:S02]  /*718c0*/  SHF.R.U32.HI R6, RZ, 0x8, R6 ;  /* 0x00000008ff067819 */ /* 0x000fe40000011606 */
[----:B------:R-:W-:Y:S02]  /*718d0*/  PRMT R50, R5, 0x5410, R4 ;  /* 0x0000541005327816 */ /* 0x000fe40000000004 */
[----:B------:R-:W-:-:S02]  /*718e0*/  SHF.R.U32.HI R5, RZ, 0x8, R8 ;  /* 0x00000008ff057819 */ /* 0x000fc40000011608 */
[----:B------:R-:W-:Y:S02]  /*718f0*/  SHF.R.U32.HI R4, RZ, 0x8, R7 ;  /* 0x00000008ff047819 */ /* 0x000fe40000011607 */
[----:B------:R-:W-:Y:S02]  /*71900*/  LOP3.LUT R5, R5, 0xffff, RZ, 0xc0, !PT ;  /* 0x0000ffff05057812 */ /* 0x000fe400078ec0ff */
[----:B------:R-:W-:Y:S02]  /*71910*/  LOP3.LUT R4, R4, 0xffff, RZ, 0xc0, !PT ;  /* 0x0000ffff04047812 */ /* 0x000fe400078ec0ff */
[----:B------:R-:W-:Y:S02]  /*71920*/  LOP3.LUT R6, R6, 0xffff, RZ, 0xc0, !PT ;  /* 0x0000ffff06067812 */ /* 0x000fe400078ec0ff */
[----:B------:R-:W-:Y:S02]  /*71930*/  PRMT R51, R5, 0x3340, R4 ;  /* 0x0000334005337816 */ /* 0x000fe40000000004 */
[----:B0-----:R-:W-:Y:S01]  /*71940*/  PRMT R2, R6, 0x3340, R0 ;  /* 0x0000334006027816 */ /* 0x001fe20000000000 */
[----:B------:R-:W-:Y:S04]  /*71950*/  STL [R1+0x2b20], R50 ;  /* 0x002b203201007387 */ /* 0x000fe80000100800 */
[----:B------:R-:W-:Y:S04]  /*71960*/  STL [R1+0x2be8], R51 ;  /* 0x002be83301007387 */ /* 0x000fe80000100800 */
[----:B------:R0:W-:Y:S04]  /*71970*/  STL [R1+0x1e8], R2 ;  /* 0x0001e80201007387 */ /* 0x0001e80000100800 */
[----:B------:R-:W2:Y:S04]  /*71980*/  LDL.LU R22, [R1+0x2684] ;  /* 0x0026840001167983 */ /* 0x000ea80000300800 */
[----:B------:R-:W4:Y:S04]  /*71990*/  LDL.LU R23, [R1+0x2590] ;  /* 0x0025900001177983 */ /* 0x000f280000300800 */
[----:B------:R-:W2:Y:S01]  /*719a0*/  LDL.LU R28, [R1+0x2614] ;  /* 0x00261400011c7983 */ /* 0x000ea20000300800 */
[----:B---3--:R-:W-:-:S03]  /*719b0*/  LOP3.LUT R8, R29, 0xffff, RZ, 0xc0, !PT ;  /* 0x0000ffff1d087812 */ /* 0x008fc600078ec0ff */
[----:B------:R-:W3:Y:S01]  /*719c0*/  LDL.LU R29, [R1+0x2658] ;  /* 0x00265800011d7983 */ /* 0x000ee20000300800 */
[----:B------:R-:W-:-:S03]  /*719d0*/  LOP3.LUT R6, R30, 0xffff, RZ, 0xc0, !PT ;  /* 0x0000ffff1e067812 */ /* 0x000fc600078ec0ff */
[----:B------:R-:W3:Y:S01]  /*719e0*/  LDL.LU R30, [R1+0x2544] ;  /* 0x00254400011e7983 */ /* 0x000ee20000300800 */
[----:B------:R-:W-:-:S03]  /*719f0*/  LOP3.LUT R7, R31, 0xffff, RZ, 0xc0, !PT ;  /* 0x0000ffff1f077812 */ /* 0x000fc600078ec0ff */
[----:B------:R-:W3:Y:S01]  /*71a00*/  LDL.LU R31, [R1+0x25e0] ;  /* 0x0025e000011f7983 */ /* 0x000ee20000300800 */
[----:B------:R-:W-:Y:S02]  /*71a10*/  PRMT R4, R6, 0x3340, R0 ;  /* 0x0000334006047816 */ /* 0x000fe40000000000 */
[--C-:B------:R-:W-:Y:S02]  /*71a20*/  PRMT R5, R8, 0x3340, R7.reuse ;  /* 0x0000334008057816 */ /* 0x100fe40000000007 */
[----:B------:R-:W-:Y:S02]  /*71a30*/  SHF.R.U32.HI R6, RZ, 0x8, R6 ;  /* 0x00000008ff067819 */ /* 0x000fe40000011606 */
[----:B------:R-:W-:Y:S02]  /*71a40*/  PRMT R59, R5, 0x5410, R4 ;  /* 0x00005410053b7816 */ /* 0x000fe40000000004 */
[----:B------:R-:W-:Y:S02]  /*71a50*/  SHF.R.U32.HI R5, RZ, 0x8, R8 ;  /* 0x00000008ff057819 */ /* 0x000fe40000011608 */
[----:B------:R-:W-:-:S02]  /*71a60*/  SHF.R.U32.HI R4, RZ, 0x8, R7 ;  /* 0x00000008ff047819 */ /* 0x000fc40000011607 */
[----:B------:R-:W-:Y:S02]  /*71a70*/  LOP3.LUT R6, R6, 0xffff, RZ, 0xc0, !PT ;  /* 0x0000ffff06067812 */ /* 0x000fe400078ec0ff */
[----:B------:R-:W-:Y:S02]  /*71a80*/  LOP3.LUT R5, R5, 0xffff, RZ, 0xc0, !PT ;  /* 0x0000ffff05057812 */ /* 0x000fe400078ec0ff */
[----:B------:R-:W-:Y:S02]  /*71a90*/  LOP3.LUT R4, R4, 0xffff, RZ, 0xc0, !PT ;  /* 0x0000ffff04047812 */ /* 0x000fe400078ec0ff */
[----:B0-----:R-:W-:Y:S02]  /*71aa0*/  PRMT R2, R6, 0x3340, R0 ;  /* 0x0000334006027816 */ /* 0x001fe40000000000 */
[----:B------:R-:W-:Y:S01]  /*71ab0*/  PRMT R49, R5, 0x3340, R4 ;  /* 0x0000334005317816 */ /* 0x000fe20000000004 */
[----:B------:R-:W-:Y:S04]  /*71ac0*/  STL [R1+0x2b24], R59 ;  /* 0x002b243b01007387 */ /* 0x000fe80000100800 */
[----:B------:R-:W-:Y:S01]  /*71ad0*/  STL [R1+0x2be4], R49 ;  /* 0x002be43101007387 */ /* 0x000fe20000100800 */
[----:B------:R-:W-:-:S02]  /*71ae0*/  LOP3.LUT R8, R27, 0xffff, RZ, 0xc0, !PT ;  /* 0x0000ffff1b087812 */ /* 0x000fc400078ec0ff */
[----:B------:R-:W-:Y:S02]  /*71af0*/  LOP3.LUT R6, R20, 0xffff, RZ, 0xc0, !PT ;  /* 0x0000ffff14067812 */ /* 0x000fe400078ec0ff */
[----:B------:R-:W-:Y:S02]  /*71b00*/  LOP3.LUT R7, R21, 0xffff, RZ, 0xc0, !PT ;  /* 0x0000ffff15077812 */ /* 0x000fe400078ec0ff */
[----:B------:R-:W-:Y:S02]  /*71b10*/  PRMT R4, R6, 0x3340, R0 ;  /* 0x0000334006047816 */ /* 0x000fe40000000000 */
[----:B------:R-:W-:Y:S01]  /*71b20*/  PRMT R5, R8, 0x3340, R7 ;  /* 0x0000334008057816 */ /* 0x000fe20000000007 */
[----:B------:R0:W-:Y:S01]  /*71b30*/  STL [R1+0x1e4], R2 ;  /* 0x0001e40201007387 */ /* 0x0001e20000100800 */
[----:B------:R-:W-:Y:S02]  /*71b40*/  SHF.R.U32.HI R6, RZ, 0x8, R6 ;  /* 0x00000008ff067819 */ /* 0x000fe40000011606 */
[----:B0-----:R-:W-:-:S02]  /*71b50*/  PRMT R2, R5, 0x5410, R4 ;  /* 0x0000541005027816 */ /* 0x001fc40000000004 */
[----:B------:R-:W-:Y:S02]  /*71b60*/  SHF.R.U32.HI R5, RZ, 0x8, R8 ;  /* 0x00000008ff057819 */ /* 0x000fe40000011608 */
[----:B------:R-:W-:Y:S02]  /*71b70*/  SHF.R.U32.HI R4, RZ, 0x8, R7 ;  /* 0x00000008ff047819 */ /* 0x000fe40000011607 */
[----:B------:R-:W-:Y:S02]  /*71b80*/  LOP3.LUT R5, R5, 0xffff, RZ, 0xc0, !PT ;  /* 0x0000ffff05057812 */ /* 0x000fe400078ec0ff */
[----:B------:R-:W-:Y:S02]  /*71b90*/  LOP3.LUT R4, R4, 0xffff, RZ, 0xc0, !PT ;  /* 0x0000ffff04047812 */ /* 0x000fe400078ec0ff */
[----:B------:R-:W-:Y:S01]  /*71ba0*/  LOP3.LUT R6, R6, 0xffff, RZ, 0xc0, !PT ;  /* 0x0000ffff06067812 */ /* 0x000fe200078ec0ff */
[----:B------:R0:W-:Y:S01]  /*71bb0*/  STL [R1+0xf88], R2 ;  /* 0x000f880201007387 */ /* 0x0001e20000100800 */
[----:B------:R-:W-:-:S05]  /*71bc0*/  PRMT R3, R5, 0x3340, R4 ;  /* 0x0000334005037816 */ /* 0x000fca0000000004 */
[----:B------:R-:W-:Y:S01]  /*71bd0*/  STL [R1+0x228], R3 ;  /* 0x0002280301007387 */ /* 0x000fe20000100800 */
[----:B0-----:R-:W-:-:S05]  /*71be0*/  PRMT R2, R6, 0x3340, R0 ;  /* 0x0000334006027816 */ /* 0x001fca0000000000 */
[----:B------:R0:W-:Y:S01]  /*71bf0*/  STL [R1+0x1e0], R2 ;  /* 0x0001e00201007387 */ /* 0x0001e20000100800 */
[----:B----4-:R-:W-:-:S03]  /*71c00*/  LOP3.LUT R11, R23, 0xffff, RZ, 0xc0, !PT ;  /* 0x0000ffff170b7812 */ /* 0x010fc600078ec0ff */
[----:B------:R-:W4:Y:S01]  /*71c10*/  LDL.LU R23, [R1+0x2864] ;  /* 0x0028640001177983 */ /* 0x000f220000300800 */
[----:B--2---:R-:W-:Y:S02]  /*71c20*/  LOP3.LUT R9, R22, 0xffff, RZ, 0xc0, !PT ;  /* 0x0000ffff16097812 */ /* 0x004fe400078ec0ff */
[----:B------:R-:W-:Y:S02]  /*71c30*/  LOP3.LUT R7, R28, 0xffff, RZ, 0xc0, !PT ;  /* 0x0000ffff1c077812 */ /* 0x000fe400078ec0ff */
[----:B------:R-:W-:Y:S02]  /*71c40*/  PRMT R4, R11, 0x3340, R0 ;  /* 0x000033400b047816 */ /* 0x000fe40000000000 */
[----:B------:R-:W-:-:S04]  /*71c50*/  PRMT R5, R9, 0x3340, R7 ;  /* 0x0000334009057816 */ /* 0x000fc80000000007 */
[----:B0-----:R-:W-:Y:S02]  /*71c60*/  PRMT R2, R5, 0x5410, R4 ;  /* 0x0000541005027816 */ /* 0x001fe40000000004 */
[----:B---3--:R-:W-:Y:S02]  /*71c70*/  LOP3.LUT R10, R30, 0xffff, RZ, 0xc0, !PT ;  /* 0x0000ffff1e0a7812 */ /* 0x008fe400078ec0ff */
[----:B------:R-:W2:Y:S04]  /*71c80*/  LDL.LU R30, [R1+0x2750] ;  /* 0x00275000011e7983 */ /* 0x000ea80000300800 */
[----:B------:R0:W-:Y:S01]  /*71c90*/  STL [R1+0xf7c], R2 ;  /* 0x000f7c0201007387 */ /* 0x0001e20000100800 */
[----:B------:R-:W-:Y:S02]  /*71ca0*/  LOP3.LUT R8, R29, 0xffff, RZ, 0xc0, !PT ;  /* 0x0000ffff1d087812 */ /* 0x000fe400078ec0ff */
[----:B------:R-:W-:-:S02]  /*71cb0*/  PRMT R4, R10, 0x3340, R0 ;  /* 0x000033400a047816 */ /* 0x000fc40000000000 */
[----:B------:R-:W-:Y:S02]  /*71cc0*/  LOP3.LUT R6, R31, 0xffff, RZ, 0xc0, !PT ;  /* 0x0000ffff1f067812 */ /* 0x000fe400078ec0ff */
[----:B------:R-:W3:Y:S02]  /*71cd0*/  LDL.LU R31, [R1+0x2794] ;  /* 0x00279400011f7983 */ /* 0x000ee40000300800 */
[----:B------:R-:W-:Y:S02]  /*71ce0*/  PRMT R5, R8, 0x3340, R6 ;  /* 0x0000334008057816 */ /* 0x000fe40000000006 */
[----:B------:R-:W3:Y:S02]  /*71cf0*/  LDL.LU R27, [R1+0x2670] ;  /* 0x00267000011b7983 */ /* 0x000ee40000300800 */
[----:B0-----:R-:W-:Y:S02]  /*71d00*/  PRMT R2, R5, 0x5410, R4 ;  /* 0x0000541005027816 */ /* 0x001fe40000000004 */
[----:B------:R-:W3:Y:S04]  /*71d10*/  LDL.LU R28, [R1+0x256c] ;  /* 0x00256c00011c7983 */ /* 0x000ee80000300800 */
[----:B------:R0:W-:Y:S04]  /*71d20*/  STL [R1+0xf78], R2 ;  /* 0x000f780201007387 */ /* 0x0001e80000100800 */
[----:B------:R-:W3:Y:S04]  /*71d30*/  LDL.LU R20, [R1+0x2604] ;  /* 0x0026040001147983 */ /* 0x000ee80000300800 */
[----:B------:R-:W3:Y:S04]  /*71d40*/  LDL.LU R21, [R1+0x2874] ;  /* 0x0028740001157983 */ /* 0x000ee80000300800 */
[----:B------:R-:W3:Y:S04]  /*71d50*/  LDL.LU R22, [R1+0x2764] ;  /* 0x0027640001167983 */ /* 0x000ee80000300800 */
[----:B------:R-:W3:Y:S01]  /*71d60*/  LDL.LU R29, [R1+0x2798] ;  /* 0x00279800011d7983 */ /* 0x000ee20000300800 */
[----:B------:R-:W-:-:S02]  /*71d70*/  SHF.R.U32.HI R5, RZ, 0x8, R8 ;  /* 0x00000008ff057819 */ /* 0x000fc40000011608 */
[----:B------:R-:W-:Y:S02]  /*71d80*/  SHF.R.U32.HI R4, RZ, 0x8, R6 ;  /* 0x00000008ff047819 */ /* 0x000fe40000011606 */
[----:B------:R-:W-:Y:S02]  /*71d90*/  LOP3.LUT R5, R5, 0xffff, RZ, 0xc0, !PT ;  /* 0x0000ffff05057812 */ /* 0x000fe400078ec0ff */
[----:B------:R-:W-:Y:S02]  /*71da0*/  LOP3.LUT R4, R4, 0xffff, RZ, 0xc0, !PT ;  /* 0x0000ffff04047812 */ /* 0x000fe400078ec0ff */
[----:B------:R-:W-:Y:S02]  /*71db0*/  SHF.R.U32.HI R9, RZ, 0x8, R9 ;  /* 0x00000008ff097819 */ /* 0x000fe40000011609 */
[----:B------:R-:W-:Y:S02]  /*71dc0*/  SHF.R.U32.HI R6, RZ, 0x8, R7 ;  /* 0x00000008ff067819 */ /* 0x000fe40000011607 */
[----:B------:R-:W-:-:S02]  /*71dd0*/  PRMT R50, R5, 0x3340, R4 ;  /* 0x0000334005327816 */ /* 0x000fc40000000004 */
[----:B------:R-:W-:Y:S02]  /*71de0*/  SHF.R.U32.HI R4, RZ, 0x8, R11 ;  /* 0x00000008ff047819 */ /* 0x000fe4000001160b */
[----:B------:R-:W-:Y:S02]  /*71df0*/  SHF.R.U32.HI R5, RZ, 0x8, R10 ;  /* 0x00000008ff057819 */ /* 0x000fe4000001160a */
[----:B------:R-:W-:Y:S02]  /*71e00*/  LOP3.LUT R7, R9, 0xffff, RZ, 0xc0, !PT ;  /* 0x0000ffff09077812 */ /* 0x000fe400078ec0ff */
[----:B------:R-:W-:Y:S02]  /*71e10*/  LOP3.LUT R6, R6, 0xffff, RZ, 0xc0, !PT ;  /* 0x0000ffff06067812 */ /* 0x000fe400078ec0ff */
[----:B------:R-:W-:Y:S02]  /*71e20*/  LOP3.LUT R4, R4, 0xffff, RZ, 0xc0, !PT ;  /* 0x0000ffff04047812 */ /* 0x000fe400078ec0ff */
[----:B------:R-:W-:Y:S01]  /*71e30*/  LOP3.LUT R5, R5, 0xffff, RZ, 0xc0, !PT ;  /* 0x0000ffff05057812 */ /* 0x000fe200078ec0ff */
[----:B------:R1:W-:Y:S01]  /*71e40*/  STL [R1+0x2bd8], R50 ;  /* 0x002bd83201007387 */ /* 0x0003e20000100800 */
[----:B------:R-:W-:-:S02]  /*71e50*/  PRMT R59, R7, 0x3340, R6 ;  /* 0x00003340073b7816 */ /* 0x000fc40000000006 */
[----:B0-----:R-:W-:-:S03]  /*71e60*/  PRMT R2, R5, 0x3340, R0 ;  /* 0x0000334005027816 */ /* 0x001fc60000000000 */
[----:B------:R-:W-:Y:S01]  /*71e70*/  STL [R1+0x2bdc], R59 ;  /* 0x002bdc3b01007387 */ /* 0x000fe20000100800 */
[----:B-1----:R-:W-:-:S05]  /*71e80*/  PRMT R50, R4, 0x3340, R0 ;  /* 0x0000334004327816 */ /* 0x002fca0000000000 */
[----:B------:R-:W-:Y:S04]  /*71e90*/  STL [R1+0x2be0], R50 ;  /* 0x002be03201007387 */ /* 0x000fe80000100800 */
[----:B------:R0:W-:Y:S01]  /*71ea0*/  STL [R1+0x1d8], R2 ;  /* 0x0001d80201007387 */ /* 0x0001e20000100800 */
[----:B----4-:R-:W-:-:S03]  /*71eb0*/  LOP3.LUT R8, R23, 0xffff, RZ, 0xc0, !PT ;  /* 0x0000ffff17087812 */ /* 0x010fc600078ec0ff */
[----:B------:R-:W4:Y:S01]  /*71ec0*/  LDL.LU R23, [R1+0x2844] ;  /* 0x0028440001177983 */ /* 0x000f220000300800 */
[----:B--2---:R-:W-:-:S03]  /*71ed0*/  LOP3.LUT R6, R30, 0xffff, RZ, 0xc0, !PT ;  /* 0x0000ffff1e067812 */ /* 0x004fc600078ec0ff */
[----:B------:R-:W2:Y:S01]  /*71ee0*/  LDL.LU R30, [R1+0x2730] ;  /* 0x00273000011e7983 */ /* 0x000ea20000300800 */
[----:B------:R-:W-:Y:S02]  /*71ef0*/  PRMT R4, R6, 0x3340, R0 ;  /* 0x0000334006047816 */ /* 0x000fe40000000000 */
[----:B------:R-:W-:-:S04]  /*71f00*/  SHF.R.U32.HI R6, RZ, 0x8, R6 ;  /* 0x00000008ff067819 */ /* 0x000fc80000011606 */
[----:B------:R-:W-:Y:S02]  /*71f10*/  LOP3.LUT R6, R6, 0xffff, RZ, 0xc0, !PT ;  /* 0x0000ffff06067812 */ /* 0x000fe400078ec0ff */
[----:B---3--:R-:W-:-:S04]  /*71f20*/  LOP3.LUT R7, R31, 0xffff, RZ, 0xc0, !PT ;  /* 0x0000ffff1f077812 */ /* 0x008fc800078ec0ff */
[----:B------:R-:W-:-:S04]  /*71f30*/  PRMT R5, R8, 0x3340, R7 ;  /* 0x0000334008057816 */ /* 0x000fc80000000007 */
[----:B0-----:R-:W-:Y:S02]  /*71f40*/  PRMT R2, R5, 0x5410, R4 ;  /* 0x0000541005027816 */ /* 0x001fe40000000004 */
[----:B------:R-:W-:Y:S02]  /*71f50*/  SHF.R.U32.HI R5, RZ, 0x8, R8 ;  /* 0x00000008ff057819 */ /* 0x000fe40000011608 */
[----:B------:R-:W-:Y:S01]  /*71f60*/  SHF.R.U32.HI R4, RZ, 0x8, R7 ;  /* 0x00000008ff047819 */ /* 0x000fe20000011607 */
[----:B------:R0:W-:Y:S01]  /*71f70*/  STL [R1+0x338], R2 ;  /* 0x0003380201007387 */ /* 0x0001e20000100800 */
[----:B------:R-:W-:-:S03]  /*71f80*/  LOP3.LUT R5, R5, 0xffff, RZ, 0xc0, !PT ;  /* 0x0000ffff05057812 */ /* 0x000fc600078ec0ff */
[----:B------:R-:W3:Y:S01]  /*71f90*/  LDL.LU R31, [R1+0x2780] ;  /* 0x00278000011f7983 */ /* 0x000ee20000300800 */
[----:B------:R-:W-:Y:S02]  /*71fa0*/  LOP3.LUT R4, R4, 0xffff, RZ, 0xc0, !PT ;  /* 0x0000ffff04047812 */ /* 0x000fe400078ec0ff */
[----:B------:R-:W-:Y:S02]  /*71fb0*/  LOP3.LUT R7, R27, 0xffff, RZ, 0xc0, !PT ;  /* 0x0000ffff1b077812 */ /* 0x000fe400078ec0ff */
[----:B------:R-:W-:Y:S02]  /*71fc0*/  LOP3.LUT R28, R28, 0xffff, RZ, 0xc0, !PT ;  /* 0x0000ffff1c1c7812 */ /* 0x000fe400078ec0ff */
[----:B0-----:R-:W-:Y:S02]  /*71fd0*/  PRMT R2, R6, 0x3340, R0 ;  /* 0x0000334006027816 */ /* 0x001fe40000000000 */
[----:B------:R-:W-:Y:S02]  /*71fe0*/  LOP3.LUT R6, R20, 0xffff, RZ, 0xc0, !PT ;  /* 0x0000ffff14067812 */ /* 0x000fe400078ec0ff */
[----:B------:R-:W-:-:S02]  /*71ff0*/  PRMT R60, R5, 0x3340, R4 ;  /* 0x00003340053c7816 */ /* 0x000fc40000000004 */
[----:B------:R-:W-:Y:S02]  /*72000*/  PRMT R4, R28, 0x3340, R0 ;  /* 0x000033401c047816 */ /* 0x000fe40000000000 */
[----:B------:R-:W-:Y:S02]  /*72010*/  PRMT R5, R7, 0x3340, R6 ;  /* 0x0000334007057816 */ /* 0x000fe40000000006 */
[----:B------:R-:W-:Y:S02]  /*72020*/  LOP3.LUT R9, R21, 0xffff, RZ, 0xc0, !PT ;  /* 0x0000ffff15097812 */ /* 0x000fe400078ec0ff */
[----:B------:R-:W-:Y:S02]  /*72030*/  LOP3.LUT R10, R22, 0xffff, RZ, 0xc0, !PT ;  /* 0x0000ffff160a7812 */ /* 0x000fe400078ec0ff */
[----:B------:R-:W-:Y:S02]  /*72040*/  LOP3.LUT R8, R29, 0xffff, RZ, 0xc0, !PT ;  /* 0x0000ffff1d087812 */ /* 0x000fe400078ec0ff */
[----:B------:R-:W-:-:S02]  /*72050*/  PRMT R61, R5, 0x5410, R4 ;  /* 0x00005410053d7816 */ /* 0x000fc40000000004 */
[----:B------:R-:W-:Y:S02]  /*72060*/  PRMT R4, R10, 0x3340, R0 ;  /* 0x000033400a047816 */ /* 0x000fe40000000000 */
[----:B------:R-:W-:Y:S01]  /*72070*/  PRMT R5, R9, 0x3340, R8 ;  /* 0x0000334009057816 */ /* 0x000fe20000000008 */
[----:B------:R-:W-:Y:S04]  /*72080*/  STL [R1+0x2bd4], R60 ;  /* 0x002bd43c01007387 */ /* 0x000fe80000100800 */
[----:B------:R0:W-:Y:S04]  /*72090*/  STL [R1+0x1d4], R2 ;  /* 0x0001d40201007387 */ /* 0x0001e80000100800 */
[----:B------:R-:W-:Y:S04]  /*720a0*/  STL [R1+0x2b48], R61 ;  /* 0x002b483d01007387 */ /* 0x000fe80000100800 */
[----:B------:R-:W3:Y:S01]  /*720b0*/  LDL.LU R26, [R1+0x2854] ;  /* 0x00285400011a7983 */ /* 0x000ee20000300800 */
[----:B0-----:R-:W-:-:S03]  /*720c0*/  PRMT R2, R5, 0x5410, R4 ;  /* 0x0000541005027816 */ /* 0x001fc60000000004 */
[----:B------:R-:W3:Y:S04]  /*720d0*/  LDL.LU R29, [R1+0x2744] ;  /* 0x00274400011d7983 */ /* 0x000ee80000300800 */
[----:B------:R0:W-:Y:S04]  /*720e0*/  STL [R1+0x334], R2 ;  /* 0x0003340201007387 */ /* 0x0001e80000100800 */
[----:B------:R-:W3:Y:S01]  /*720f0*/  LDL.LU R21, [R1+0x2788] ;  /* 0x0027880001157983 */ /* 0x000ee20000300800 */
[----:B------:R-:W-:Y:S02]  /*72100*/  SHF.R.U32.HI R5, RZ, 0x8, R7 ;  /* 0x00000008ff057819 */ /* 0x000fe40000011607 */
[----:B------:R-:W-:-:S02]  /*72110*/  SHF.R.U32.HI R4, RZ, 0x8, R6 ;  /* 0x00000008ff047819 */ /* 0x000fc40000011606 */
[----:B------:R-:W-:Y:S02]  /*72120*/  SHF.R.U32.HI R7, RZ, 0x8, R9 ;  /* 0x00000008ff077819 */ /* 0x000fe40000011609 */
[----:B------:R-:W-:Y:S02]  /*72130*/  SHF.R.U32.HI R6, RZ, 0x8, R8 ;  /* 0x00000008ff067819 */ /* 0x000fe40000011608 */
[----:B------:R-:W-:Y:S02]  /*72140*/  LOP3.LUT R5, R5, 0xffff, RZ, 0xc0, !PT ;  /* 0x0000ffff05057812 */ /* 0x000fe400078ec0ff */
[----:B------:R-:W-:Y:S02]  /*72150*/  LOP3.LUT R4, R4, 0xffff, RZ, 0xc0, !PT ;  /* 0x0000ffff04047812 */ /* 0x000fe400078ec0ff */
[----:B------:R-:W-:Y:S02]  /*72160*/  LOP3.LUT R7, R7, 0xffff, RZ, 0xc0, !PT ;  /* 0x0000ffff07077812 */ /* 0x000fe400078ec0ff */
[----:B------:R-:W-:-:S02]  /*72170*/  LOP3.LUT R6, R6, 0xffff, RZ, 0xc0, !PT ;  /* 0x0000ffff06067812 */ /* 0x000fc400078ec0ff */
[----:B------:R-:W-:Y:S02]  /*72180*/  PRMT R47, R5, 0x3340, R4 ;  /* 0x00003340052f7816 */ /* 0x000fe40000000004 */
[----:B0-----:R-:W-:-:S03]  /*72190*/  PRMT R2, R7, 0x3340, R6 ;  /* 0x0000334007027816 */ /* 0x001fc60000000006 */
[----:B------:R-:W-:Y:S04]  /*721a0*/  STL [R1+0x2ba0], R47 ;  /* 0x002ba02f01007387 */ /* 0x000fe80000100800 */
[----:B------:R0:W-:Y:S04]  /*721b0*/  STL [R1+0x274], R2 ;  /* 0x0002740201007387 */ /* 0x0001e80000100800 */
[----:B------:R-:W3:Y:S01]  /*721c0*/  LDL.LU R22, [R1+0x26c0] ;  /* 0x0026c00001167983 */ /* 0x000ee20000300800 */
[----:B----4-:R-:W-:-:S03]  /*721d0*/  LOP3.LUT R8, R23, 0xffff, RZ, 0xc0, !PT ;  /* 0x0000ffff17087812 */ /* 0x010fc600078ec0ff */
[----:B------:R-:W4:Y:S01]  /*721e0*/  LDL.LU R23, [R1+0x25ec] ;  /* 0x0025ec0001177983 */ /* 0x000f220000300800 */
[----:B--2---:R-:W-:-:S03]  /*721f0*/  LOP3.LUT R6, R30, 0xffff, RZ, 0xc0, !PT ;  /* 0x0000ffff1e067812 */ /* 0x004fc600078ec0ff */
[----:B------:R-:W2:Y:S01]  /*72200*/  LDL.LU R30, [R1+0x2664] ;  /* 0x00266400011e7983 */ /* 0x000ea20000300800 */
[----:B------:R-:W-:-:S03]  /*72210*/  PRMT R4, R6, 0x3340, R0 ;  /* 0x0000334006047816 */ /* 0x000fc60000000000 */
[----:B------:R-:W2:Y:S01]  /*72220*/  LDL.LU R27, [R1+0x26c4] ;  /* 0x0026c400011b7983 */ /* 0x000ea20000300800 */
[----:B------:R-:W-:-:S03]  /*72230*/  SHF.R.U32.HI R6, RZ, 0x8, R6 ;  /* 0x00000008ff067819 */ /* 0x000fc60000011606 */
[----:B------:R-:W2:Y:S01]  /*72240*/  LDL.LU R20, [R1+0x25f0] ;  /* 0x0025f00001147983 */ /* 0x000ea20000300800 */
[----:B------:R-:W-:Y:S02]  /*72250*/  LOP3.LUT R6, R6, 0xffff, RZ, 0xc0, !PT ;  /* 0x0000ffff06067812 */ /* 0x000fe400078ec0ff */
[----:B---3--:R-:W-:-:S04]  /*72260*/  LOP3.LUT R7, R31, 0xffff, RZ, 0xc0, !PT ;  /* 0x0000ffff1f077812 */ /* 0x008fc800078ec0ff */
[----:B------:R-:W-:-:S04]  /*72270*/  PRMT R5, R8, 0x3340, R7 ;  /* 0x0000334008057816 */ /* 0x000fc80000000007 */
[----:B0-----:R-:W-:-:S05]  /*72280*/  PRMT R2, R5, 0x5410, R4 ;  /* 0x0000541005027816 */ /* 0x001fca0000000004 */
[----:B------:R0:W-:Y:S04]  /*72290*/  STL [R1+0x330], R2 ;  /* 0x0003300201007387 */ /* 0x0001e80000100800 */
[----:B------:R-:W3:Y:S01]  /*722a0*/  LDL.LU R31, [R1+0x2668] ;  /* 0x00266800011f7983 */ /* 0x000ee20000300800 */
[----:B------:R-:W-:Y:S02]  /*722b0*/  SHF.R.U32.HI R5, RZ, 0x8, R8 ;  /* 0x00000008ff057819 */ /* 0x000fe40000011608 */
[----:B------:R-:W-:Y:S02]  /*722c0*/  SHF.R.U32.HI R4, RZ, 0x8, R7 ;  /* 0x00000008ff047819 */ /* 0x000fe40000011607 */
[----:B------:R-:W-:Y:S02]  /*722d0*/  LOP3.LUT R5, R5, 0xffff, RZ, 0xc0, !PT ;  /* 0x0000ffff05057812 */ /* 0x000fe400078ec0ff */
[----:B------:R-:W-:-:S02]  /*722e0*/  LOP3.LUT R4, R4, 0xffff, RZ, 0xc0, !PT ;  /* 0x0000ffff04047812 */ /* 0x000fc400078ec0ff */
[----:B0-----:R-:W-:Y:S02]  /*722f0*/  PRMT R2, R6, 0x3340, R0 ;  /* 0x0000334006027816 */ /* 0x001fe40000000000 */
[----:B------:R-:W-:Y:S02]  /*72300*/  PRMT R3, R5, 0x3340, R4 ;  /* 0x0000334005037816 */ /* 0x000fe40000000004 */
[----:B------:R-:W-:Y:S02]  /*72310*/  LOP3.LUT R7, R26, 0xffff, RZ, 0xc0, !PT ;  /* 0x0000ffff1a077812 */ /* 0x000fe400078ec0ff */
[----:B------:R-:W-:-:S04]  /*72320*/  LOP3.LUT R29, R29, 0xffff, RZ, 0xc0, !PT ;  /* 0x0000ffff1d1d7812 */ /* 0x000fc800078ec0ff */
[----:B------:R-:W-:Y:S02]  /*72330*/  PRMT R4, R29, 0x3340, R0 ;  /* 0x000033401d047816 */ /* 0x000fe40000000000 */
[----:B------:R-:W-:-:S04]  /*72340*/  LOP3.LUT R6, R21, 0xffff, RZ, 0xc0, !PT ;  /* 0x0000ffff15067812 */ /* 0x000fc800078ec0ff */
[----:B------:R-:W-:Y:S02]  /*72350*/  PRMT R5, R7, 0x3340, R6 ;  /* 0x0000334007057816 */ /* 0x000fe40000000006 */
[----:B------:R-:W-:Y:S02]  /*72360*/  SHF.R.U32.HI R7, RZ, 0x8, R7 ;  /* 0x00000008ff077819 */ /* 0x000fe40000011607 */
[----:B------:R-:W-:Y:S02]  /*72370*/  PRMT R61, R5, 0x5410, R4 ;  /* 0x00005410053d7816 */ /* 0x000fe40000000004 */
[----:B------:R-:W-:Y:S02]  /*72380*/  SHF.R.U32.HI R5, RZ, 0x8, R6 ;  /* 0x00000008ff057819 */ /* 0x000fe40000011606 */
[----:B------:R-:W-:Y:S02]  /*72390*/  SHF.R.U32.HI R4, RZ, 0x8, R10 ;  /* 0x00000008ff047819 */ /* 0x000fe4000001160a */
[----:B------:R-:W-:-:S02]  /*723a0*/  LOP3.LUT R6, R7, 0xffff, RZ, 0xc0, !PT ;  /* 0x0000ffff07067812 */ /* 0x000fc400078ec0ff */
[----:B------:R-:W-:Y:S01]  /*723b0*/  LOP3.LUT R5, R5, 0xffff, RZ, 0xc0, !PT ;  /* 0x0000ffff05057812 */ /* 0x000fe200078ec0ff */
[----:B------:R0:W-:Y:S01]  /*723c0*/  STL [R1+0x268], R3 ;  /* 0x0002680301007387 */ /* 0x0001e20000100800 */
[----:B------:R-:W-:-:S03]  /*723d0*/  LOP3.LUT R4, R4, 0xffff, RZ, 0xc0, !PT ;  /* 0x0000ffff04047812 */ /* 0x000fc600078ec0ff */
[----:B------:R1:W-:Y:S01]  /*723e0*/  STL [R1+0x1d0], R2 ;  /* 0x0001d00201007387 */ /* 0x0003e20000100800 */
[----:B0-----:R-:W-:Y:S02]  /*723f0*/  PRMT R3, R4, 0x3340, R0 ;  /* 0x0000334004037816 */ /* 0x001fe40000000000 */
[----:B-1----:R-:W-:Y:S01]  /*72400*/  PRMT R2, R6, 0x3340, R5 ;  /* 0x0000334006027816 */ /* 0x002fe20000000005 */
[----:B------:R-:W-:Y:S01]  /*72410*/  STL [R1+0x2b4c], R61 ;  /* 0x002b4c3d01007387 */ /* 0x000fe20000100800 */
[----:B------:R-:W-:-:S03]  /*72420*/  LOP3.LUT R9, R22, 0xffff, RZ, 0xc0, !PT ;  /* 0x0000ffff16097812 */ /* 0x000fc600078ec0ff */
[----:B------:R0:W-:Y:S04]  /*72430*/  STL [R1+0x2ba4], R2 ;  /* 0x002ba40201007387 */ /* 0x0001e80000100800 */
[----:B------:R-:W-:Y:S04]  /*72440*/  STL [R1+0x1cc], R3 ;  /* 0x0001cc0301007387 */ /* 0x000fe80000100800 */
[----:B------:R-:W3:Y:S04]  /*72450*/  LDL.LU R21, [R1+0x2698] ;  /* 0x0026980001157983 */ /* 0x000ee80000300800 */
[----:B------:R-:W3:Y:S01]  /*72460*/  LDL.LU R22, [R1+0x25d4] ;  /* 0x0025d40001167983 */ /* 0x000ee20000300800 */
[----:B----4-:R-:W-:-:S03]  /*72470*/  LOP3.LUT R11, R23, 0xffff, RZ, 0xc0, !PT ;  /* 0x0000ffff170b7812 */ /* 0x010fc600078ec0ff */
[----:B------:R-:W4:Y:S01]  /*72480*/  LDL.LU R23, [R1+0x2644] ;  /* 0x0026440001177983 */ /* 0x000f220000300800 */
[----:B------:R-:W-:Y:S02]  /*72490*/  PRMT R4, R11, 0x3340, R0 ;  /* 0x000033400b047816 */ /* 0x000fe40000000000 */
[----:B--2---:R-:W-:Y:S02]  /*724a0*/  LOP3.LUT R7, R30, 0xffff, RZ, 0xc0, !PT ;  /* 0x0000ffff1e077812 */ /* 0x004fe400078ec0ff */
[----:B------:R-:W2:Y:S02]  /*724b0*/  LDL.LU R30, [R1+0x26a0] ;  /* 0x0026a000011e7983 */ /* 0x000ea40000300800 */
[----:B------:R-:W-:Y:S02]  /*724c0*/  PRMT R5, R9, 0x3340, R7 ;  /* 0x0000334009057816 */ /* 0x000fe40000000007 */
[----:B------:R-:W-:Y:S02]  /*724d0*/  LOP3.LUT R8, R27, 0xffff, RZ, 0xc0, !PT ;  /* 0x0000ffff1b087812 */ /* 0x000fe400078ec0ff */
[----:B------:R-:W-:Y:S01]  /*724e0*/  LOP3.LUT R10, R20, 0xffff, RZ, 0xc0, !PT ;  /* 0x0000ffff140a7812 */ /* 0x000fe200078ec0ff */
[----:B------:R-:W2:Y:S01]  /*724f0*/  LDL.LU R27, [R1+0x25d8] ;  /* 0x0025d800011b7983 */ /* 0x000ea20000300800 */
[----:B0-----:R-:W-:-:S02]  /*72500*/  PRMT R2, R5, 0x5410, R4 ;  /* 0x0000541005027816 */ /* 0x001fc40000000004 */
[----:B------:R-:W-:Y:S02]  /*72510*/  PRMT R4, R10, 0x3340, R0 ;  /* 0x000033400a047816 */ /* 0x000fe40000000000 */
[----:B------:R-:W-:Y:S02]  /*72520*/  SHF.R.U32.HI R9, RZ, 0x8, R9 ;  /* 0x00000008ff097819 */ /* 0x000fe40000011609 */
[----:B---3--:R-:W-:Y:S02]  /*72530*/  LOP3.LUT R6, R31, 0xffff, RZ, 0xc0, !PT ;  /* 0x0000ffff1f067812 */ /* 0x008fe400078ec0ff */
[----:B------:R-:W3:Y:S02]  /*72540*/  LDL.LU R31, [R1+0x2650] ;  /* 0x00265000011f7983 */ /* 0x000ee40000300800 */
[----:B------:R-:W-:Y:S02]  /*72550*/  PRMT R5, R8, 0x3340, R6 ;  /* 0x0000334008057816 */ /* 0x000fe40000000006 */
[----:B------:R0:W-:Y:S02]  /*72560*/  STL [R1+0x328], R2 ;  /* 0x0003280201007387 */ /* 0x0001e40000100800 */
[----:B0-----:R-:W-:-:S02]  /*72570*/  PRMT R2, R5, 0x5410, R4 ;  /* 0x0000541005027816 */ /* 0x001fc40000000004 */
        /* <DEDUP_REMOVED lines=8> */
[----:B------:R-:W-:Y:S01]  /*72600*/  SHF.R.U32.HI R4, RZ, 0x8, R11 ;  /* 0x00000008ff047819 */ /* 0x000fe2000001160b */
[----:B------:R0:W-:Y:S01]  /*72610*/  STL [R1+0x324], R2 ;  /* 0x0003240201007387 */ /* 0x0001e20000100800 */
[----:B------:R-:W-:Y:S02]  /*72620*/  SHF.R.U32.HI R5, RZ, 0x8, R10 ;  /* 0x00000008ff057819 */ /* 0x000fe4000001160a */
[----:B------:R-:W-:Y:S02]  /*72630*/  LOP3.LUT R4, R4, 0xffff, RZ, 0xc0, !PT ;  /* 0x0000ffff04047812 */ /* 0x000fe400078ec0ff */
[----:B------:R-:W-:Y:S01]  /*72640*/  LOP3.LUT R5, R5, 0xffff, RZ, 0xc0, !PT ;  /* 0x0000ffff05057812 */ /* 0x000fe200078ec0ff */
[----:B------:R1:W-:Y:S01]  /*72650*/  STL [R1+0x264], R3 ;  /* 0x0002640301007387 */ /* 0x0003e20000100800 */
[----:B0-----:R-:W-:-:S05]  /*72660*/  PRMT R2, R7, 0x3340, R6 ;  /* 0x0000334007027816 */ /* 0x001fca0000000006 */
[----:B------:R0:W-:Y:S01]  /*72670*/  STL [R1+0x220], R2 ;  /* 0x0002200201007387 */ /* 0x0001e20000100800 */
[----:B-1----:R-:W-:-:S05]  /*72680*/  PRMT R3, R4, 0x3340, R0 ;  /* 0x0000334004037816 */ /* 0x002fca0000000000 */
[----:B------:R-:W-:Y:S01]  /*72690*/  STL [R1+0x1c8], R3 ;  /* 0x0001c80301007387 */ /* 0x000fe20000100800 */
[----:B0-----:R-:W-:-:S05]  /*726a0*/  PRMT R2, R5, 0x3340, R0 ;  /* 0x0000334005027816 */ /* 0x001fca0000000000 */
[----:B------:R0:W-:Y:S04]  /*726b0*/  STL [R1+0x1c4], R2 ;  /* 0x0001c40201007387 */ /* 0x0001e80000100800 */
[----:B------:R-:W3:Y:S01]  /*726c0*/  LDL.LU R20, [R1+0x28b8] ;  /* 0x0028b80001147983 */ /* 0x000ee20000300800 */
[----:B------:R-:W-:-:S03]  /*726d0*/  LOP3.LUT R9, R21, 0xffff, RZ, 0xc0, !PT ;  /* 0x0000ffff15097812 */ /* 0x000fc600078ec0ff */
[----:B------:R-:W3:Y:S01]  /*726e0*/  LDL.LU R21, [R1+0x2790] ;  /* 0x0027900001157983 */ /* 0x000ee20000300800 */
[----:B------:R-:W-:-:S03]  /*726f0*/  LOP3.LUT R11, R22, 0xffff, RZ, 0xc0, !PT ;  /* 0x0000ffff160b7812 */ /* 0x000fc600078ec0ff */
[----:B------:R-:W3:Y:S01]  /*72700*/  LDL.LU R22, [R1+0x2824] ;  /* 0x0028240001167983 */ /* 0x000ee20000300800 */
[----:B----4-:R-:W-:-:S03]  /*72710*/  LOP3.LUT R7, R23, 0xffff, RZ, 0xc0, !PT ;  /* 0x0000ffff17077812 */ /* 0x010fc600078ec0ff */
[----:B------:R-:W4:Y:S01]  /*72720*/  LDL.LU R23, [R1+0x28bc] ;  /* 0x0028bc0001177983 */ /* 0x000f220000300800 */
[----:B------:R-:W-:Y:S02]  /*72730*/  PRMT R4, R11, 0x3340, R0 ;  /* 0x000033400b047816 */ /* 0x000fe40000000000 */
[----:B------:R-:W-:-:S04]  /*72740*/  PRMT R5, R9, 0x3340, R7 ;  /* 0x0000334009057816 */ /* 0x000fc80000000007 */
[----:B0-----:R-:W-:Y:S02]  /*72750*/  PRMT R2, R5, 0x5410, R4 ;  /* 0x0000541005027816 */ /* 0x001fe40000000004 */
[----:B--2---:R-:W-:Y:S02]  /*72760*/  LOP3.LUT R8, R30, 0xffff, RZ, 0xc0, !PT ;  /* 0x0000ffff1e087812 */ /* 0x004fe400078ec0ff */
[----:B------:R-:W2:Y:S01]  /*72770*/  LDL.LU R30, [R1+0x278c] ;  /* 0x00278c00011e7983 */ /* 0x000ea20000300800 */
[----:B------:R-:W-:-:S04]  /*72780*/  LOP3.LUT R10, R27, 0xffff, RZ, 0xc0, !PT ;  /* 0x0000ffff1b0a7812 */ /* 0x000fc800078ec0ff */
[----:B------:R-:W-:Y:S02]  /*72790*/  PRMT R4, R10, 0x3340, R0 ;  /* 0x000033400a047816 */ /* 0x000fe40000000000 */
[----:B---3--:R-:W-:Y:S02]  /*727a0*/  LOP3.LUT R6, R31, 0xffff, RZ, 0xc0, !PT ;  /* 0x0000ffff1f067812 */ /* 0x008fe400078ec0ff */
[----:B------:R-:W3:Y:S02]  /*727b0*/  LDL.LU R31, [R1+0x2828] ;  /* 0x00282800011f7983 */ /* 0x000ee40000300800 */
[----:B------:R-:W-:Y:S02]  /*727c0*/  PRMT R5, R8, 0x3340, R6 ;  /* 0x0000334008057816 */ /* 0x000fe40000000006 */
[----:B------:R0:W-:Y:S01]  /*727d0*/  STL [R1+0x320], R2 ;  /* 0x0003200201007387 */ /* 0x0001e20000100800 */
[----:B------:R-:W-:Y:S02]  /*727e0*/  SHF.R.U32.HI R8, RZ, 0x8, R8 ;  /* 0x00000008ff087819 */ /* 0x000fe40000011608 */
[----:B------:R-:W-:-:S02]  /*727f0*/  SHF.R.U32.HI R6, RZ, 0x8, R6 ;  /* 0x00000008ff067819 */ /* 0x000fc40000011606 */
[----:B0-----:R-:W-:Y:S02]  /*72800*/  PRMT R2, R5, 0x5410, R4 ;  /* 0x0000541005027816 */ /* 0x001fe40000000004 */
[----:B------:R-:W-:Y:S02]  /*72810*/  SHF.R.U32.HI R5, RZ, 0x8, R9 ;  /* 0x00000008ff057819 */ /* 0x000fe40000011609 */
[----:B------:R-:W-:Y:S02]  /*72820*/  SHF.R.U32.HI R4, RZ, 0x8, R7 ;  /* 0x00000008ff047819 */ /* 0x000fe40000011607 */
[----:B------:R-:W-:Y:S02]  /*72830*/  LOP3.LUT R5, R5, 0xffff, RZ, 0xc0, !PT ;  /* 0x0000ffff05057812 */ /* 0x000fe400078ec0ff */
[----:B------:R-:W-:Y:S01]  /*72840*/  LOP3.LUT R4, R4, 0xffff, RZ, 0xc0, !PT ;  /* 0x0000ffff04047812 */ /* 0x000fe200078ec0ff */
[----:B------:R0:W-:Y:S01]  /*72850*/  STL [R1+0x2fc], R2 ;  /* 0x0002fc0201007387 */ /* 0x0001e20000100800 */
[----:B------:R-:W-:-:S02]  /*72860*/  LOP3.LUT R7, R8, 0xffff, RZ, 0xc0, !PT ;  /* 0x0000ffff08077812 */ /* 0x000fc400078ec0ff */
[----:B------:R-:W-:-:S04]  /*72870*/  LOP3.LUT R6, R6, 0xffff, RZ, 0xc0, !PT ;  /* 0x0000ffff06067812 */ /* 0x000fc800078ec0ff */
[----:B------:R-:W-:Y:S02]  /*72880*/  PRMT R61, R7, 0x3340, R6 ;  /* 0x00003340073d7816 */ /* 0x000fe40000000006 */
[----:B0-----:R-:W-:Y:S02]  /*72890*/  PRMT R2, R5, 0x3340, R4 ;  /* 0x0000334005027816 */ /* 0x001fe40000000004 */
[----:B------:R-:W-:Y:S02]  /*728a0*/  SHF.R.U32.HI R4, RZ, 0x8, R10 ;  /* 0x00000008ff047819 */ /* 0x000fe4000001160a */
[----:B------:R-:W-:Y:S02]  /*728b0*/  SHF.R.U32.HI R5, RZ, 0x8, R11 ;  /* 0x00000008ff057819 */ /* 0x000fe4000001160b */
[----:B------:R-:W-:Y:S02]  /*728c0*/  LOP3.LUT R4, R4, 0xffff, RZ, 0xc0, !PT ;  /* 0x0000ffff04047812 */ /* 0x000fe400078ec0ff */
[----:B------:R-:W-:Y:S01]  /*728d0*/  LOP3.LUT R5, R5, 0xffff, RZ, 0xc0, !PT ;  /* 0x0000ffff05057812 */ /* 0x000fe200078ec0ff */
[----:B------:R-:W-:Y:S01]  /*728e0*/  STL [R1+0x2bc8], R61 ;  /* 0x002bc83d01007387 */ /* 0x000fe20000100800 */
[----:B------:R-:W-:-:S03]  /*728f0*/  PRMT R3, R4, 0x3340, R0 ;  /* 0x0000334004037816 */ /* 0x000fc60000000000 */
[----:B------:R0:W-:Y:S04]  /*72900*/  STL [R1+0x260], R2 ;  /* 0x0002600201007387 */ /* 0x0001e80000100800 */
[----:B------:R-:W-:Y:S01]  /*72910*/  STL [R1+0x1c0], R3 ;  /* 0x0001c00301007387 */ /* 0x000fe20000100800 */
[----:B0-----:R-:W-:-:S05]  /*72920*/  PRMT R2, R5, 0x3340, R0 ;  /* 0x0000334005027816 */ /* 0x001fca0000000000 */
[----:B------:R0:W-:Y:S01]  /*72930*/  STL [R1+0x1bc], R2 ;  /* 0x0001bc0201007387 */ /* 0x0001e20000100800 */
[----:B------:R-:W-:-:S03]  /*72940*/  LOP3.LUT R9, R20, 0xffff, RZ, 0xc0, !PT ;  /* 0x0000ffff14097812 */ /* 0x000fc600078ec0ff */
[----:B------:R-:W3:Y:S01]  /*72950*/  LDL.LU R20, [R1+0x28a0] ;  /* 0x0028a00001147983 */ /* 0x000ee20000300800 */
[----:B------:R-:W-:-:S03]  /*72960*/  LOP3.LUT R11, R21, 0xffff, RZ, 0xc0, !PT ;  /* 0x0000ffff150b7812 */ /* 0x000fc600078ec0ff */
[----:B------:R-:W3:Y:S01]  /*72970*/  LDL.LU R21, [R1+0x277c] ;  /* 0x00277c0001157983 */ /* 0x000ee20000300800 */
[----:B----4-:R-:W-:-:S03]  /*72980*/  LOP3.LUT R8, R23, 0xffff, RZ, 0xc0, !PT ;  /* 0x0000ffff17087812 */ /* 0x010fc600078ec0ff */
[----:B------:R-:W4:Y:S01]  /*72990*/  LDL.LU R23, [R1+0x27ec] ;  /* 0x0027ec0001177983 */ /* 0x000f220000300800 */
[----:B------:R-:W-:Y:S02]  /*729a0*/  LOP3.LUT R7, R22, 0xffff, RZ, 0xc0, !PT ;  /* 0x0000ffff16077812 */ /* 0x000fe400078ec0ff */
[----:B------:R-:W-:Y:S02]  /*729b0*/  PRMT R4, R11, 0x3340, R0 ;  /* 0x000033400b047816 */ /* 0x000fe40000000000 */
[----:B------:R-:W-:-:S04]  /*729c0*/  PRMT R5, R9, 0x3340, R7 ;  /* 0x0000334009057816 */ /* 0x000fc80000000007 */
[----:B0-----:R-:W-:Y:S02]  /*729d0*/  PRMT R2, R5, 0x5410, R4 ;  /* 0x0000541005027816 */ /* 0x001fe40000000004 */
[----:B--2---:R-:W-:-:S03]  /*729e0*/  LOP3.LUT R10, R30, 0xffff, RZ, 0xc0, !PT ;  /* 0x0000ffff1e0a7812 */ /* 0x004fc600078ec0ff */
[----:B------:R0:W-:Y:S01]  /*729f0*/  STL [R1+0x2f8], R2 ;  /* 0x0002f80201007387 */ /* 0x0001e20000100800 */
[----:B------:R-:W-:-:S03]  /*72a00*/  PRMT R4, R10, 0x3340, R0 ;  /* 0x000033400a047816 */ /* 0x000fc60000000000 */
[----:B------:R-:W2:Y:S04]  /*72a10*/  LDL.LU R25, [R1+0x270c] ;  /* 0x00270c0001197983 */ /* 0x000ea80000300800 */
[----:B------:R-:W2:Y:S01]  /*72a20*/  LDL.LU R26, [R1+0x2654] ;  /* 0x00265400011a7983 */ /* 0x000ea20000300800 */
[----:B------:R-:W-:Y:S02]  /*72a30*/  SHF.R.U32.HI R9, RZ, 0x8, R9 ;  /* 0x00000008ff097819 */ /* 0x000fe40000011609 */
[----:B---3--:R-:W-:-:S04]  /*72a40*/  LOP3.LUT R6, R31, 0xffff, RZ, 0xc0, !PT ;  /* 0x0000ffff1f067812 */ /* 0x008fc800078ec0ff */
[----:B------:R-:W-:-:S04]  /*72a50*/  PRMT R5, R8, 0x3340, R6 ;  /* 0x0000334008057816 */ /* 0x000fc80000000006 */
[----:B0-----:R-:W-:-:S05]  /*72a60*/  PRMT R2, R5, 0x5410, R4 ;  /* 0x0000541005027816 */ /* 0x001fca0000000004 */
[----:B------:R0:W-:Y:S04]  /*72a70*/  STL [R1+0x2f4], R2 ;  /* 0x0002f40201007387 */ /* 0x0001e80000100800 */
[----:B------:R-:W3:Y:S01]  /*72a80*/  LDL.LU R27, [R1+0x26a8] ;  /* 0x0026a800011b7983 */ /* 0x000ee20000300800 */
[----:B------:R-:W-:Y:S02]  /*72a90*/  SHF.R.U32.HI R5, RZ, 0x8, R8 ;  /* 0x00000008ff057819 */ /* 0x000fe40000011608 */
[----:B------:R-:W-:Y:S01]  /*72aa0*/  SHF.R.U32.HI R4, RZ, 0x8, R6 ;  /* 0x00000008ff047819 */ /* 0x000fe20000011606 */
[----:B------:R-:W3:Y:S01]  /*72ab0*/  LDL.LU R22, [R1+0x28a4] ;  /* 0x0028a40001167983 */ /* 0x000ee20000300800 */
[----:B------:R-:W-:-:S03]  /*72ac0*/  SHF.R.U32.HI R6, RZ, 0x8, R7 ;  /* 0x00000008ff067819 */ /* 0x000fc60000011607 */
[----:B------:R-:W3:Y:S01]  /*72ad0*/  LDL.LU R30, [R1+0x2784] ;  /* 0x00278400011e7983 */ /* 0x000ee20000300800 */
[----:B------:R-:W-:-:S03]  /*72ae0*/  LOP3.LUT R5, R5, 0xffff, RZ, 0xc0, !PT ;  /* 0x0000ffff05057812 */ /* 0x000fc600078ec0ff */
[----:B------:R-:W3:Y:S01]  /*72af0*/  LDL.LU R31, [R1+0x2800] ;  /* 0x00280000011f7983 */ /* 0x000ee20000300800 */
[----:B------:R-:W-:Y:S02]  /*72b00*/  LOP3.LUT R4, R4, 0xffff, RZ, 0xc0, !PT ;  /* 0x0000ffff04047812 */ /* 0x000fe400078ec0ff */
[----:B------:R-:W-:Y:S02]  /*72b10*/  LOP3.LUT R7, R9, 0xffff, RZ, 0xc0, !PT ;  /* 0x0000ffff09077812 */ /* 0x000fe400078ec0ff */
[----:B------:R-:W-:Y:S02]  /*72b20*/  LOP3.LUT R6, R6, 0xffff, RZ, 0xc0, !PT ;  /* 0x0000ffff06067812 */ /* 0x000fe400078ec0ff */
[----:B------:R-:W-:Y:S02]  /*72b30*/  PRMT R3, R5, 0x3340, R4 ;  /* 0x0000334005037816 */ /* 0x000fe40000000004 */
[----:B------:R-:W-:Y:S02]  /*72b40*/  SHF.R.U32.HI R4, RZ, 0x8, R11 ;  /* 0x00000008ff047819 */ /* 0x000fe4000001160b */
[----:B------:R-:W-:-:S02]  /*72b50*/  SHF.R.U32.HI R5, RZ, 0x8, R10 ;  /* 0x00000008ff057819 */ /* 0x000fc4000001160a */
[----:B0-----:R-:W-:Y:S02]  /*72b60*/  PRMT R2, R7, 0x3340, R6 ;  /* 0x0000334007027816 */ /* 0x001fe40000000006 */
[----:B------:R-:W-:Y:S02]  /*72b70*/  LOP3.LUT R4, R4, 0xffff, RZ, 0xc0, !PT ;  /* 0x0000ffff04047812 */ /* 0x000fe400078ec0ff */
[----:B------:R-:W-:Y:S01]  /*72b80*/  LOP3.LUT R5, R5, 0xffff, RZ, 0xc0, !PT ;  /* 0x0000ffff05057812 */ /* 0x000fe200078ec0ff */
[----:B------:R0:W-:Y:S04]  /*72b90*/  STL [R1+0x25c], R3 ;  /* 0x00025c0301007387 */ /* 0x0001e80000100800 */
[----:B------:R1:W-:Y:S01]  /*72ba0*/  STL [R1+0x218], R2 ;  /* 0x0002180201007387 */ /* 0x0003e20000100800 */
[----:B0-----:R-:W-:-:S02]  /*72bb0*/  PRMT R3, R4, 0x3340, R0 ;  /* 0x0000334004037816 */ /* 0x001fc40000000000 */
[----:B-1----:R-:W-:Y:S02]  /*72bc0*/  PRMT R2, R5, 0x3340, R0 ;  /* 0x0000334005027816 */ /* 0x002fe40000000000 */
[----:B------:R-:W-:Y:S01]  /*72bd0*/  LOP3.LUT R8, R20, 0xffff, RZ, 0xc0, !PT ;  /* 0x0000ffff14087812 */ /* 0x000fe200078ec0ff */
[----:B------:R-:W-:Y:S04]  /*72be0*/  STL [R1+0x1b8], R3 ;  /* 0x0001b80301007387 */ /* 0x000fe80000100800 */
[----:B------:R0:W-:Y:S04]  /*72bf0*/  STL [R1+0x1b4], R2 ;  /* 0x0001b40201007387 */ /* 0x0001e80000100800 */
[----:B------:R-:W3:Y:S01]  /*72c00*/  LDL.LU R20, [R1+0x2714] ;  /* 0x0027140001147983 */ /* 0x000ee20000300800 */
[----:B------:R-:W-:-:S03]  /*72c10*/  LOP3.LUT R6, R21, 0xffff, RZ, 0xc0, !PT ;  /* 0x0000ffff15067812 */ /* 0x000fc600078ec0ff */
[----:B------:R-:W3:Y:S01]  /*72c20*/  LDL.LU R21, [R1+0x265c] ;  /* 0x00265c0001157983 */ /* 0x000ee20000300800 */
[----:B------:R-:W-:Y:S02]  /*72c30*/  PRMT R4, R6, 0x3340, R0 ;  /* 0x0000334006047816 */ /* 0x000fe40000000000 */
[----:B----4-:R-:W-:-:S04]  /*72c40*/  LOP3.LUT R7, R23, 0xffff, RZ, 0xc0, !PT ;  /* 0x0000ffff17077812 */ /* 0x010fc800078ec0ff */
[----:B------:R-:W-:-:S04]  /*72c50*/  PRMT R5, R8, 0x3340, R7 ;  /* 0x0000334008057816 */ /* 0x000fc80000000007 */
[----:B0-----:R-:W-:-:S05]  /*72c60*/  PRMT R2, R5, 0x5410, R4 ;  /* 0x0000541005027816 */ /* 0x001fca0000000004 */
[----:B------:R0:W-:Y:S04]  /*72c70*/  STL [R1+0x2f0], R2 ;  /* 0x0002f00201007387 */ /* 0x0001e80000100800 */
[----:B------:R-:W4:Y:S01]  /*72c80*/  LDL.LU R23, [R1+0x26ac] ;  /* 0x0026ac0001177983 */ /* 0x000f220000300800 */
[----:B------:R-:W-:Y:S02]  /*72c90*/  SHF.R.U32.HI R6, RZ, 0x8, R6 ;  /* 0x00000008ff067819 */ /* 0x000fe40000011606 */
[----:B------:R-:W-:Y:S02]  /*72ca0*/  SHF.R.U32.HI R5, RZ, 0x8, R8 ;  /* 0x00000008ff057819 */ /* 0x000fe40000011608 */
[----:B------:R-:W-:Y:S02]  /*72cb0*/  SHF.R.U32.HI R4, RZ, 0x8, R7 ;  /* 0x00000008ff047819 */ /* 0x000fe40000011607 */
[----:B------:R-:W-:-:S02]  /*72cc0*/  LOP3.LUT R6, R6, 0xffff, RZ, 0xc0, !PT ;  /* 0x0000ffff06067812 */ /* 0x000fc400078ec0ff */
[----:B------:R-:W-:Y:S02]  /*72cd0*/  LOP3.LUT R5, R5, 0xffff, RZ, 0xc0, !PT ;  /* 0x0000ffff05057812 */ /* 0x000fe400078ec0ff */
[----:B------:R-:W-:Y:S02]  /*72ce0*/  LOP3.LUT R4, R4, 0xffff, RZ, 0xc0, !PT ;  /* 0x0000ffff04047812 */ /* 0x000fe400078ec0ff */
[----:B0-----:R-:W-:Y:S02]  /*72cf0*/  PRMT R2, R6, 0x3340, R0 ;  /* 0x0000334006027816 */ /* 0x001fe40000000000 */
[----:B--2---:R-:W-:Y:S02]  /*72d00*/  LOP3.LUT R7, R25, 0xffff, RZ, 0xc0, !PT ;  /* 0x0000ffff19077812 */ /* 0x004fe400078ec0ff */
[----:B------:R-:W-:Y:S02]  /*72d10*/  LOP3.LUT R10, R26, 0xffff, RZ, 0xc0, !PT ;  /* 0x0000ffff1a0a7812 */ /* 0x000fe400078ec0ff */
[----:B------:R-:W-:-:S02]  /*72d20*/  PRMT R3, R5, 0x3340, R4 ;  /* 0x0000334005037816 */ /* 0x000fc40000000004 */
[----:B------:R-:W-:-:S03]  /*72d30*/  PRMT R4, R10, 0x3340, R0 ;  /* 0x000033400a047816 */ /* 0x000fc60000000000 */
[----:B------:R-:W-:Y:S04]  /*72d40*/  STL [R1+0x258], R3 ;  /* 0x0002580301007387 */ /* 0x000fe80000100800 */
[----:B------:R0:W-:Y:S01]  /*72d50*/  STL [R1+0x1b0], R2 ;  /* 0x0001b00201007387 */ /* 0x0001e20000100800 */
[----:B---3--:R-:W-:-:S04]  /*72d60*/  LOP3.LUT R6, R27, 0xffff, RZ, 0xc0, !PT ;  /* 0x0000ffff1b067812 */ /* 0x008fc800078ec0ff */
[----:B------:R-:W-:Y:S02]  /*72d70*/  PRMT R5, R7, 0x3340, R6 ;  /* 0x0000334007057816 */ /* 0x000fe40000000006 */
[----:B------:R-:W-:Y:S02]  /*72d80*/  LOP3.LUT R9, R22, 0xffff, RZ, 0xc0, !PT ;  /* 0x0000ffff16097812 */ /* 0x000fe400078ec0ff */
[----:B------:R-:W-:Y:S02]  /*72d90*/  LOP3.LUT R30, R30, 0xffff, RZ, 0xc0, !PT ;  /* 0x0000ffff1e1e7812 */ /* 0x000fe400078ec0ff */
[----:B0-----:R-:W-:Y:S02]  /*72da0*/  PRMT R2, R5, 0x5410, R4 ;  /* 0x0000541005027816 */ /* 0x001fe40000000004 */
[----:B------:R-:W-:Y:S02]  /*72db0*/  LOP3.LUT R8, R31, 0xffff, RZ, 0xc0, !PT ;  /* 0x0000ffff1f087812 */ /* 0x000fe400078ec0ff */
[----:B------:R-:W-:-:S02]  /*72dc0*/  PRMT R4, R30, 0x3340, R0 ;  /* 0x000033401e047816 */ /* 0x000fc40000000000 */
[----:B------:R-:W-:Y:S01]  /*72dd0*/  PRMT R5, R9, 0x3340, R8 ;  /* 0x0000334009057816 */ /* 0x000fe20000000008 */
[----:B------:R0:W-:Y:S01]  /*72de0*/  STL [R1+0x2e8], R2 ;  /* 0x0002e80201007387 */ /* 0x0001e20000100800 */
[----:B------:R-:W-:-:S03]  /*72df0*/  SHF.R.U32.HI R7, RZ, 0x8, R7 ;  /* 0x00000008ff077819 */ /* 0x000fc60000011607 */
[----:B------:R-:W2:Y:S01]  /*72e00*/  LDL.LU R27, [R1+0x26f0] ;  /* 0x0026f000011b7983 */ /* 0x000ea20000300800 */
[----:B------:R-:W-:-:S03]  /*72e10*/  SHF.R.U32.HI R6, RZ, 0x8, R6 ;  /* 0x00000008ff067819 */ /* 0x000fc60000011606 */
[----:B------:R-:W3:Y:S01]  /*72e20*/  LDL.LU R22, [R1+0x2628] ;  /* 0x0026280001167983 */ /* 0x000ee20000300800 */
        /* <DEDUP_REMOVED lines=9> */
[----:B------:R-:W-:Y:S02]  /*72ec0*/  PRMT R3, R5, 0x3340, R4 ;  /* 0x0000334005037816 */ /* 0x000fe40000000004 */
[----:B0-----:R-:W-:-:S03]  /*72ed0*/  PRMT R2, R7, 0x3340, R6 ;  /* 0x0000334007027816 */ /* 0x001fc60000000006 */
[----:B------:R-:W-:Y:S04]  /*72ee0*/  STL [R1+0x2ba8], R3 ;  /* 0x002ba80301007387 */ /* 0x000fe80000100800 */
[----:B------:R0:W-:Y:S01]  /*72ef0*/  STL [R1+0x254], R2 ;  /* 0x0002540201007387 */ /* 0x0001e20000100800 */
[----:B------:R-:W-:-:S03]  /*72f00*/  LOP3.LUT R8, R20, 0xffff, RZ, 0xc0, !PT ;  /* 0x0000ffff14087812 */ /* 0x000fc600078ec0ff */
[----:B------:R-:W3:Y:S01]  /*72f10*/  LDL.LU R20, [R1+0x26f8] ;  /* 0x0026f80001147983 */ /* 0x000ee20000300800 */
[----:B------:R-:W-:-:S03]  /*72f20*/  LOP3.LUT R6, R21, 0xffff, RZ, 0xc0, !PT ;  /* 0x0000ffff15067812 */ /* 0x000fc600078ec0ff */
[----:B------:R-:W3:Y:S01]  /*72f30*/  LDL.LU R21, [R1+0x2638] ;  /* 0x0026380001157983 */ /* 0x000ee20000300800 */
[----:B----4-:R-:W-:-:S03]  /*72f40*/  LOP3.LUT R7, R23, 0xffff, RZ, 0xc0, !PT ;  /* 0x0000ffff17077812 */ /* 0x010fc600078ec0ff */
[----:B------:R-:W4:Y:S01]  /*72f50*/  LDL.LU R23, [R1+0x2694] ;  /* 0x0026940001177983 */ /* 0x000f220000300800 */
[----:B------:R-:W-:Y:S02]  /*72f60*/  PRMT R4, R6, 0x3340, R0 ;  /* 0x0000334006047816 */ /* 0x000fe40000000000 */
[--C-:B------:R-:W-:Y:S02]  /*72f70*/  PRMT R5, R8, 0x3340, R7.reuse ;  /* 0x0000334008057816 */ /* 0x100fe40000000007 */
[----:B------:R-:W-:Y:S02]  /*72f80*/  SHF.R.U32.HI R25, RZ, 0x8, R6 ;  /* 0x00000008ff197819 */ /* 0x000fe40000011606 */
[----:B0-----:R-:W-:Y:S02]  /*72f90*/  PRMT R2, R5, 0x5410, R4 ;  /* 0x0000541005027816 */ /* 0x001fe40000000004 */
[----:B------:R-:W-:Y:S02]  /*72fa0*/  SHF.R.U32.HI R5, RZ, 0x8, R8 ;  /* 0x00000008ff057819 */ /* 0x000fe40000011608 */
[----:B------:R-:W-:-:S02]  /*72fb0*/  SHF.R.U32.HI R4, RZ, 0x8, R7 ;  /* 0x00000008ff047819 */ /* 0x000fc40000011607 */
        /* <DEDUP_REMOVED lines=8> */
[----:B------:R-:W-:-:S04]  /*73040*/  SHF.R.U32.HI R24, RZ, 0x8, R10 ;  /* 0x00000008ff187819 */ /* 0x000fc8000001160a */
[----:B------:R-:W-:-:S04]  /*73050*/  LOP3.LUT R24, R24, 0xffff, RZ, 0xc0, !PT ;  /* 0x0000ffff18187812 */ /* 0x000fc800078ec0ff */
[----:B------:R-:W-:Y:S02]  /*73060*/  PRMT R24, R24, 0x3340, R0 ;  /* 0x0000334018187816 */ /* 0x000fe40000000000 */
[----:B--2---:R-:W-:Y:S02]  /*73070*/  LOP3.LUT R7, R27, 0xffff, RZ, 0xc0, !PT ;  /* 0x0000ffff1b077812 */ /* 0x004fe400078ec0ff */
[----:B------:R-:W2:Y:S01]  /*73080*/  LDL.LU R27, [R1+0x28f0] ;  /* 0x0028f000011b7983 */ /* 0x000ea20000300800 */
[----:B---3--:R-:W-:-:S03]  /*73090*/  LOP3.LUT R9, R22, 0xffff, RZ, 0xc0, !PT ;  /* 0x0000ffff16097812 */ /* 0x008fc600078ec0ff */
[----:B------:R-:W3:Y:S01]  /*730a0*/  LDL.LU R22, [R1+0x2808] ;  /* 0x0028080001167983 */ /* 0x000ee20000300800 */
[----:B------:R-:W-:Y:S02]  /*730b0*/  PRMT R4, R9, 0x3340, R0 ;  /* 0x0000334009047816 */ /* 0x000fe40000000000 */
[----:B------:R-:W-:Y:S02]  /*730c0*/  LOP3.LUT R6, R31, 0xffff, RZ, 0xc0, !PT ;  /* 0x0000ffff1f067812 */ /* 0x000fe400078ec0ff */
[----:B------:R-:W3:Y:S02]  /*730d0*/  LDL.LU R31, [R1+0x2860] ;  /* 0x00286000011f7983 */ /* 0x000ee40000300800 */
[----:B------:R-:W-:-:S04]  /*730e0*/  PRMT R5, R7, 0x3340, R6 ;  /* 0x0000334007057816 */ /* 0x000fc80000000006 */
[----:B0-----:R-:W-:Y:S02]  /*730f0*/  PRMT R2, R5, 0x5410, R4 ;  /* 0x0000541005027816 */ /* 0x001fe40000000004 */
[----:B------:R-:W-:Y:S02]  /*73100*/  SHF.R.U32.HI R5, RZ, 0x8, R7 ;  /* 0x00000008ff057819 */ /* 0x000fe40000011607 */
[----:B------:R-:W-:Y:S02]  /*73110*/  SHF.R.U32.HI R4, RZ, 0x8, R6 ;  /* 0x00000008ff047819 */ /* 0x000fe40000011606 */
[----:B------:R-:W-:Y:S02]  /*73120*/  LOP3.LUT R5, R5, 0xffff, RZ, 0xc0, !PT ;  /* 0x0000ffff05057812 */ /* 0x000fe400078ec0ff */
[----:B------:R-:W-:Y:S01]  /*73130*/  LOP3.LUT R4, R4, 0xffff, RZ, 0xc0, !PT ;  /* 0x0000ffff04047812 */ /* 0x000fe200078ec0ff */
[----:B------:R0:W-:Y:S01]  /*73140*/  STL [R1+0x2e0], R2 ;  /* 0x0002e00201007387 */ /* 0x0001e20000100800 */
[----:B------:R-:W-:-:S02]  /*73150*/  LOP3.LUT R8, R20, 0xffff, RZ, 0xc0, !PT ;  /* 0x0000ffff14087812 */ /* 0x000fc400078ec0ff */
[----:B0-----:R-:W-:Y:S02]  /*73160*/  PRMT R2, R5, 0x3340, R4 ;  /* 0x0000334005027816 */ /* 0x001fe40000000004 */
[----:B------:R-:W-:Y:S01]  /*73170*/  LOP3.LUT R6, R21, 0xffff, RZ, 0xc0, !PT ;  /* 0x0000ffff15067812 */ /* 0x000fe200078ec0ff */
[----:B------:R-:W-:Y:S03]  /*73180*/  STL [R1+0x2bb4], R24 ;  /* 0x002bb41801007387 */ /* 0x000fe60000100800 */
[----:B------:R-:W-:Y:S01]  /*73190*/  PRMT R4, R6, 0x3340, R0 ;  /* 0x0000334006047816 */ /* 0x000fe20000000000 */
[----:B------:R0:W-:Y:S04]  /*731a0*/  STL [R1+0x244], R2 ;  /* 0x0002440201007387 */ /* 0x0001e80000100800 */
[----:B------:R-:W3:Y:S04]  /*731b0*/  LDL.LU R26, [R1+0x28fc] ;  /* 0x0028fc00011a7983 */ /* 0x000ee80000300800 */
[----:B------:R-:W3:Y:S01]  /*731c0*/  LDL.LU R20, [R1+0x281c] ;  /* 0x00281c0001147983 */ /* 0x000ee20000300800 */
        /* <DEDUP_REMOVED lines=13> */
[----:B------:R-:W-:Y:S04]  /*732a0*/  STL [R1+0x2bb8], R23 ;  /* 0x002bb81701007387 */ /* 0x000fe80000100800 */
[----:B------:R0:W-:Y:S04]  /*732b0*/  STL [R1+0x208], R2 ;  /* 0x0002080201007387 */ /* 0x0001e80000100800 */
[----:B------:R-:W4:Y:S01]  /*732c0*/  LDL.LU R53, [R1+0x28d8] ;  /* 0x0028d80001357983 */ /* 0x000f220000300800 */
[----:B--2---:R-:W-:-:S03]  /*732d0*/  LOP3.LUT R7, R27, 0xffff, RZ, 0xc0, !PT ;  /* 0x0000ffff1b077812 */ /* 0x004fc600078ec0ff */
[----:B------:R-:W2:Y:S01]  /*732e0*/  LDL.LU R27, [R1+0x27c4] ;  /* 0x0027c400011b7983 */ /* 0x000ea20000300800 */
[----:B---3--:R-:W-:-:S04]  /*732f0*/  LOP3.LUT R10, R22, 0xffff, RZ, 0xc0, !PT ;  /* 0x0000ffff160a7812 */ /* 0x008fc800078ec0ff */
[----:B------:R-:W-:Y:S02]  /*73300*/  PRMT R4, R10, 0x3340, R0 ;  /* 0x000033400a047816 */ /* 0x000fe40000000000 */
[----:B------:R-:W-:-:S04]  /*73310*/  LOP3.LUT R6, R31, 0xffff, RZ, 0xc0, !PT ;  /* 0x0000ffff1f067812 */ /* 0x000fc800078ec0ff */
        /* <DEDUP_REMOVED lines=11> */
[----:B------:R-:W-:Y:S02]  /*733d0*/  PRMT R22, R22, 0x3340, R0 ;  /* 0x0000334016167816 */ /* 0x000fe40000000000 */
[----:B------:R-:W-:Y:S02]  /*733e0*/  LOP3.LUT R8, R26, 0xffff, RZ, 0xc0, !PT ;  /* 0x0000ffff1a087812 */ /* 0x000fe400078ec0ff */
[----:B------:R-:W-:-:S04]  /*733f0*/  LOP3.LUT R6, R20, 0xffff, RZ, 0xc0, !PT ;  /* 0x0000ffff14067812 */ /* 0x000fc800078ec0ff */
[----:B------:R-:W-:Y:S01]  /*73400*/  PRMT R4, R6, 0x3340, R0 ;  /* 0x0000334006047816 */ /* 0x000fe20000000000 */
[----:B------:R-:W-:Y:S04]  /*73410*/  STL [R1+0x2bbc], R22 ;  /* 0x002bbc1601007387 */ /* 0x000fe80000100800 */
[----:B------:R-:W-:Y:S04]  /*73420*/  STL [R1+0x2bc0], R43 ;  /* 0x002bc02b01007387 */ /* 0x000fe80000100800 */
        /* <DEDUP_REMOVED lines=18> */
[----:B------:R-:W-:Y:S02]  /*73550*/  LOP3.LUT R7, R53, 0xffff, RZ, 0xc0, !PT ;  /* 0x0000ffff35077812 */ /* 0x000fe400078ec0ff */
[----:B------:R-:W-:-:S04]  /*73560*/  SHF.R.U32.HI R12, RZ, 0x8, R10 ;  /* 0x00000008ff0c7819 */ /* 0x000fc8000001160a */
[----:B------:R-:W-:-:S04]  /*73570*/  LOP3.LUT R12, R12, 0xffff, RZ, 0xc0, !PT ;  /* 0x0000ffff0c0c7812 */ /* 0x000fc800078ec0ff */
[--C-:B------:R-:W-:Y:S02]  /*73580*/  PRMT R12, R12, 0x3340, R0.reuse ;  /* 0x000033400c0c7816 */ /* 0x100fe40000000000 */
[----:B--2---:R-:W-:Y:S02]  /*73590*/  LOP3.LUT R8, R27, 0xffff, RZ, 0xc0, !PT ;  /* 0x0000ffff1b087812 */ /* 0x004fe400078ec0ff */
[----:B------:R-:W2:Y:S02]  /*735a0*/  LDL.LU R27, [R1+0x284] ;  /* 0x00028400011b7983 */ /* 0x000ea40000300800 */
[----:B------:R-:W-:Y:S02]  /*735b0*/  PRMT R4, R8, 0x3340, R0 ;  /* 0x0000334008047816 */ /* 0x000fe40000000000 */
        /* <DEDUP_REMOVED lines=8> */
[----:B------:R-:W-:-:S03]  /*73640*/  LOP3.LUT R4, R4, 0xffff, RZ, 0xc0, !PT ;  /* 0x0000ffff04047812 */ /* 0x000fc600078ec0ff */
[----:B------:R-:W3:Y:S01]  /*73650*/  LDL.LU R48, [R1+0x280] ;  /* 0x0002800001307983 */ /* 0x000ee20000300800 */
[----:B------:R-:W-:-:S03]  /*73660*/  PRMT R37, R5, 0x3340, R4 ;  /* 0x0000334005257816 */ /* 0x000fc60000000004 */
[----:B------:R-:W-:Y:S04]  /*73670*/  STL [R1+0x2bcc], R12 ;  /* 0x002bcc0c01007387 */ /* 0x000fe80000100800 */
[----:B------:R-:W-:Y:S04]  /*73680*/  STL [R1+0x2bd0], R37 ;  /* 0x002bd02501007387 */ /* 0x000fe80000100800 */
[----:B------:R-:W3:Y:S01]  /*73690*/  LDL.LU R53, [R1+0x2a8] ;  /* 0x0002a80001357983 */ /* 0x000ee20000300800 */
[----:B------:R-:W-:-:S03]  /*736a0*/  LOP3.LUT R7, R52, 0xffff, RZ, 0xc0, !PT ;  /* 0x0000ffff34077812 */ /* 0x000fc600078ec0ff */
[----:B------:R-:W3:Y:S01]  /*736b0*/  LDL.LU R52, [R1+0x2a4] ;  /* 0x0002a40001347983 */ /* 0x000ee20000300800 */
[----:B------:R-:W-:-:S03]  /*736c0*/  LOP3.LUT R14, R26, 0xffff, RZ, 0xc0, !PT ;  /* 0x0000ffff1a0e7812 */ /* 0x000fc600078ec0ff */
[----:B------:R-:W3:Y:S01]  /*736d0*/  LDL.LU R26, [R1+0x2b0] ;  /* 0x0002b000011a7983 */ /* 0x000ee20000300800 */
[----:B------:R-:W-:Y:S02]  /*736e0*/  PRMT R4, R14, 0x3340, R0 ;  /* 0x000033400e047816 */ /* 0x000fe40000000000 */
[----:B----4-:R-:W-:Y:S02]  /*736f0*/  LOP3.LUT R6, R20, 0xffff, RZ, 0xc0, !PT ;  /* 0x0000ffff14067812 */ /* 0x010fe400078ec0ff */
[----:B------:R-:W4:Y:S02]  /*73700*/  LDL.LU R20, [R1+0x2ac] ;  /* 0x0002ac0001147983 */ /* 0x000f240000300800 */
[----:B------:R-:W-:-:S04]  /*73710*/  PRMT R5, R7, 0x3340, R6 ;  /* 0x0000334007057816 */ /* 0x000fc80000000006 */
[----:B0-----:R-:W-:Y:S02]  /*73720*/  PRMT R2, R5, 0x5410, R4 ;  /* 0x0000541005027816 */ /* 0x001fe40000000004 */
[----:B------:R-:W-:Y:S02]  /*73730*/  SHF.R.U32.HI R5, RZ, 0x8, R7 ;  /* 0x00000008ff057819 */ /* 0x000fe40000011607 */
[----:B------:R-:W-:Y:S02]  /*73740*/  SHF.R.U32.HI R4, RZ, 0x8, R6 ;  /* 0x00000008ff047819 */ /* 0x000fe40000011606 */
[----:B------:R-:W-:Y:S02]  /*73750*/  LOP3.LUT R5, R5, 0xffff, RZ, 0xc0, !PT ;  /* 0x0000ffff05057812 */ /* 0x000fe400078ec0ff */
[----:B------:R-:W-:-:S04]  /*73760*/  LOP3.LUT R4, R4, 0xffff, RZ, 0xc0, !PT ;  /* 0x0000ffff04047812 */ /* 0x000fc800078ec0ff */
[----:B------:R-:W-:Y:S01]  /*73770*/  PRMT R46, R5, 0x3340, R4 ;  /* 0x00003340052e7816 */ /* 0x000fe20000000004 */
[----:B------:R-:W-:Y:S04]  /*73780*/  STL [R1+0x2c4], R2 ;  /* 0x0002c40201007387 */ /* 0x000fe80000100800 */
[----:B------:R0:W-:Y:S01]  /*73790*/  STL [R1+0x2bac], R46 ;  /* 0x002bac2e01007387 */ /* 0x0001e20000100800 */
[----:B------:R-:W-:-:S03]  /*737a0*/  SHF.R.U32.HI R5, RZ, 0x8, R54 ;  /* 0x00000008ff057819 */ /* 0x000fc60000011636 */
[----:B------:R-:W4:Y:S01]  /*737b0*/  LDL.LU R54, [R1+0x29c] ;  /* 0x00029c0001367983 */ /* 0x000f220000300800 */
[----:B------:R-:W-:Y:S02]  /*737c0*/  LOP3.LUT R5, R5, 0xffff, RZ, 0xc0, !PT ;  /* 0x0000ffff05057812 */ /* 0x000fe400078ec0ff */
[----:B------:R-:W-:Y:S02]  /*737d0*/  SHF.R.U32.HI R10, RZ, 0x8, R8 ;  /* 0x00000008ff0a7819 */ /* 0x000fe40000011608 */
[----:B--2---:R-:W-:Y:S02]  /*737e0*/  SHF.R.U32.HI R4, RZ, 0x8, R27 ;  /* 0x00000008ff047819 */ /* 0x004fe4000001161b */
[----:B------:R-:W2:Y:S02]  /*737f0*/  LDL.LU R27, [R1+0x298] ;  /* 0x00029800011b7983 */ /* 0x000ea40000300800 */
[----:B------:R-:W-:-:S04]  /*73800*/  LOP3.LUT R4, R4, 0xffff, RZ, 0xc0, !PT ;  /* 0x0000ffff04047812 */ /* 0x000fc800078ec0ff */
[----:B------:R-:W-:Y:S02]  /*73810*/  PRMT R36, R5, 0x3340, R4 ;  /* 0x0000334005247816 */ /* 0x000fe40000000004 */
[----:B------:R-:W-:Y:S02]  /*73820*/  SHF.R.U32.HI R4, RZ, 0x8, R18 ;  /* 0x00000008ff047819 */ /* 0x000fe40000011612 */
[----:B---3--:R-:W-:Y:S02]  /*73830*/  SHF.R.U32.HI R9, RZ, 0x8, R31 ;  /* 0x00000008ff097819 */ /* 0x008fe4000001161f */
[----:B------:R-:W3:Y:S04]  /*73840*/  LDL.LU R31, [R1+0x2a0] ;  /* 0x0002a000011f7983 */ /* 0x000ee80000300800 */
[----:B------:R-:W3:Y:S04]  /*73850*/  LDL.LU R40, [R1+0x2b4] ;  /* 0x0002b40001287983 */ /* 0x000ee80000300800 */
[----:B------:R-:W3:Y:S04]  /*73860*/  LDL.LU R41, [R1+0x340] ;  /* 0x0003400001297983 */ /* 0x000ee80000300800 */
[----:B------:R-:W3:Y:S01]  /*73870*/  LDL.LU R44, [R1+0x344] ;  /* 0x00034400012c7983 */ /* 0x000ee20000300800 */
[----:B------:R-:W-:-:S02]  /*73880*/  SHF.R.U32.HI R5, RZ, 0x8, R48 ;  /* 0x00000008ff057819 */ /* 0x000fc40000011630 */
[----:B------:R-:W-:Y:S01]  /*73890*/  SHF.R.U32.HI R7, RZ, 0x8, R53 ;  /* 0x00000008ff077819 */ /* 0x000fe20000011635 */
[----:B------:R-:W3:Y:S04]  /*738a0*/  LDL.LU R45, [R1+0x348] ;  /* 0x00034800012d7983 */ /* 0x000ee80000300800 */
[----:B------:R-:W3:Y:S04]  /*738b0*/  LDL.LU R48, [R1+0x34c] ;  /* 0x00034c0001307983 */ /* 0x000ee80000300800 */
[----:B------:R-:W3:Y:S01]  /*738c0*/  LDL.LU R53, [R1+0xf28] ;  /* 0x000f280001357983 */ /* 0x000ee20000300800 */
[----:B------:R-:W-:-:S02]  /*738d0*/  SHF.R.U32.HI R6, RZ, 0x8, R52 ;  /* 0x00000008ff067819 */ /* 0x000fc40000011634 */
[----:B------:R-:W-:Y:S01]  /*738e0*/  SHF.R.U32.HI R8, RZ, 0x8, R26 ;  /* 0x00000008ff087819 */ /* 0x000fe2000001161a */
[----:B------:R-:W3:Y:S04]  /*738f0*/  LDL.LU R52, [R1+0xf2c] ;  /* 0x000f2c0001347983 */ /* 0x000ee80000300800 */
[----:B------:R-:W3:Y:S01]  /*73900*/  LDL.LU R26, [R1+0xf40] ;  /* 0x000f4000011a7983 */ /* 0x000ee20000300800 */
[----:B------:R-:W-:Y:S02]  /*73910*/  LOP3.LUT R7, R7, 0xffff, RZ, 0xc0, !PT ;  /* 0x0000ffff07077812 */ /* 0x000fe400078ec0ff */
[----:B------:R-:W-:Y:S02]  /*73920*/  LOP3.LUT R6, R6, 0xffff, RZ, 0xc0, !PT ;  /* 0x0000ffff06067812 */ /* 0x000fe400078ec0ff */
[----:B------:R-:W-:-:S02]  /*73930*/  LOP3.LUT R5, R5, 0xffff, RZ, 0xc0, !PT ;  /* 0x0000ffff05057812 */ /* 0x000fc400078ec0ff */
[----:B------:R-:W-:Y:S02]  /*73940*/  LOP3.LUT R4, R4, 0xffff, RZ, 0xc0, !PT ;  /* 0x0000ffff04047812 */ /* 0x000fe400078ec0ff */
[----:B0-----:R-:W-:Y:S02]  /*73950*/  PRMT R46, R7, 0x3340, R6 ;  /* 0x00003340072e7816 */ /* 0x001fe40000000006 */
[----:B------:R-:W-:Y:S02]  /*73960*/  PRMT R32, R5, 0x3340, R4 ;  /* 0x0000334005207816 */ /* 0x000fe40000000004 */
[----:B----4-:R-:W-:Y:S02]  /*73970*/  SHF.R.U32.HI R7, RZ, 0x8, R20 ;  /* 0x00000008ff077819 */ /* 0x010fe40000011614 */
[----:B------:R-:W4:Y:S01]  /*73980*/  LDL.LU R20, [R1+0xf44] ;  /* 0x000f440001147983 */ /* 0x000f220000300800 */
[----:B------:R-:W-:-:S03]  /*73990*/  SHF.R.U32.HI R5, RZ, 0x8, R54 ;  /* 0x00000008ff057819 */ /* 0x000fc60000011636 */
[----:B------:R-:W4:Y:S01]  /*739a0*/  LDL.LU R54, [R1+0xf48] ;  /* 0x000f480001367983 */ /* 0x000f220000300800 */
[----:B------:R-:W-:Y:S02]  /*739b0*/  LOP3.LUT R5, R5, 0xffff, RZ, 0xc0, !PT ;  /* 0x0000ffff05057812 */ /* 0x000fe400078ec0ff */
[----:B--2---:R-:W-:Y:S02]  /*739c0*/  SHF.R.U32.HI R4, RZ, 0x8, R27 ;  /* 0x00000008ff047819 */ /* 0x004fe4000001161b */
[----:B------:R-:W2:Y:S02]  /*739d0*/  LDL.LU R27, [R1+0xf4c] ;  /* 0x000f4c00011b7983 */ /* 0x000ea40000300800 */
[----:B------:R-:W-:-:S04]  /*739e0*/  LOP3.LUT R4, R4, 0xffff, RZ, 0xc0, !PT ;  /* 0x0000ffff04047812 */ /* 0x000fc800078ec0ff */
[----:B------:R-:W-:-:S05]  /*739f0*/  PRMT R2, R5, 0x3340, R4 ;  /* 0x0000334005027816 */ /* 0x000fca0000000004 */
[----:B------:R0:W-:Y:S01]  /*73a00*/  STL [R1+0x270], R2 ;  /* 0x0002700201007387 */ /* 0x0001e20000100800 */
[----:B---3--:R-:W-:Y:S02]  /*73a10*/  SHF.R.U32.HI R5, RZ, 0x8, R40 ;  /* 0x00000008ff057819 */ /* 0x008fe40000011628 */
[----:B------:R-:W-:Y:S02]  /*73a20*/  SHF.R.U32.HI R4, RZ, 0x8, R41 ;  /* 0x00000008ff047819 */ /* 0x000fe40000011629 */
[----:B------:R-:W-:Y:S02]  /*73a30*/  SHF.R.U32.HI R11, RZ, 0x8, R44 ;  /* 0x00000008ff0b7819 */ /* 0x000fe4000001162c */
[----:B------:R-:W-:Y:S02]  /*73a40*/  LOP3.LUT R5, R5, 0xffff, RZ, 0xc0, !PT ;  /* 0x0000ffff05057812 */ /* 0x000fe400078ec0ff */
[----:B------:R-:W-:Y:S02]  /*73a50*/  LOP3.LUT R4, R4, 0xffff, RZ, 0xc0, !PT ;  /* 0x0000ffff04047812 */ /* 0x000fe400078ec0ff */
[----:B------:R-:W-:-:S02]  /*73a60*/  LOP3.LUT R11, R11, 0xffff, RZ, 0xc0, !PT ;  /* 0x0000ffff0b0b7812 */ /* 0x000fc400078ec0ff */
[----:B0-----:R-:W-:Y:S02]  /*73a70*/  PRMT R2, R5, 0x3340, R4 ;  /* 0x0000334005027816 */ /* 0x001fe40000000004 */
[----:B------:R-:W-:Y:S02]  /*73a80*/  PRMT R5, R11, 0x3340, R0 ;  /* 0x000033400b057816 */ /* 0x000fe40000000000 */
[----:B------:R-:W-:Y:S02]  /*73a90*/  SHF.R.U32.HI R11, RZ, 0x8, R45 ;  /* 0x00000008ff0b7819 */ /* 0x000fe4000001162d */
[----:B------:R-:W-:Y:S02]  /*73aa0*/  SHF.R.U32.HI R4, RZ, 0x8, R48 ;  /* 0x00000008ff047819 */ /* 0x000fe40000011630 */
[----:B------:R-:W-:Y:S02]  /*73ab0*/  SHF.R.U32.HI R13, RZ, 0x8, R53 ;  /* 0x00000008ff0d7819 */ /* 0x000fe40000011635 */
[----:B------:R-:W-:-:S02]  /*73ac0*/  LOP3.LUT R11, R11, 0xffff, RZ, 0xc0, !PT ;  /* 0x0000ffff0b0b7812 */ /* 0x000fc400078ec0ff */
[----:B------:R-:W-:Y:S02]  /*73ad0*/  LOP3.LUT R4, R4, 0xffff, RZ, 0xc0, !PT ;  /* 0x0000ffff04047812 */ /* 0x000fe400078ec0ff */
[----:B------:R-:W-:Y:S02]  /*73ae0*/  LOP3.LUT R13, R13, 0xffff, RZ, 0xc0, !PT ;  /* 0x0000ffff0d0d7812 */ /* 0x000fe400078ec0ff */
[----:B------:R-:W-:Y:S02]  /*73af0*/  SHF.R.U32.HI R6, RZ, 0x8, R31 ;  /* 0x00000008ff067819 */ /* 0x000fe4000001161f */
[----:B------:R-:W3:Y:S01]  /*73b00*/  LDL.LU R31, [R1+0xf58] ;  /* 0x000f5800011f7983 */ /* 0x000ee20000300800 */
[----:B------:R-:W-:Y:S02]  /*73b10*/  PRMT R3, R11, 0x3340, R4 ;  /* 0x000033400b037816 */ /* 0x000fe40000000004 */
[----:B------:R-:W-:Y:S01]  /*73b20*/  PRMT R11, R13, 0x3340, R0 ;  /* 0x000033400d0b7816 */ /* 0x000fe20000000000 */
[----:B------:R0:W-:Y:S01]  /*73b30*/  STL [R1+0x280], R2 ;  /* 0x0002800201007387 */ /* 0x0001e20000100800 */
[----:B------:R-:W-:-:S02]  /*73b40*/  SHF.R.U32.HI R13, RZ, 0x8, R52 ;  /* 0x00000008ff0d7819 */ /* 0x000fc40000011634 */
[----:B------:R-:W-:Y:S01]  /*73b50*/  SHF.R.U32.HI R4, RZ, 0x8, R26 ;  /* 0x00000008ff047819 */ /* 0x000fe2000001161a */
[----:B------:R-:W3:Y:S04]  /*73b60*/  LDL.LU R53, [R1+0x2904] ;  /* 0x0029040001357983 */ /* 0x000ee80000300800 */
[----:B------:R-:W3:Y:S04]  /*73b70*/  LDL.LU R52, [R1+0x282c] ;  /* 0x00282c0001347983 */ /* 0x000ee80000300800 */
[----:B------:R-:W3:Y:S01]  /*73b80*/  LDL.LU R26, [R1+0x2888] ;  /* 0x00288800011a7983 */ /* 0x000ee20000300800 */
[----:B------:R-:W-:-:S02]  /*73b90*/  LOP3.LUT R13, R13, 0xffff, RZ, 0xc0, !PT ;  /* 0x0000ffff0d0d7812 */ /* 0x000fc400078ec0ff */
[----:B------:R-:W-:Y:S01]  /*73ba0*/  LOP3.LUT R4, R4, 0xffff, RZ, 0xc0, !PT ;  /* 0x0000ffff04047812 */ /* 0x000fe200078ec0ff */
[----:B------:R-:W3:Y:S03]  /*73bb0*/  LDL.LU R42, [R1+0x2908] ;  /* 0x00290800012a7983 */ /* 0x000ee60000300800 */
[----:B0-----:R-:W-:Y:S01]  /*73bc0*/  PRMT R2, R13, 0x3340, R4 ;  /* 0x000033400d027816 */ /* 0x001fe20000000004 */
[----:B------:R-:W3:Y:S01]  /*73bd0*/  LDL.LU R45, [R1+0x2834] ;  /* 0x00283400012d7983 */ /* 0x000ee20000300800 */
[----:B----4-:R-:W-:-:S03]  /*73be0*/  SHF.R.U32.HI R13, RZ, 0x8, R54 ;  /* 0x00000008ff0d7819 */ /* 0x010fc60000011636 */
[----:B------:R-:W4:Y:S04]  /*73bf0*/  LDL.LU R54, [R1+0x288c] ;  /* 0x00288c0001367983 */ /* 0x000f280000300800 */
[----:B------:R-:W4:Y:S04]  /*73c00*/  LDL.LU R40, [R1+0xf5c] ;  /* 0x000f5c0001287983 */ /* 0x000f280000300800 */
[----:B------:R-:W4:Y:S01]  /*73c10*/  LDL.LU R41, [R1+0xf68] ;  /* 0x000f680001297983 */ /* 0x000f220000300800 */
[----:B------:R-:W-:-:S03]  /*73c20*/  LOP3.LUT R13, R13, 0xffff, RZ, 0xc0, !PT ;  /* 0x0000ffff0d0d7812 */ /* 0x000fc600078ec0ff */
[----:B------:R-:W4:Y:S01]  /*73c30*/  LDL.LU R44, [R1+0x29c4] ;  /* 0x0029c400012c7983 */ /* 0x000f220000300800 */
[----:B--2---:R-:W-:-:S04]  /*73c40*/  SHF.R.U32.HI R4, RZ, 0x8, R27 ;  /* 0x00000008ff047819 */ /* 0x004fc8000001161b */
[----:B------:R-:W-:-:S04]  /*73c50*/  LOP3.LUT R4, R4, 0xffff, RZ, 0xc0, !PT ;  /* 0x0000ffff04047812 */ /* 0x000fc800078ec0ff */
[----:B------:R-:W-:Y:S02]  /*73c60*/  PRMT R47, R13, 0x3340, R4 ;  /* 0x000033400d2f7816 */ /* 0x000fe40000000004 */
[----:B---3--:R-:W-:Y:S02]  /*73c70*/  SHF.R.U32.HI R27, RZ, 0x8, R31 ;  /* 0x00000008ff1b7819 */ /* 0x008fe4000001161f */
[----:B------:R-:W-:Y:S02]  /*73c80*/  SHF.R.U32.HI R31, RZ, 0x8, R14 ;  /* 0x00000008ff1f7819 */ /* 0x000fe4000001160e */
[----:B------:R-:W-:Y:S02]  /*73c90*/  LOP3.LUT R16, R53, 0xffff, RZ, 0xc0, !PT ;  /* 0x0000ffff35107812 */ /* 0x000fe400078ec0ff */
[----:B------:R-:W2:Y:S01]  /*73ca0*/  LDL.LU R53, [R1+0xf6c] ;  /* 0x000f6c0001357983 */ /* 0x000ea20000300800 */
[----:B------:R-:W-:-:S03]  /*73cb0*/  LOP3.LUT R14, R52, 0xffff, RZ, 0xc0, !PT ;  /* 0x0000ffff340e7812 */ /* 0x000fc600078ec0ff */
[----:B------:R-:W3:Y:S01]  /*73cc0*/  LDL.LU R52, [R1+0x29c8] ;  /* 0x0029c80001347983 */ /* 0x000ee20000300800 */
[----:B------:R-:W-:Y:S02]  /*73cd0*/  LOP3.LUT R15, R26, 0xffff, RZ, 0xc0, !PT ;  /* 0x0000ffff1a0f7812 */ /* 0x000fe400078ec0ff */
[----:B------:R-:W-:Y:S02]  /*73ce0*/  PRMT R4, R14, 0x3340, R0 ;  /* 0x000033400e047816 */ /* 0x000fe40000000000 */
[----:B------:R-:W-:-:S04]  /*73cf0*/  PRMT R13, R16, 0x3340, R15 ;  /* 0x00003340100d7816 */ /* 0x000fc8000000000f */
[----:B------:R-:W-:Y:S02]  /*73d00*/  PRMT R58, R13, 0x5410, R4 ;  /* 0x000054100d3a7816 */ /* 0x000fe40000000004 */
[----:B------:R-:W-:Y:S02]  /*73d10*/  SHF.R.U32.HI R13, RZ, 0x8, R16 ;  /* 0x00000008ff0d7819 */ /* 0x000fe40000011610 */
[----:B------:R-:W-:Y:S02]  /*73d20*/  SHF.R.U32.HI R4, RZ, 0x8, R15 ;  /* 0x00000008ff047819 */ /* 0x000fe4000001160f */
[----:B------:R-:W-:Y:S02]  /*73d30*/  SHF.R.U32.HI R26, RZ, 0x8, R14 ;  /* 0x00000008ff1a7819 */ /* 0x000fe4000001160e */
[----:B------:R-:W-:Y:S02]  /*73d40*/  LOP3.LUT R13, R13, 0xffff, RZ, 0xc0, !PT ;  /* 0x0000ffff0d0d7812 */ /* 0x000fe400078ec0ff */
[----:B------:R-:W-:-:S02]  /*73d50*/  LOP3.LUT R4, R4, 0xffff, RZ, 0xc0, !PT ;  /* 0x0000ffff04047812 */ /* 0x000fc400078ec0ff */
[----:B------:R-:W-:Y:S02]  /*73d60*/  LOP3.LUT R15, R42, 0xffff, RZ, 0xc0, !PT ;  /* 0x0000ffff2a0f7812 */ /* 0x000fe400078ec0ff */
[----:B------:R-:W-:Y:S02]  /*73d70*/  LOP3.LUT R16, R45, 0xffff, RZ, 0xc0, !PT ;  /* 0x0000ffff2d107812 */ /* 0x000fe400078ec0ff */
[----:B------:R-:W-:Y:S02]  /*73d80*/  PRMT R48, R13, 0x3340, R4 ;  /* 0x000033400d307816 */ /* 0x000fe40000000004 */
[----:B------:R-:W-:Y:S01]  /*73d90*/  PRMT R4, R16, 0x3340, R0 ;  /* 0x0000334010047816 */ /* 0x000fe20000000000 */
[----:B------:R-:W-:Y:S01]  /*73da0*/  STL [R1+0x2b28], R58 ;  /* 0x002b283a01007387 */ /* 0x000fe20000100800 */
[----:B------:R-:W-:Y:S02]  /*73db0*/  SHF.R.U32.HI R18, RZ, 0x8, R16 ;  /* 0x00000008ff127819 */ /* 0x000fe40000011610 */
[----:B----4-:R-:W-:-:S04]  /*73dc0*/  LOP3.LUT R14, R54, 0xffff, RZ, 0xc0, !PT ;  /* 0x0000ffff360e7812 */ /* 0x010fc800078ec0ff */
[----:B------:R-:W-:-:S04]  /*73dd0*/  PRMT R13, R15, 0x3340, R14 ;  /* 0x000033400f0d7816 */ /* 0x000fc8000000000e */
[----:B------:R-:W-:-:S05]  /*73de0*/  PRMT R45, R13, 0x5410, R4 ;  /* 0x000054100d2d7816 */ /* 0x000fca0000000004 */
[----:B------:R0:W-:Y:S04]  /*73df0*/  STL [R1+0x2af4], R45 ;  /* 0x002af42d01007387 */ /* 0x0001e80000100800 */
[----:B------:R-:W4:Y:S04]  /*73e00*/  LDL.LU R22, [R1+0x263c] ;  /* 0x00263c0001167983 */ /* 0x000f280000300800 */
[----:B------:R-:W4:Y:S04]  /*73e10*/  LDL.LU R35, [R1+0x2950] ;  /* 0x0029500001237983 */ /* 0x000f280000300800 */
[----:B------:R-:W4:Y:S04]  /*73e20*/  LDL.LU R23, [R1+0x2630] ;  /* 0x0026300001177983 */ /* 0x000f280000300800 */
[----:B------:R-:W4:Y:S04]  /*73e30*/  LDL.LU R34, [R1+0x2944] ;  /* 0x0029440001227983 */ /* 0x000f280000300800 */
[----:B------:R-:W4:Y:S04]  /*73e40*/  LDL.LU R24, [R1+0x2620] ;  /* 0x0026200001187983 */ /* 0x000f280000300800 */
[----:B------:R-:W4:Y:S04]  /*73e50*/  LDL.LU R33, [R1+0x2938] ;  /* 0x0029380001217983 */ /* 0x000f280000300800 */
[----:B------:R-:W4:Y:S01]  /*73e60*/  LDL.LU R25, [R1+0x261c] ;  /* 0x00261c0001197983 */ /* 0x000f220000300800 */
[----:B------:R-:W-:-:S03]  /*73e70*/  SHF.R.U32.HI R17, RZ, 0x8, R40 ;  /* 0x00000008ff117819 */ /* 0x000fc60000011628 */
[----:B------:R-:W4:Y:S04]  /*73e80*/  LDL.LU R42, [R1+0x293c] ;  /* 0x00293c00012a7983 */ /* 0x000f280000300800 */
[----:B------:R-:W4:Y:S04]  /*73e90*/  LDL.LU R61, [R1+0x2600] ;  /* 0x00260000013d7983 */ /* 0x000f280000300800 */
[----:B------:R-:W4:Y:S04]  /*73ea0*/  LDL.LU R38, [R1+0x2928] ;  /* 0x0029280001267983 */ /* 0x000f280000300800 */
[----:B------:R-:W4:Y:S04]  /*73eb0*/  LDL.LU R57, [R1+0x25fc] ;  /* 0x0025fc0001397983 */ /* 0x000f280000300800 */
[----:B------:R-:W4:Y:S01]  /*73ec0*/  LDL.LU R40, [R1+0x2930] ;  /* 0x0029300001287983 */ /* 0x000f220000300800 */
[----:B------:R-:W-:-:S03]  /*73ed0*/  SHF.R.U32.HI R16, RZ, 0x8, R41 ;  /* 0x00000008ff107819 */ /* 0x000fc60000011629 */
[----:B------:R-:W4:Y:S04]  /*73ee0*/  LDL.LU R56, [R1+0x25dc] ;  /* 0x0025dc0001387983 */ /* 0x000f280000300800 */
[----:B------:R-:W4:Y:S01]  /*73ef0*/  LDL.LU R41, [R1+0x2924] ;  /* 0x0029240001297983 */ /* 0x000f220000300800 */
[----:B------:R-:W-:Y:S02]  /*73f00*/  SHF.R.U32.HI R4, RZ, 0x8, R14 ;  /* 0x00000008ff047819 */ /* 0x000fe4000001160e */
[----:B------:R-:W-:Y:S01]  /*73f10*/  SHF.R.U32.HI R13, RZ, 0x8, R15 ;  /* 0x00000008ff0d7819 */ /* 0x000fe2000001160f */
[----:B------:R-:W4:Y:S01]  /*73f20*/  LDL.LU R55, [R1+0x25d0] ;  /* 0x0025d00001377983 */ /* 0x000f220000300800 */
[----:B------:R-:W-:Y:S02]  /*73f30*/  LOP3.LUT R4, R4, 0xffff, RZ, 0xc0, !PT ;  /* 0x0000ffff04047812 */ /* 0x000fe400078ec0ff */
[----:B------:R-:W-:Y:S01]  /*73f40*/  LOP3.LUT R13, R13, 0xffff, RZ, 0xc0, !PT ;  /* 0x0000ffff0d0d7812 */ /* 0x000fe200078ec0ff */
[----:B------:R-:W4:Y:S03]  /*73f50*/  LDL.LU R39, [R1+0x2920] ;  /* 0x0029200001277983 */ /* 0x000f260000300800 */
[----:B------:R-:W-:-:S02]  /*73f60*/  PRMT R54, R13, 0x3340, R4 ;  /* 0x000033400d367816 */ /* 0x000fc40000000004 */
[----:B------:R-:W4:Y:S04]  /*73f70*/  LDL.LU R4, [R1+0x2914] ;  /* 0x0029140001047983 */ /* 0x000f280000300800 */
[----:B0-----:R-:W4:Y:S01]  /*73f80*/  LDL.LU R45, [R1+0x2580] ;  /* 0x00258000012d7983 */ /* 0x001f220000300800 */
[----:B------:R-:W-:-:S03]  /*73f90*/  SHF.R.U32.HI R20, RZ, 0x8, R20 ;  /* 0x00000008ff147819 */ /* 0x000fc60000011614 */
[----:B------:R-:W4:Y:S01]  /*73fa0*/  LDL.LU R58, [R1+0x2900] ;  /* 0x00290000013a7983 */ /* 0x000f220000300800 */
[----:B------:R-:W-:-:S03]  /*73fb0*/  SHF.R.U32.HI R30, RZ, 0x8, R30 ;  /* 0x00000008ff1e7819 */ /* 0x000fc6000001161e */
[----:B------:R-:W4:Y:S01]  /*73fc0*/  LDL.LU R37, [R1+0x257c] ;  /* 0x00257c0001257983 */ /* 0x000f220000300800 */
[----:B------:R-:W-:Y:S02]  /*73fd0*/  SHF.R.U32.HI R29, RZ, 0x8, R29 ;  /* 0x00000008ff1d7819 */ /* 0x000fe4000001161d */
[----:B------:R-:W-:Y:S01]  /*73fe0*/  SHF.R.U32.HI R28, RZ, 0x8, R28 ;  /* 0x00000008ff1c7819 */ /* 0x000fe2000001161c */
[----:B------:R-:W4:Y:S01]  /*73ff0*/  LDL.LU R12, [R1+0x290c] ;  /* 0x00290c00010c7983 */ /* 0x000f220000300800 */
[----:B------:R-:W-:Y:S02]  /*74000*/  SHF.R.U32.HI R19, RZ, 0x8, R19 ;  /* 0x00000008ff137819 */ /* 0x000fe40000011613 */
[----:B------:R-:W-:Y:S01]  /*74010*/  SHF.R.U32.HI R15, RZ, 0x8, R44 ;  /* 0x00000008ff0f7819 */ /* 0x000fe2000001162c */
[----:B------:R-:W4:Y:S01]  /*74020*/  LDL.LU R50, [R1+0x11ac] ;  /* 0x0011ac0001327983 */ /* 0x000f220000300800 */
[----:B------:R-:W-:-:S03]  /*74030*/  LOP3.LUT R10, R10, 0xffff, RZ, 0xc0, !PT ;  /* 0x0000ffff0a0a7812 */ /* 0x000fc600078ec0ff */
[----:B------:R-:W4:Y:S01]  /*74040*/  LDL.LU R49, [R1+0x28f8] ;  /* 0x0028f80001317983 */ /* 0x000f220000300800 */
[----:B------:R-:W-:-:S03]  /*74050*/  LOP3.LUT R9, R9, 0xffff, RZ, 0xc0, !PT ;  /* 0x0000ffff09097812 */ /* 0x000fc600078ec0ff */
[----:B------:R-:W4:Y:S01]  /*74060*/  LDL.LU R51, [R1+0x11a4] ;  /* 0x0011a40001337983 */ /* 0x000f220000300800 */
[----:B------:R-:W-:Y:S02]  /*74070*/  LOP3.LUT R8, R8, 0xffff, RZ, 0xc0, !PT ;  /* 0x0000ffff08087812 */ /* 0x000fe400078ec0ff */
[----:B------:R-:W-:Y:S02]  /*74080*/  LOP3.LUT R7, R7, 0xffff, RZ, 0xc0, !PT ;  /* 0x0000ffff07077812 */ /* 0x000fe400078ec0ff */
[----:B------:R-:W-:Y:S02]  /*74090*/  LOP3.LUT R6, R6, 0xffff, RZ, 0xc0, !PT ;  /* 0x0000ffff06067812 */ /* 0x000fe400078ec0ff */
[----:B------:R-:W-:Y:S02]  /*740a0*/  LOP3.LUT R20, R20, 0xffff, RZ, 0xc0, !PT ;  /* 0x0000ffff14147812 */ /* 0x000fe400078ec0ff */
[----:B------:R-:W-:Y:S02]  /*740b0*/  LOP3.LUT R27, R27, 0xffff, RZ, 0xc0, !PT ;  /* 0x0000ffff1b1b7812 */ /* 0x000fe400078ec0ff */
[----:B--2---:R-:W-:-:S02]  /*740c0*/  SHF.R.U32.HI R14, RZ, 0x8, R53 ;  /* 0x00000008ff0e7819 */ /* 0x004fc40000011635 */
[----:B---3--:R-:W-:Y:S02]  /*740d0*/  SHF.R.U32.HI R13, RZ, 0x8, R52 ;  /* 0x00000008ff0d7819 */ /* 0x008fe40000011634 */
[----:B------:R-:W2:Y:S01]  /*740e0*/  LDL.LU R52, [R1+0x28dc] ;  /* 0x0028dc0001347983 */ /* 0x000ea20000300800 */
[----:B------:R-:W-:Y:S02]  /*740f0*/  LOP3.LUT R31, R31, 0xffff, RZ, 0xc0, !PT ;  /* 0x0000ffff1f1f7812 */ /* 0x000fe400078ec0ff */
[----:B------:R-:W-:Y:S01]  /*74100*/  LOP3.LUT R30, R30, 0xffff, RZ, 0xc0, !PT ;  /* 0x0000ffff1e1e7812 */ /* 0x000fe200078ec0ff */
[----:B------:R-:W3:Y:S01]  /*74110*/  LDL.LU R59, [R1+0x1188] ;  /* 0x00118800013b7983 */ /* 0x000ee20000300800 */
[----:B------:R-:W-:Y:S02]  /*74120*/  LOP3.LUT R29, R29, 0xffff, RZ, 0xc0, !PT ;  /* 0x0000ffff1d1d7812 */ /* 0x000fe400078ec0ff */
[----:B------:R-:W-:Y:S01]  /*74130*/  LOP3.LUT R28, R28, 0xffff, RZ, 0xc0, !PT ;  /* 0x0000ffff1c1c7812 */ /* 0x000fe200078ec0ff */
[----:B------:R-:W3:Y:S01]  /*74140*/  LDL.LU R53, [R1+0x28e4] ;  /* 0x0028e40001357983 */ /* 0x000ee20000300800 */
[----:B------:R-:W-:-:S02]  /*74150*/  LOP3.LUT R26, R26, 0xffff, RZ, 0xc0, !PT ;  /* 0x0000ffff1a1a7812 */ /* 0x000fc400078ec0ff */
[----:B------:R-:W-:Y:S01]  /*74160*/  LOP3.LUT R19, R19, 0xffff, RZ, 0xc0, !PT ;  /* 0x0000ffff13137812 */ /* 0x000fe200078ec0ff */
[----:B------:R-:W3:Y:S01]  /*74170*/  LDL.LU R60, [R1+0x10f8] ;  /* 0x0010f800013c7983 */ /* 0x000ee20000300800 */
[----:B------:R-:W-:Y:S02]  /*74180*/  LOP3.LUT R18, R18, 0xffff, RZ, 0xc0, !PT ;  /* 0x0000ffff12127812 */ /* 0x000fe400078ec0ff */
[----:B------:R-:W-:Y:S01]  /*74190*/  LOP3.LUT R17, R17, 0xffff, RZ, 0xc0, !PT ;  /* 0x0000ffff11117812 */ /* 0x000fe200078ec0ff */
[----:B------:R-:W3:Y:S01]  /*741a0*/  LDL.LU R44, [R1+0x2420] ;  /* 0x00242000012c7983 */ /* 0x000ee20000300800 */
[----:B------:R-:W-:Y:S02]  /*741b0*/  LOP3.LUT R16, R16, 0xffff, RZ, 0xc0, !PT ;  /* 0x0000ffff10107812 */ /* 0x000fe400078ec0ff */
[----:B------:R-:W-:Y:S02]  /*741c0*/  LOP3.LUT R15, R15, 0xffff, RZ, 0xc0, !PT ;  /* 0x0000ffff0f0f7812 */ /* 0x000fe400078ec0ff */
[----:B------:R-:W-:-:S02]  /*741d0*/  LOP3.LUT R14, R14, 0xffff, RZ, 0xc0, !PT ;  /* 0x0000ffff0e0e7812 */ /* 0x000fc400078ec0ff */
[----:B------:R-:W-:Y:S01]  /*741e0*/  LOP3.LUT R13, R13, 0xffff, RZ, 0xc0, !PT ;  /* 0x0000ffff0d0d7812 */ /* 0x000fe200078ec0ff */
[----:B------:R0:W-:Y:S01]  /*741f0*/  STL [R1+0x2af8], R0 ;  /* 0x002af80001007387 */ /* 0x0001e20000100800 */
[--C-:B------:R-:W-:Y:S02]  /*74200*/  PRMT R10, R10, 0x3340, R0.reuse ;  /* 0x000033400a0a7816 */ /* 0x100fe40000000000 */
[--C-:B------:R-:W-:Y:S02]  /*74210*/  PRMT R9, R9, 0x3340, R0.reuse ;  /* 0x0000334009097816 */ /* 0x100fe40000000000 */
[--C-:B------:R-:W-:Y:S02]  /*74220*/  PRMT R8, R8, 0x3340, R0.reuse ;  /* 0x0000334008087816 */ /* 0x100fe40000000000 */
[--C-:B------:R-:W-:Y:S02]  /*74230*/  PRMT R7, R7, 0x3340, R0.reuse ;  /* 0x0000334007077816 */ /* 0x100fe40000000000 */
[----:B------:R-:W-:-:S02]  /*74240*/  PRMT R6, R6, 0x3340, R0 ;  /* 0x0000334006067816 */ /* 0x000fc40000000000 */
[--C-:B------:R-:W-:Y:S02]  /*74250*/  PRMT R20, R20, 0x3340, R0.reuse ;  /* 0x0000334014147816 */ /* 0x100fe40000000000 */
        /* <DEDUP_REMOVED lines=12> */
[----:B------:R-:W-:Y:S02]  /*74320*/  PRMT R13, R13, 0x3340, R0 ;  /* 0x000033400d0d7816 */ /* 0x000fe40000000000 */
[----:B0-----:R-:W3:Y:S04]  /*74330*/  LDL.LU R0, [R1+0x25c4] ;  /* 0x0025c40001007983 */ /* 0x001ee80000300800 */
[----:B------:R-:W3:Y:S04]  /*74340*/  LDL.LU R21, [R1+0x200] ;  /* 0x0002000001157983 */ /* 0x000ee80000300800 */
[----:B------:R-:W3:Y:S01]  /*74350*/  LDL.LU R43, [R1+0x1fc] ;  /* 0x0001fc00012b7983 */ /* 0x000ee20000300800 */
[----:B----4-:R-:W-:-:S03]  /*74360*/  PRMT R35, R35, 0x5410, R22 ;  /* 0x0000541023237816 */ /* 0x010fc60000000016 */
[----:B------:R-:W4:Y:S01]  /*74370*/  LDL.LU R22, [R1+0x1f8] ;  /* 0x0001f80001167983 */ /* 0x000f220000300800 */
[----:B------:R-:W-:-:S03]  /*74380*/  PRMT R34, R34, 0x5410, R23 ;  /* 0x0000541022227816 */ /* 0x000fc60000000017 */
        /* <DEDUP_REMOVED lines=8> */
[----:B------:R-:W4:Y:S04]  /*74410*/  LDL.LU R57, [R1+0x2bf8] ;  /* 0x002bf80001397983 */ /* 0x000f280000300800 */
[----:B------:R0:W-:Y:S04]  /*74420*/  STL [R1+0x2aa4], R42 ;  /* 0x002aa42a01007387 */ /* 0x0001e80000100800 */
[----:B0-----:R-:W4:Y:S04]  /*74430*/  LDL.LU R42, [R1+0x25cc] ;  /* 0x0025cc00012a7983 */ /* 0x001f280000300800 */
[----:B------:R0:W-:Y:S04]  /*74440*/  STL [R1+0x2aa0], R40 ;  /* 0x002aa02801007387 */ /* 0x0001e80000100800 */
[----:B0-----:R-:W4:Y:S01]  /*74450*/  LDL.LU R40, [R1+0x2918] ;  /* 0x0029180001287983 */ /* 0x001f220000300800 */
[----:B------:R-:W-:-:S03]  /*74460*/  PRMT R41, R41, 0x5410, R56 ;  /* 0x0000541029297816 */ /* 0x000fc60000000038 */
[----:B------:R-:W4:Y:S01]  /*74470*/  LDL.LU R56, [R1+0x2bf4] ;  /* 0x002bf40001387983 */ /* 0x000f220000300800 */
[----:B--2---:R-:W-:Y:S02]  /*74480*/  PRMT R52, R52, 0x5410, R51 ;  /* 0x0000541034347816 */ /* 0x004fe40000000033 */
[----:B---3--:R-:W-:Y:S02]  /*74490*/  PRMT R53, R53, 0x5410, R59 ;  /* 0x0000541035357816 */ /* 0x008fe4000000003b */
[----:B------:R-:W-:Y:S01]  /*744a0*/  PRMT R44, R44, 0x5410, R60 ;  /* 0x000054102c2c7816 */ /* 0x000fe2000000003c */
[----:B------:R-:W-:Y:S01]  /*744b0*/  NOP ;  /* 0x0000000000007918 */ /* 0x000fe20000000000 */
[----:B----4-:R-:W-:Y:S02]  /*744c0*/  PRMT R39, R39, 0x5410, R42 ;  /* 0x0000541027277816 */ /* 0x010fe4000000002a */
[----:B------:R-:W-:Y:S02]  /*744d0*/  PRMT R40, R40, 0x5410, R55 ;  /* 0x0000541028287816 */ /* 0x000fe40000000037 */
[----:B------:R-:W2:Y:S04]  /*744e0*/  LDL.LU R55, [R1+0x2bf0] ;  /* 0x002bf00001377983 */ /* 0x000ea80000300800 */
[----:B------:R0:W-:Y:S04]  /*744f0*/  STL.64 [R1+0x2aa8], R40 ;  /* 0x002aa82801007387 */ /* 0x0001e80000100a00 */
[----:B------:R-:W3:Y:S01]  /*74500*/  LDL.LU R51, [R1+0x1ec] ;  /* 0x0001ec0001337983 */ /* 0x000ee20000300800 */
[----:B0-----:R-:W-:-:S02]  /*74510*/  PRMT R40, R4, 0x5410, R0 ;  /* 0x0000541004287816 */ /* 0x001fc40000000000 */
[----:B------:R-:W-:Y:S02]  /*74520*/  PRMT R0, R49, 0x5410, R50 ;  /* 0x0000541031007816 */ /* 0x000fe40000000032 */
[----:B------:R-:W-:-:S03]  /*74530*/  PRMT R42, R58, 0x5410, R45 ;  /* 0x000054103a2a7816 */ /* 0x000fc6000000002d */
[----:B------:R0:W-:Y:S01]  /*74540*/  STL [R1+0x2a4], R0 ;  /* 0x0002a40001007387 */ /* 0x0001e20000100800 */
[----:B------:R-:W-:-:S03]  /*74550*/  PRMT R56, R56, 0x5410, R21 ;  /* 0x0000541038387816 */ /* 0x000fc60000000015 */
[----:B------:R-:W4:Y:S04]  /*74560*/  LDL.LU R49, [R1+0x1e8] ;  /* 0x0001e80001317983 */ /* 0x000f280000300800 */
[----:B------:R-:W3:Y:S01]  /*74570*/  LDL.LU R50, [R1+0x1e4] ;  /* 0x0001e40001327983 */ /* 0x000ee20000300800 */
[----:B------:R-:W-:-:S03]  /*74580*/  PRMT R41, R12, 0x5410, R37 ;  /* 0x000054100c297816 */ /* 0x000fc60000000025 */
[----:B------:R-:W3:Y:S01]  /*74590*/  LDL.LU R59, [R1+0x1e0] ;  /* 0x0001e000013b7983 */ /* 0x000ee20000300800 */
[----:B0-----:R-:W-:-:S03]  /*745a0*/  PRMT R0, R25, 0x5410, R24 ;  /* 0x0000541019007816 */ /* 0x001fc60000000018 */
[----:B------:R-:W3:Y:S01]  /*745b0*/  LDL.LU R58, [R1+0x228] ;  /* 0x00022800013a7983 */ /* 0x000ee20000300800 */
[----:B------:R-:W-:-:S03]  /*745c0*/  PRMT R12, R23, 0x5410, R22 ;  /* 0x00005410170c7816 */ /* 0x000fc60000000016 */
[----:B------:R-:W3:Y:S04]  /*745d0*/  LDL.LU R60, [R1+0x1d8] ;  /* 0x0001d800013c7983 */ /* 0x000ee80000300800 */
[----:B------:R-:W3:Y:S04]  /*745e0*/  LDL.LU R4, [R1+0x268] ;  /* 0x0002680001047983 */ /* 0x000ee80000300800 */
[----:B------:R0:W-:Y:S01]  /*745f0*/  STL [R1+0x2b2c], R44 ;  /* 0x002b2c2c01007387 */ /* 0x0001e20000100800 */
[----:B------:R-:W-:-:S03]  /*74600*/  PRMT R45, R61, 0x5410, R57 ;  /* 0x000054103d2d7816 */ /* 0x000fc60000000039 */
[----:B0-----:R-:W3:Y:S04]  /*74610*/  LDL.LU R44, [R1+0x1d0] ;  /* 0x0001d000012c7983 */ /* 0x001ee80000300800 */
[----:B------:R0:W-:Y:S04]  /*74620*/  STL [R1+0x2b30], R56 ;  /* 0x002b303801007387 */ /* 0x0001e80000100800 */
[----:B0-----:R-:W3:Y:S04]  /*74630*/  LDL.LU R56, [R1+0x1d4] ;  /* 0x0001d40001387983 */ /* 0x001ee80000300800 */
[----:B------:R0:W-:Y:S04]  /*74640*/  STL [R1+0x2b34], R0 ;  /* 0x002b340001007387 */ /* 0x0001e80000100800 */
[----:B------:R1:W-:Y:S04]  /*74650*/  STL [R1+0x250], R12 ;  /* 0x0002500c01007387 */ /* 0x0003e80000100800 */
[----:B------:R-:W3:Y:S04]  /*74660*/  LDL.LU R57, [R1+0x2bec] ;  /* 0x002bec0001397983 */ /* 0x000ee80000300800 */
[----:B------:R-:W4:Y:S04]  /*74670*/  LDL.LU R37, [R1+0x1cc] ;  /* 0x0001cc0001257983 */ /* 0x000f280000300800 */
[----:B0-----:R-:W4:Y:S04]  /*74680*/  LDL.LU R0, [R1+0x274] ;  /* 0x0002740001007983 */ /* 0x001f280000300800 */
[----:B-1----:R-:W4:Y:S04]  /*74690*/  LDL.LU R12, [R1+0x1c8] ;  /* 0x0001c800010c7983 */ /* 0x002f280000300800 */
[----:B------:R-:W4:Y:S04]  /*746a0*/  LDL.LU R61, [R1+0x1c4] ;  /* 0x0001c400013d7983 */ /* 0x000f280000300800 */
[----:B------:R-:W4:Y:S01]  /*746b0*/  LDL.LU R21, [R1+0x1c0] ;  /* 0x0001c00001157983 */ /* 0x000f220000300800 */
[----:B--2---:R-:W-:-:S03]  /*746c0*/  PRMT R55, R55, 0x5410, R43 ;  /* 0x0000541037377816 */ /* 0x004fc6000000002b */
[----:B------:R-:W2:Y:S04]  /*746d0*/  LDL.LU R43, [R1+0x1bc] ;  /* 0x0001bc00012b7983 */ /* 0x000ea80000300800 */
[----:B------:R-:W2:Y:S04]  /*746e0*/  LDL.LU R22, [R1+0x1b8] ;  /* 0x0001b80001167983 */ /* 0x000ea80000300800 */
[----:B------:R-:W2:Y:S04]  /*746f0*/  LDL.LU R23, [R1+0x218] ;  /* 0x0002180001177983 */ /* 0x000ea80000300800 */
[----:B------:R-:W2:Y:S04]  /*74700*/  LDL.LU R24, [R1+0x1b4] ;  /* 0x0001b40001187983 */ /* 0x000ea80000300800 */
[----:B------:R-:W2:Y:S04]  /*74710*/  LDL.LU R25, [R1+0x1b0] ;  /* 0x0001b00001197983 */ /* 0x000ea80000300800 */
[----:B------:R0:W-:Y:S04]  /*74720*/  STL [R1+0x2b50], R45 ;  /* 0x002b502d01007387 */ /* 0x0001e80000100800 */
[----:B0-----:R-:W2:Y:S01]  /*74730*/  LDL.LU R45, [R1+0x260] ;  /* 0x00026000012d7983 */ /* 0x001ea20000300800 */
[----:B---3--:R-:W-:-:S03]  /*74740*/  PRMT R57, R57, 0x5410, R51 ;  /* 0x0000541039397816 */ /* 0x008fc60000000033 */
[----:B------:R-:W4:Y:S02]  /*74750*/  LDL.LU R51, [R1+0x2be8] ;  /* 0x002be80001337983 */ /* 0x000f240000300800 */
[----:B----4-:R-:W-:Y:S02]  /*74760*/  PRMT R51, R51, 0x5410, R49 ;  /* 0x0000541033337816 */ /* 0x010fe40000000031 */
[----:B------:R-:W3:Y:S01]  /*74770*/  LDL.LU R49, [R1+0x2be4] ;  /* 0x002be40001317983 */ /* 0x000ee20000300800 */
[----:B------:R-:W-:-:S03]  /*74780*/  PRMT R58, R58, 0x5410, R59 ;  /* 0x000054103a3a7816 */ /* 0x000fc6000000003b */
[----:B------:R0:W-:Y:S04]  /*74790*/  STL [R1+0x2b54], R51 ;  /* 0x002b543301007387 */ /* 0x0001e80000100800 */
[----:B0-----:R-:W4:Y:S01]  /*747a0*/  LDL.LU R51, [R1+0x264] ;  /* 0x0002640001337983 */ /* 0x001f220000300800 */
[----:B---3--:R-:W-:-:S03]  /*747b0*/  PRMT R49, R49, 0x5410, R50 ;  /* 0x0000541031317816 */ /* 0x008fc60000000032 */
[----:B------:R-:W3:Y:S04]  /*747c0*/  LDL.LU R50, [R1+0x2be0] ;  /* 0x002be00001327983 */ /* 0x000ee80000300800 */
[----:B------:R-:W3:Y:S02]  /*747d0*/  LDL.LU R59, [R1+0x2bdc] ;  /* 0x002bdc00013b7983 */ /* 0x000ee40000300800 */
[----:B---3--:R-:W-:Y:S02]  /*747e0*/  PRMT R59, R59, 0x5410, R50 ;  /* 0x000054103b3b7816 */ /* 0x008fe40000000032 */
[----:B------:R-:W3:Y:S02]  /*747f0*/  LDL.LU R50, [R1+0x2bd8] ;  /* 0x002bd80001327983 */ /* 0x000ee40000300800 */
[----:B---3--:R-:W-:-:S02]  /*74800*/  PRMT R50, R50, 0x5410, R60 ;  /* 0x0000541032327816 */ /* 0x008fc4000000003c */
[----:B------:R-:W3:Y:S02]  /*74810*/  LDL.LU R60, [R1+0x2bd4] ;  /* 0x002bd400013c7983 */ /* 0x000ee40000300800 */
[----:B---3--:R-:W-:Y:S02]  /*74820*/  PRMT R60, R60, 0x5410, R56 ;  /* 0x000054103c3c7816 */ /* 0x008fe40000000038 */
[----:B------:R-:W-:-:S03]  /*74830*/  PRMT R56, R4, 0x5410, R44 ;  /* 0x0000541004387816 */ /* 0x000fc6000000002c */
[----:B------:R0:W-:Y:S04]  /*74840*/  STL [R1+0x2b78], R60 ;  /* 0x002b783c01007387 */ /* 0x0001e80000100800 */
[----:B0-----:R-:W3:Y:S04]  /*74850*/  LDL.LU R60, [R1+0x208] ;  /* 0x00020800013c7983 */ /* 0x001ee80000300800 */
[----:B------:R-:W2:Y:S04]  /*74860*/  LDL.LU R44, [R1+0x270] ;  /* 0x00027000012c7983 */ /* 0x000ea80000300800 */
[----:B------:R-:W2:Y:S04]  /*74870*/  LDL.LU R4, [R1+0x280] ;  /* 0x0002800001047983 */ /* 0x000ea80000300800 */
[----:B------:R0:W-:Y:S04]  /*74880*/  STL.64 [R1+0x2b40], R58 ;  /* 0x002b403a01007387 */ /* 0x0001e80000100a00 */
[----:B0-----:R-:W2:Y:S01]  /*74890*/  LDL.LU R59, [R1+0x220] ;  /* 0x00022000013b7983 */ /* 0x001ea20000300800 */
[----:B------:R-:W-:-:S03]  /*748a0*/  PRMT R0, R0, 0x5410, R37 ;  /* 0x0000541000007816 */ /* 0x000fc60000000025 */
[----:B------:R-:W3:Y:S04]  /*748b0*/  LDL.LU R58, [R1+0x25c] ;  /* 0x00025c00013a7983 */ /* 0x000ee80000300800 */
[----:B------:R0:W-:Y:S01]  /*748c0*/  STL.64 [R1+0x2b38], R56 ;  /* 0x002b383801007387 */ /* 0x0001e20000100a00 */
[----:B----4-:R-:W-:-:S03]  /*748d0*/  PRMT R51, R51, 0x5410, R61 ;  /* 0x0000541033337816 */ /* 0x010fc6000000003d */
[----:B0-----:R-:W4:Y:S04]  /*748e0*/  LDL.LU R57, [R1+0x258] ;  /* 0x0002580001397983 */ /* 0x001f280000300800 */
[----:B------:R-:W4:Y:S04]  /*748f0*/  LDL.LU R56, [R1+0x204] ;  /* 0x0002040001387983 */ /* 0x000f280000300800 */
[----:B------:R-:W4:Y:S04]  /*74900*/  LDL.LU R37, [R1+0x2bd0] ;  /* 0x002bd00001257983 */ /* 0x000f280000300800 */
[----:B------:R0:W-:Y:S04]  /*74910*/  STL [R1+0x2b7c], R0 ;  /* 0x002b7c0001007387 */ /* 0x0001e80000100800 */
[----:B0-----:R-:W4:Y:S01]  /*74920*/  LDL.LU R0, [R1+0x244] ;  /* 0x0002440001007983 */ /* 0x001f220000300800 */
[----:B--2---:R-:W-:-:S03]  /*74930*/  PRMT R59, R59, 0x5410, R12 ;  /* 0x000054103b3b7816 */ /* 0x004fc6000000000c */
[----:B------:R-:W2:Y:S04]  /*74940*/  LDL.LU R12, [R1+0x2bcc] ;  /* 0x002bcc00010c7983 */ /* 0x000ea80000300800 */
[----:B------:R-:W2:Y:S01]  /*74950*/  LDL.LU R61, [R1+0x2bc8] ;  /* 0x002bc800013d7983 */ /* 0x000ea20000300800 */
[----:B------:R-:W-:Y:S02]  /*74960*/  PRMT R45, R45, 0x5410, R43 ;  /* 0x000054102d2d7816 */ /* 0x000fe4000000002b */
[----:B------:R-:W-:Y:S02]  /*74970*/  PRMT R23, R23, 0x5410, R22 ;  /* 0x0000541017177816 */ /* 0x000fe40000000016 */
[----:B---3--:R-:W-:Y:S02]  /*74980*/  PRMT R58, R58, 0x5410, R24 ;  /* 0x000054103a3a7816 */ /* 0x008fe40000000018 */
[----:B----4-:R-:W-:-:S02]  /*74990*/  PRMT R57, R57, 0x5410, R25 ;  /* 0x0000541039397816 */ /* 0x010fc40000000019 */
[----:B--2---:R-:W-:Y:S02]  /*749a0*/  PRMT R61, R61, 0x5410, R21 ;  /* 0x000054103d3d7816 */ /* 0x004fe40000000015 */
[----:B------:R-:W2:Y:S04]  /*749b0*/  LDL.LU R21, [R1+0x2bc4] ;  /* 0x002bc40001157983 */ /* 0x000ea80000300800 */
[----:B------:R0:W-:Y:S04]  /*749c0*/  STL [R1+0x2b80], R61 ;  /* 0x002b803d01007387 */ /* 0x0001e80000100800 */
[----:B0-----:R-:W3:Y:S04]  /*749d0*/  LDL.LU R61, [R1+0x20c] ;  /* 0x00020c00013d7983 */ /* 0x001ee80000300800 */
[----:B------:R-:W4:Y:S04]  /*749e0*/  LDL.LU R43, [R1+0x2bc0] ;  /* 0x002bc000012b7983 */ /* 0x000f280000300800 */
[----:B------:R0:W-:Y:S04]  /*749f0*/  STL [R1+0x2b84], R45 ;  /* 0x002b842d01007387 */ /* 0x0001e80000100800 */
[----:B0-----:R-:W3:Y:S04]  /*74a00*/  LDL.LU R45, [R1+0x254] ;  /* 0x00025400012d7983 */ /* 0x001ee80000300800 */
[----:B------:R-:W3:Y:S04]  /*74a10*/  LDL.LU R22, [R1+0x2bbc] ;  /* 0x002bbc0001167983 */ /* 0x000ee80000300800 */
[----:B------:R0:W-:Y:S04]  /*74a20*/  STL [R1+0x1dc], R23 ;  /* 0x0001dc1701007387 */ /* 0x0001e80000100800 */
[----:B0-----:R-:W3:Y:S04]  /*74a30*/  LDL.LU R23, [R1+0x2bb8] ;  /* 0x002bb80001177983 */ /* 0x001ee80000300800 */
[----:B------:R-:W4:Y:S04]  /*74a40*/  LDL.LU R24, [R1+0x2bb4] ;  /* 0x002bb40001187983 */ /* 0x000f280000300800 */
[----:B------:R-:W4:Y:S01]  /*74a50*/  LDL.LU R25, [R1+0x2bb0] ;  /* 0x002bb00001197983 */ /* 0x000f220000300800 */
[----:B------:R-:W-:-:S02]  /*74a60*/  PRMT R4, R4, 0x5410, R5 ;  /* 0x0000541004047816 */ /* 0x000fc40000000005 */
[----:B------:R-:W-:Y:S02]  /*74a70*/  PRMT R5, R2, 0x5410, R20 ;  /* 0x0000541002057816 */ /* 0x000fe40000000014 */
[----:B--2---:R-:W-:Y:S02]  /*74a80*/  PRMT R21, R56, 0x5410, R21 ;  /* 0x0000541038157816 */ /* 0x004fe40000000015 */
[----:B---3--:R-:W-:Y:S02]  /*74a90*/  PRMT R60, R60, 0x5410, R23 ;  /* 0x000054103c3c7816 */ /* 0x008fe40000000017 */
[----:B----4-:R-:W-:Y:S02]  /*74aa0*/  PRMT R45, R45, 0x5410, R24 ;  /* 0x000054102d2d7816 */ /* 0x010fe40000000018 */
[----:B------:R-:W-:-:S05]  /*74ab0*/  PRMT R61, R61, 0x5410, R25 ;  /* 0x000054103d3d7816 */ /* 0x000fca0000000019 */
[----:B------:R-:W-:Y:S04]  /*74ac0*/  STL [R1+0x2b88], R61 ;  /* 0x002b883d01007387 */ /* 0x000fe80000100800 */
[----:B------:R0:W-:Y:S04]  /*74ad0*/  STL [R1+0x2b8c], R45 ;  /* 0x002b8c2d01007387 */ /* 0x0001e80000100800 */
[----:B------:R1:W-:Y:S01]  /*74ae0*/  STL [R1+0x2b90], R60 ;  /* 0x002b903c01007387 */ /* 0x0003e20000100800 */
[----:B0-----:R-:W-:Y:S02]  /*74af0*/  PRMT R45, R37, 0x5410, R10 ;  /* 0x00005410252d7816 */ /* 0x001fe4000000000a */
[----:B-1----:R-:W-:-:S02]  /*74b00*/  PRMT R60, R43, 0x5410, R12 ;  /* 0x000054102b3c7816 */ /* 0x002fc4000000000c */
[----:B------:R-:W2:Y:S01]  /*74b10*/  LDL.LU R43, [R1+0x2910] ;  /* 0x00291000012b7983 */ /* 0x000ea20000300800 */
[----:B------:R-:W-:-:S03]  /*74b20*/  PRMT R12, R36, 0x5410, R9 ;  /* 0x00005410240c7816 */ /* 0x000fc60000000009 */
[----:B------:R0:W-:Y:S01]  /*74b30*/  STL [R1+0x1bc], R21 ;  /* 0x0001bc1501007387 */ /* 0x0001e20000100800 */
[----:B------:R-:W-:-:S03]  /*74b40*/  PRMT R10, R46, 0x5410, R8 ;  /* 0x000054102e0a7816 */ /* 0x000fc60000000008 */
[----:B------:R-:W3:Y:S04]  /*74b50*/  LDL.LU R37, [R1+0x291c] ;  /* 0x00291c0001257983 */ /* 0x000ee80000300800 */
[----:B------:R-:W4:Y:S04]  /*74b60*/  LDL.LU R36, [R1+0x2934] ;  /* 0x0029340001247983 */ /* 0x000f280000300800 */
[----:B------:R-:W2:Y:S01]  /*74b70*/  LDL.LU R46, [R1+0x2bac] ;  /* 0x002bac00012e7983 */ /* 0x000ea20000300800 */
[----:B------:R-:W-:Y:S02]  /*74b80*/  PRMT R9, R32, 0x5410, R7 ;  /* 0x0000541020097816 */ /* 0x000fe40000000007 */
[----:B------:R-:W-:Y:S01]  /*74b90*/  PRMT R8, R44, 0x5410, R6 ;  /* 0x000054102c087816 */ /* 0x000fe20000000006 */
[----:B------:R-:W3:Y:S01]  /*74ba0*/  LDL.LU R32, [R1+0x2948] ;  /* 0x0029480001207983 */ /* 0x000ee20000300800 */
[----:B------:R-:W-:-:S03]  /*74bb0*/  PRMT R6, R3, 0x5410, R11 ;  /* 0x0000541003067816 */ /* 0x000fc6000000000b */
[----:B------:R-:W3:Y:S04]  /*74bc0*/  LDL.LU R3, [R1+0x2ba8] ;  /* 0x002ba80001037983 */ /* 0x000ee80000300800 */
[----:B------:R-:W3:Y:S01]  /*74bd0*/  LDL.LU R2, [R1+0x2ba4] ;  /* 0x002ba40001027983 */ /* 0x000ee20000300800 */
[----:B------:R-:W-:-:S03]  /*74be0*/  PRMT R7, R47, 0x5410, R27 ;  /* 0x000054102f077816 */ /* 0x000fc6000000001b */
[----:B------:R-:W3:Y:S01]  /*74bf0*/  LDL.LU R47, [R1+0x2ba0] ;  /* 0x002ba000012f7983 */ /* 0x000ee20000300800 */
[----:B------:R-:W-:Y:S02]  /*74c00*/  PRMT R0, R0, 0x5410, R22 ;  /* 0x0000541000007816 */ /* 0x000fe40000000016 */
[----:B------:R-:W-:Y:S02]  /*74c10*/  PRMT R48, R48, 0x5410, R26 ;  /* 0x0000541030307816 */ /* 0x000fe4000000001a */
[----:B------:R-:W-:Y:S02]  /*74c20*/  PRMT R54, R54, 0x5410, R18 ;  /* 0x0000541036367816 */ /* 0x000fe40000000012 */
[----:B--2---:R-:W-:Y:S02]  /*74c30*/  PRMT R61, R46, 0x5410, R31 ;  /* 0x000054102e3d7816 */ /* 0x004fe4000000001f */
[----:B------:R-:W2:Y:S04]  /*74c40*/  LDL.LU R46, [R1+0x2b9c] ;  /* 0x002b9c00012e7983 */ /* 0x000ea80000300800 */
[----:B------:R-:W2:Y:S04]  /*74c50*/  LDL.LU R11, [R1+0x100c] ;  /* 0x00100c00010b7983 */ /* 0x000ea80000300800 */
[----:B0-----:R-:W2:Y:S04]  /*74c60*/  LDL.LU R21, [R1+0x1010] ;  /* 0x0010100001157983 */ /* 0x001ea80000300800 */
[----:B------:R-:W2:Y:S04]  /*74c70*/  LDL.LU R22, [R1+0x1014] ;  /* 0x0010140001167983 */ /* 0x000ea80000300800 */
[----:B------:R-:W2:Y:S01]  /*74c80*/  LDL.LU R23, [R1+0x1018] ;  /* 0x0010180001177983 */ /* 0x000ea20000300800 */
[----:B---3--:R-:W-:-:S03]  /*74c90*/  PRMT R56, R3, 0x5410, R30 ;  /* 0x0000541003387816 */ /* 0x008fc6000000001e */
[----:B------:R-:W3:Y:S01]  /*74ca0*/  LDL.LU R3, [R1+0x2b98] ;  /* 0x002b980001037983 */ /* 0x000ee20000300800 */
[----:B------:R-:W-:-:S03]  /*74cb0*/  PRMT R44, R2, 0x5410, R29 ;  /* 0x00005410022c7816 */ /* 0x000fc6000000001d */
[----:B------:R0:W-:Y:S04]  /*74cc0*/  STL.64 [R1+0x2b70], R58 ;  /* 0x002b703a01007387 */ /* 0x0001e80000100a00 */
[----:B------:R-:W-:Y:S04]  /*74cd0*/  STL.64 [R1+0x2b68], R56 ;  /* 0x002b683801007387 */ /* 0x000fe80000100a00 */
[----:B------:R-:W3:Y:S01]  /*74ce0*/  LDL.LU R2, [R1+0x2b94] ;  /* 0x002b940001027983 */ /* 0x000ee20000300800 */
[----:B------:R-:W-:-:S03]  /*74cf0*/  PRMT R43, R43, 0x5410, R16 ;  /* 0x000054102b2b7816 */ /* 0x000fc60000000010 */
[----:B------:R-:W-:Y:S01]  /*74d00*/  STL.64 [R1+0x2b60], R50 ;  /* 0x002b603201007387 */ /* 0x000fe20000100a00 */
[----:B------:R-:W-:Y:S02]  /*74d10*/  PRMT R37, R37, 0x5410, R15 ;  /* 0x0000541025257816 */ /* 0x000fe4000000000f */
[----:B----4-:R-:W-:Y:S01]  /*74d20*/  PRMT R36, R36, 0x5410, R14 ;  /* 0x0000541024247816 */ /* 0x010fe2000000000e */
[----:B------:R-:W-:Y:S04]  /*74d30*/  STL.64 [R1+0x2b58], R48 ;  /* 0x002b583001007387 */ /* 0x000fe80000100a00 */
[----:B------:R1:W-:Y:S04]  /*74d40*/  STL.64 [R1+0x2b08], R54 ;  /* 0x002b083601007387 */ /* 0x0003e80000100a00 */
[----:B------:R-:W-:Y:S04]  /*74d50*/  STL.64 [R1+0x2b00], R52 ;  /* 0x002b003401007387 */ /* 0x000fe80000100a00 */
[----:B------:R-:W-:Y:S04]  /*74d60*/  STL.64 [R1+0x2ad8], R42 ;  /* 0x002ad82a01007387 */ /* 0x000fe80000100a00 */
[----:B------:R-:W-:Y:S04]  /*74d70*/  STL.64 [R1+0x2ad0], R40 ;  /* 0x002ad02801007387 */ /* 0x000fe80000100a00 */
[----:B------:R-:W-:Y:S04]  /*74d80*/  STL.64 [R1+0x2ab8], R38 ;  /* 0x002ab82601007387 */ /* 0x000fe80000100a00 */
[----:B------:R-:W-:Y:S04]  /*74d90*/  STL.64 [R1+0x2ab0], R36 ;  /* 0x002ab02401007387 */ /* 0x000fe80000100a00 */
[----:B0-----:R-:W4:Y:S01]  /*74da0*/  LDL.LU R59, [R1+0x1008] ;  /* 0x00100800013b7983 */ /* 0x001f220000300800 */
[----:B------:R-:W-:-:S03]  /*74db0*/  PRMT R32, R32, 0x5410, R13 ;  /* 0x0000541020207816 */ /* 0x000fc6000000000d */
[----:B------:R-:W4:Y:S04]  /*74dc0*/  LDL.LU R27, [R1+0x1004] ;  /* 0x00100400011b7983 */ /* 0x000f280000300800 */
[----:B------:R-:W4:Y:S04]  /*74dd0*/  LDL.LU R24, [R1+0x1000] ;  /* 0x0010000001187983 */ /* 0x000f280000300800 */
[----:B------:R-:W4:Y:S04]  /*74de0*/  LDL.LU R25, [R1+0xffc] ;  /* 0x000ffc0001197983 */ /* 0x000f280000300800 */
[----:B------:R-:W-:Y:S04]  /*74df0*/  STL.64 [R1+0x2ae8], R34 ;  /* 0x002ae82201007387 */ /* 0x000fe80000100a00 */
[----:B------:R-:W-:Y:S04]  /*74e00*/  STL.64 [R1+0x2ae0], R32 ;  /* 0x002ae02001007387 */ /* 0x000fe80000100a00 */
[----:B-1----:R-:W4:Y:S04]  /*74e10*/  LDL.LU R54, [R1+0x285c] ;  /* 0x00285c0001367983 */ /* 0x002f280000300800 */
[----:B------:R-:W4:Y:S04]  /*74e20*/  LDL.LU R55, [R1+0x2858] ;  /* 0x0028580001377983 */ /* 0x000f280000300800 */
[----:B------:R-:W4:Y:S01]  /*74e30*/  LDL.LU R18, [R1+0x283c] ;  /* 0x00283c0001127983 */ /* 0x000f220000300800 */
[----:B------:R-:W-:-:S02]  /*74e40*/  PRMT R47, R47, 0x5410, R28 ;  /* 0x000054102f2f7816 */ /* 0x000fc4000000001c */
[----:B--2---:R-:W-:Y:S02]  /*74e50*/  PRMT R46, R46, 0x5410, R19 ;  /* 0x000054102e2e7816 */ /* 0x004fe40000000013 */
[----:B------:R-:W2:Y:S04]  /*74e60*/  LDL.LU R19, [R1+0x2838] ;  /* 0x0028380001137983 */ /* 0x000ea80000300800 */
[----:B------:R-:W2:Y:S01]  /*74e70*/  LDL.LU R20, [R1+0x2d0] ;  /* 0x0002d00001147983 */ /* 0x000ea20000300800 */
[----:B------:R-:W-:-:S03]  /*74e80*/  PRMT R5, R5, 0x5210, R21 ;  /* 0x0000521005057816 */ /* 0x000fc60000000015 */
[----:B------:R-:W2:Y:S01]  /*74e90*/  LDL.LU R21, [R1+0x2cc] ;  /* 0x0002cc0001157983 */ /* 0x000ea20000300800 */
[----:B------:R-:W-:-:S03]  /*74ea0*/  PRMT R6, R6, 0x5210, R22 ;  /* 0x0000521006067816 */ /* 0x000fc60000000016 */
[----:B------:R-:W2:Y:S01]  /*74eb0*/  LDL.LU R22, [R1+0x2c8] ;  /* 0x0002c80001167983 */ /* 0x000ea20000300800 */
[----:B------:R-:W-:-:S03]  /*74ec0*/  PRMT R7, R7, 0x5210, R23 ;  /* 0x0000521007077816 */ /* 0x000fc60000000017 */
[----:B------:R-:W2:Y:S04]  /*74ed0*/  LDL.LU R23, [R1+0x2c4] ;  /* 0x0002c40001177983 */ /* 0x000ea80000300800 */
[----:B------:R-:W2:Y:S04]  /*74ee0*/  LDL.LU R48, [R1+0x26cc] ;  /* 0x0026cc0001307983 */ /* 0x000ea80000300800 */
[----:B------:R-:W2:Y:S04]  /*74ef0*/  LDL.LU R49, [R1+0x26c8] ;  /* 0x0026c80001317983 */ /* 0x000ea80000300800 */
[----:B------:R-:W2:Y:S04]  /*74f00*/  LDL.LU R50, [R1+0x26a4] ;  /* 0x0026a40001327983 */ /* 0x000ea80000300800 */
[----:B------:R-:W2:Y:S04]  /*74f10*/  LDL.LU R51, [R1+0x269c] ;  /* 0x00269c0001337983 */ /* 0x000ea80000300800 */
[----:B---3--:R-:W0:Y:S01]  /*74f20*/  LDS.128 R28, [R2] ;  /* 0x00000000021c7984 */ /* 0x008e220000000c00 */
[----:B------:R-:W-:Y:S01]  /*74f30*/  PRMT R4, R4, 0x5210, R11 ;  /* 0x0000521004047816 */ /* 0x000fe2000000000b */
[----:B------:R-:W-:-:S02]  /*74f40*/  NOP ;  /* 0x0000000000007918 */ /* 0x000fc40000000000 */
[----:B------:R-:W3:Y:S04]  /*74f50*/  LDL.LU R56, [R1+0x2e8] ;  /* 0x0002e80001387983 */ /* 0x000ee80000300800 */
[----:B------:R-:W3:Y:S04]  /*74f60*/  LDL.LU R57, [R1+0x2e4] ;  /* 0x0002e40001397983 */ /* 0x000ee80000300800 */
[----:B------:R-:W3:Y:S04]  /*74f70*/  LDL.LU R58, [R1+0x2e0] ;  /* 0x0002e000013a7983 */ /* 0x000ee80000300800 */
[----:B------:R-:W3:Y:S04]  /*74f80*/  LDL.LU R11, [R1+0x2dc] ;  /* 0x0002dc00010b7983 */ /* 0x000ee80000300800 */
[----:B------:R4:W-:Y:S04]  /*74f90*/  STSM.16.M88.4 [R2], R4 ;  /* 0x0000000402007844 */ /* 0x0009e80000000200 */
[----:B0-----:R-:W-:Y:S01]  /*74fa0*/  STL.64 [R1+0x29f8], R28 ;  /* 0x0029f81c01007387 */ /* 0x001fe20000100a00 */
[----:B----4-:R-:W-:-:S03]  /*74fb0*/  PRMT R4, R12, 0x5210, R59 ;  /* 0x000052100c047816 */ /* 0x010fc6000000003b */
[----:B------:R-:W-:Y:S04]  /*74fc0*/  STL.64 [R1+0x29e8], R30 ;  /* 0x0029e81e01007387 */ /* 0x000fe80000100a00 */
[----:B------:R-:W4:Y:S01]  /*74fd0*/  LDL.LU R59, [R1+0x1bc] ;  /* 0x0001bc00013b7983 */ /* 0x000f220000300800 */
[----:B------:R-:W-:Y:S02]  /*74fe0*/  PRMT R5, R10, 0x5210, R27 ;  /* 0x000052100a057816 */ /* 0x000fe4000000001b */
[----:B------:R-:W-:Y:S02]  /*74ff0*/  PRMT R6, R9, 0x5210, R24 ;  /* 0x0000521009067816 */ /* 0x000fe40000000018 */
[----:B------:R-:W-:Y:S01]  /*75000*/  PRMT R7, R8, 0x5210, R25 ;  /* 0x0000521008077816 */ /* 0x000fe20000000019 */
[----:B------:R-:W-:Y:S01]  /*75010*/  NOP ;  /* 0x0000000000007918 */ /* 0x000fe20000000000 */
[----:B------:R-:W-:Y:S01]  /*75020*/  LOP3.LUT R12, R54, 0xffff, RZ, 0xc0, !PT ;  /* 0x0000ffff360c7812 */ /* 0x000fe200078ec0ff */
[----:B------:R-:W-:Y:S01]  /*75030*/  LDS.128 R24, [R2] ;  /* 0x0000000002187984 */ /* 0x000fe20000000c00 */
[----:B------:R-:W-:Y:S01]  /*75040*/  LOP3.LUT R13, R55, 0xffff, RZ, 0xc0, !PT ;  /* 0x0000ffff370d7812 */ /* 0x000fe200078ec0ff */
[----:B------:R-:W-:Y:S01]  /*75050*/  NOP ;  /* 0x0000000000007918 */ /* 0x000fe20000000000 */
[----:B------:R-:W-:Y:S01]  /*75060*/  LOP3.LUT R14, R18, 0xffff, RZ, 0xc0, !PT ;  /* 0x0000ffff120e7812 */ /* 0x000fe200078ec0ff */
[----:B------:R0:W-:Y:S01]  /*75070*/  STSM.16.M88.4 [R2], R4 ;  /* 0x0000000402007844 */ /* 0x0001e20000000200 */
[----:B--2---:R-:W-:-:S02]  /*75080*/  LOP3.LUT R15, R19, 0xffff, RZ, 0xc0, !PT ;  /* 0x0000ffff130f7812 */ /* 0x004fc400078ec0ff */
[----:B0-----:R-:W-:Y:S02]  /*75090*/  PRMT R4, R20, 0x4210, R12 ;  /* 0x0000421014047816 */ /* 0x001fe4000000000c */
[----:B------:R-:W-:Y:S02]  /*750a0*/  PRMT R5, R21, 0x4210, R13 ;  /* 0x0000421015057816 */ /* 0x000fe4000000000d */
[----:B------:R-:W-:Y:S02]  /*750b0*/  PRMT R6, R22, 0x4210, R14 ;  /* 0x0000421016067816 */ /* 0x000fe4000000000e */
[----:B------:R-:W-:Y:S01]  /*750c0*/  PRMT R7, R23, 0x4210, R15 ;  /* 0x0000421017077816 */ /* 0x000fe2000000000f */
[----:B------:R-:W-:Y:S01]  /*750d0*/  NOP ;  /* 0x0000000000007918 */ /* 0x000fe20000000000 */
[----:B------:R-:W-:Y:S01]  /*750e0*/  LDS.128 R20, [R2] ;  /* 0x0000000002147984 */ /* 0x000fe20000000c00 */
[----:B------:R-:W-:-:S03]  /*750f0*/  NOP ;  /* 0x0000000000007918 */ /* 0x000fc60000000000 */
[----:B------:R0:W-:Y:S01]  /*75100*/  STSM.16.M88.4 [R2], R4 ;  /* 0x0000000402007844 */ /* 0x0001e20000000200 */
[----:B------:R-:W-:Y:S02]  /*75110*/  LOP3.LUT R28, R51, 0xffff, RZ, 0xc0, !PT ;  /* 0x0000ffff331c7812 */ /* 0x000fe400078ec0ff */
[----:B0-----:R-:W-:Y:S02]  /*75120*/  PRMT R4, R60, 0x5210, R12 ;  /* 0x000052103c047816 */ /* 0x001fe4000000000c */
[----:B------:R-:W2:Y:S04]  /*75130*/  LDL.LU R60, [R1+0x2b90] ;  /* 0x002b9000013c7983 */ /* 0x000ea80000300800 */
[----:B------:R-:W2:Y:S04]  /*75140*/  LDL.LU R51, [R1+0x287c] ;  /* 0x00287c0001337983 */ /* 0x000ea80000300800 */
[----:B------:R-:W2:Y:S04]  /*75150*/  LDL.LU R40, [R1+0x2878] ;  /* 0x0028780001287983 */ /* 0x000ea80000300800 */
[----:B------:R-:W2:Y:S04]  /*75160*/  LDL.LU R41, [R1+0x284c] ;  /* 0x00284c0001297983 */ /* 0x000ea80000300800 */
        /* <DEDUP_REMOVED lines=8> */
[----:B------:R-:W2:Y:S01]  /*751f0*/  LDL.LU R61, [R1+0x2b88] ;  /* 0x002b8800013d7983 */ /* 0x000ea20000300800 */
[----:B------:R-:W-:-:S02]  /*75200*/  LOP3.LUT R31, R48, 0xffff, RZ, 0xc0, !PT ;  /* 0x0000ffff301f7812 */ /* 0x000fc400078ec0ff */
[----:B------:R-:W-:Y:S01]  /*75210*/  LOP3.LUT R30, R49, 0xffff, RZ, 0xc0, !PT ;  /* 0x0000ffff311e7812 */ /* 0x000fe200078ec0ff */
[----:B------:R-:W2:Y:S01]  /*75220*/  LDL.LU R55, [R1+0x26e0] ;  /* 0x0026e00001377983 */ /* 0x000ea20000300800 */
[----:B------:R-:W-:-:S03]  /*75230*/  LOP3.LUT R29, R50, 0xffff, RZ, 0xc0, !PT ;  /* 0x0000ffff321d7812 */ /* 0x000fc600078ec0ff */
[----:B------:R-:W2:Y:S01]  /*75240*/  LDL.LU R48, [R1+0x26dc] ;  /* 0x0026dc0001307983 */ /* 0x000ea20000300800 */
[----:B---3--:R-:W-:-:S03]  /*75250*/  PRMT R8, R56, 0x4210, R31 ;  /* 0x0000421038087816 */ /* 0x008fc6000000001f */
[----:B------:R-:W3:Y:S01]  /*75260*/  LDL.LU R49, [R1+0x26b8] ;  /* 0x0026b80001317983 */ /* 0x000ee20000300800 */
[----:B------:R-:W-:-:S03]  /*75270*/  PRMT R9, R57, 0x4210, R30 ;  /* 0x0000421039097816 */ /* 0x000fc6000000001e */
[----:B------:R-:W3:Y:S01]  /*75280*/  LDL.LU R50, [R1+0x26b4] ;  /* 0x0026b40001327983 */ /* 0x000ee20000300800 */
[----:B------:R-:W-:-:S03]  /*75290*/  PRMT R10, R58, 0x4210, R29 ;  /* 0x000042103a0a7816 */ /* 0x000fc6000000001d */
[----:B------:R-:W3:Y:S01]  /*752a0*/  LDL.LU R56, [R1+0x328] ;  /* 0x0003280001387983 */ /* 0x000ee20000300800 */
[----:B----4-:R-:W-:Y:S01]  /*752b0*/  PRMT R5, R59, 0x5210, R13 ;  /* 0x000052103b057816 */ /* 0x010fe2000000000d */
[----:B------:R-:W-:Y:S02]  /*752c0*/  NOP ;  /* 0x0000000000007918 */ /* 0x000fe40000000000 */
[----:B------:R-:W4:Y:S04]  /*752d0*/  LDL.LU R57, [R1+0x324] ;  /* 0x0003240001397983 */ /* 0x000f280000300800 */
[----:B------:R-:W3:Y:S04]  /*752e0*/  LDL.LU R58, [R1+0x320] ;  /* 0x00032000013a7983 */ /* 0x000ee80000300800 */
[----:B------:R-:W3:Y:S01]  /*752f0*/  LDL.LU R59, [R1+0x2fc] ;  /* 0x0002fc00013b7983 */ /* 0x000ee20000300800 */
[----:B------:R-:W-:-:S02]  /*75300*/  PRMT R11, R11, 0x4210, R28 ;  /* 0x000042100b0b7816 */ /* 0x000fc4000000001c */
[----:B------:R-:W-:Y:S02]  /*75310*/  PRMT R3, R3, 0x5410, R17 ;  /* 0x0000541003037816 */ /* 0x000fe40000000011 */
[----:B------:R-:W-:Y:S01]  /*75320*/  LDS.128 R16, [R2] ;  /* 0x0000000002107984 */ /* 0x000fe20000000c00 */
[----:B------:R-:W-:-:S03]  /*75330*/  NOP ;  /* 0x0000000000007918 */ /* 0x000fc60000000000 */
[----:B------:R-:W-:Y:S01]  /*75340*/  STSM.16.M88.4 [R2], R8 ;  /* 0x0000000802007844 */ /* 0x000fe20000000200 */
[----:B------:R-:W-:-:S03]  /*75350*/  NOP ;  /* 0x0000000000007918 */ /* 0x000fc60000000000 */
[----:B------:R-:W-:Y:S01]  /*75360*/  LDS.128 R12, [R2] ;  /* 0x00000000020c7984 */ /* 0x000fe20000000c00 */
[----:B------:R-:W-:-:S03]  /*75370*/  NOP ;  /* 0x0000000000007918 */ /* 0x000fc60000000000 */
[----:B------:R0:W-:Y:S01]  /*75380*/  STSM.16.M88.4 [R2], R4 ;  /* 0x0000000402007844 */ /* 0x0001e20000000200 */
[----:B------:R-:W-:-:S03]  /*75390*/  NOP ;  /* 0x0000000000007918 */ /* 0x000fc60000000000 */
[----:B------:R-:W-:Y:S01]  /*753a0*/  LDS.128 R8, [R2] ;  /* 0x0000000002087984 */ /* 0x000fe20000000c00 */
[----:B0-----:R-:W-:Y:S02]  /*753b0*/  PRMT R6, R0, 0x5210, R29 ;  /* 0x0000521000067816 */ /* 0x001fe4000000001d */
[----:B--2---:R-:W-:Y:S02]  /*753c0*/  PRMT R7, R60, 0x5210, R28 ;  /* 0x000052103c077816 */ /* 0x004fe4000000001c */
[----:B------:R-:W-:Y:S02]  /*753d0*/  LOP3.LUT R32, R51, 0xffff, RZ, 0xc0, !PT ;  /* 0x0000ffff33207812 */ /* 0x000fe400078ec0ff */
[----:B------:R-:W-:Y:S02]  /*753e0*/  LOP3.LUT R33, R40, 0xffff, RZ, 0xc0, !PT ;  /* 0x0000ffff28217812 */ /* 0x000fe400078ec0ff */
[----:B------:R-:W-:Y:S02]  /*753f0*/  LOP3.LUT R34, R41, 0xffff, RZ, 0xc0, !PT ;  /* 0x0000ffff29227812 */ /* 0x000fe400078ec0ff */
[----:B------:R-:W-:-:S02]  /*75400*/  LOP3.LUT R35, R42, 0xffff, RZ, 0xc0, !PT ;  /* 0x0000ffff2a237812 */ /* 0x000fc400078ec0ff */
[----:B------:R-:W-:Y:S01]  /*75410*/  PRMT R28, R43, 0x4210, R32 ;  /* 0x000042102b1c7816 */ /* 0x000fe20000000020 */
[----:B------:R-:W-:Y:S01]  /*75420*/  NOP ;  /* 0x0000000000007918 */ /* 0x000fe20000000000 */
[----:B------:R-:W-:Y:S02]  /*75430*/  PRMT R29, R52, 0x4210, R33 ;  /* 0x00004210341d7816 */ /* 0x000fe40000000021 */
[----:B------:R-:W-:Y:S02]  /*75440*/  PRMT R4, R45, 0x5210, R31 ;  /* 0x000052102d047816 */ /* 0x000fe4000000001f */
[----:B------:R-:W-:Y:S01]  /*75450*/  PRMT R5, R61, 0x5210, R30 ;  /* 0x000052103d057816 */ /* 0x000fe2000000001e */
[----:B------:R-:W2:Y:S01]  /*75460*/  LDL.LU R45, [R1+0x2b84] ;  /* 0x002b8400012d7983 */ /* 0x000ea20000300800 */
[----:B------:R-:W-:Y:S02]  /*75470*/  PRMT R30, R53, 0x4210, R34 ;  /* 0x00004210351e7816 */ /* 0x000fe40000000022 */
[----:B------:R-:W-:Y:S01]  /*75480*/  PRMT R31, R54, 0x4210, R35 ;  /* 0x00004210361f7816 */ /* 0x000fe20000000023 */
[----:B------:R-:W-:Y:S01]  /*75490*/  STSM.16.M88.4 [R2], R4 ;  /* 0x0000000402007844 */ /* 0x000fe20000000200 */
[----:B------:R-:W-:-:S03]  /*754a0*/  NOP ;  /* 0x0000000000007918 */ /* 0x000fc60000000000 */
[----:B------:R-:W-:Y:S01]  /*754b0*/  LDS.128 R4, [R2] ;  /* 0x0000000002047984 */ /* 0x000fe20000000c00 */
[----:B------:R-:W-:-:S03]  /*754c0*/  NOP ;  /* 0x0000000000007918 */ /* 0x000fc60000000000 */
[----:B------:R0:W-:Y:S01]  /*754d0*/  STSM.16.M88.4 [R2], R28 ;  /* 0x0000001c02007844 */ /* 0x0001e20000000200 */
[----:B------:R-:W-:-:S03]  /*754e0*/  NOP ;  /* 0x0000000000007918 */ /* 0x000fc60000000000 */
[----:B------:R-:W1:Y:S04]  /*754f0*/  LDS.128 R40, [R2] ;  /* 0x0000000002287984 */ /* 0x000e680000000c00 */
[----:B------:R-:W2:Y:S04]  /*75500*/  LDL.LU R61, [R1+0x2b80] ;  /* 0x002b8000013d7983 */ /* 0x000ea80000300800 */
[----:B------:R-:W2:Y:S04]  /*75510*/  LDL.LU R0, [R1+0x2b7c] ;  /* 0x002b7c0001007983 */ /* 0x000ea80000300800 */
[----:B------:R-:W2:Y:S04]  /*75520*/  LDL.LU R60, [R1+0x2b78] ;  /* 0x002b7800013c7983 */ /* 0x000ea80000300800 */
[----:B------:R-:W2:Y:S01]  /*75530*/  LDL.LU R51, [R1+0x1dc] ;  /* 0x0001dc0001337983 */ /* 0x000ea20000300800 */
[----:B0-----:R-:W-:-:S02]  /*75540*/  LOP3.LUT R28, R55, 0xffff, RZ, 0xc0, !PT ;  /* 0x0000ffff371c7812 */ /* 0x001fc400078ec0ff */
[----:B------:R-:W-:Y:S01]  /*75550*/  LOP3.LUT R29, R48, 0xffff, RZ, 0xc0, !PT ;  /* 0x0000ffff301d7812 */ /* 0x000fe200078ec0ff */
[----:B------:R-:W2:Y:S01]  /*75560*/  LDL.LU R38, [R1+0x2894] ;  /* 0x0028940001267983 */ /* 0x000ea20000300800 */
[----:B---3--:R-:W-:Y:S02]  /*75570*/  LOP3.LUT R30, R49, 0xffff, RZ, 0xc0, !PT ;  /* 0x0000ffff311e7812 */ /* 0x008fe400078ec0ff */
[----:B------:R-:W-:Y:S01]  /*75580*/  LOP3.LUT R31, R50, 0xffff, RZ, 0xc0, !PT ;  /* 0x0000ffff321f7812 */ /* 0x000fe200078ec0ff */
[----:B------:R-:W3:Y:S01]  /*75590*/  LDL.LU R39, [R1+0x2890] ;  /* 0x0028900001277983 */ /* 0x000ee20000300800 */
[----:B------:R-:W-:Y:S02]  /*755a0*/  PRMT R56, R56, 0x4210, R28 ;  /* 0x0000421038387816 */ /* 0x000fe4000000001c */
[----:B----4-:R-:W-:Y:S02]  /*755b0*/  PRMT R57, R57, 0x4210, R29 ;  /* 0x0000421039397816 */ /* 0x010fe4000000001d */
[----:B------:R-:W-:-:S02]  /*755c0*/  PRMT R58, R58, 0x4210, R30 ;  /* 0x000042103a3a7816 */ /* 0x000fc4000000001e */
[----:B------:R-:W-:Y:S01]  /*755d0*/  PRMT R59, R59, 0x4210, R31 ;  /* 0x000042103b3b7816 */ /* 0x000fe2000000001f */
[----:B------:R-:W-:Y:S01]  /*755e0*/  NOP ;  /* 0x0000000000007918 */ /* 0x000fe20000000000 */
[----:B-1----:R0:W-:Y:S04]  /*755f0*/  STL.64 [R1+0x270], R40 ;  /* 0x0002702801007387 */ /* 0x0021e80000100a00 */
[----:B------:R1:W-:Y:S04]  /*75600*/  STL.64 [R1+0x278], R42 ;  /* 0x0002782a01007387 */ /* 0x0003e80000100a00 */
[----:B------:R4:W-:Y:S04]  /*75610*/  STSM.16.M88.4 [R2], R56 ;  /* 0x0000003802007844 */ /* 0x0009e80000000200 */
[----:B0-----:R-:W3:Y:S04]  /*75620*/  LDL.LU R40, [R1+0x286c] ;  /* 0x00286c0001287983 */ /* 0x001ee80000300800 */
[----:B------:R-:W3:Y:S04]  /*75630*/  LDL.LU R41, [R1+0x2868] ;  /* 0x0028680001297983 */ /* 0x000ee80000300800 */
[----:B-1----:R-:W3:Y:S04]  /*75640*/  LDL.LU R42, [R1+0x338] ;  /* 0x00033800012a7983 */ /* 0x002ee80000300800 */
[----:B------:R-:W3:Y:S04]  /*75650*/  LDL.LU R43, [R1+0x334] ;  /* 0x00033400012b7983 */ /* 0x000ee80000300800 */
[----:B------:R-:W3:Y:S04]  /*75660*/  LDL.LU R52, [R1+0x330] ;  /* 0x0003300001347983 */ /* 0x000ee80000300800 */
[----:B----4-:R-:W4:Y:S04]  /*75670*/  LDL.LU.64 R58, [R1+0x2b70] ;  /* 0x002b7000013a7983 */ /* 0x010f280000300a00 */
[----:B------:R-:W3:Y:S04]  /*75680*/  LDL.LU.64 R56, [R1+0x2b68] ;  /* 0x002b680001387983 */ /* 0x000ee80000300a00 */
[----:B------:R-:W3:Y:S04]  /*75690*/  LDL.LU R53, [R1+0x2700] ;  /* 0x0027000001357983 */ /* 0x000ee80000300800 */
[----:B------:R-:W3:Y:S04]  /*756a0*/  LDL.LU R54, [R1+0x26fc] ;  /* 0x0026fc0001367983 */ /* 0x000ee80000300800 */
[----:B------:R-:W3:Y:S01]  /*756b0*/  LDL.LU R55, [R1+0x26d8] ;  /* 0x0026d80001377983 */ /* 0x000ee20000300800 */
[----:B------:R-:W-:Y:S01]  /*756c0*/  NOP ;  /* 0x0000000000007918 */ /* 0x000fe20000000000 */
[----:B--2---:R-:W-:-:S02]  /*756d0*/  PRMT R32, R51, 0x5210, R32 ;  /* 0x0000521033207816 */ /* 0x004fc40000000020 */
[----:B------:R-:W0:Y:S01]  /*756e0*/  LDS.128 R48, [R2] ;  /* 0x0000000002307984 */ /* 0x000e220000000c00 */
[----:B----4-:R-:W-:Y:S02]  /*756f0*/  PRMT R33, R58, 0x5210, R33 ;  /* 0x000052103a217816 */ /* 0x010fe40000000021 */
[----:B---3--:R-:W-:Y:S02]  /*75700*/  PRMT R35, R56, 0x5210, R35 ;  /* 0x0000521038237816 */ /* 0x008fe40000000023 */
[----:B------:R-:W-:Y:S01]  /*75710*/  PRMT R34, R57, 0x5210, R34 ;  /* 0x0000521039227816 */ /* 0x000fe20000000022 */
[----:B------:R-:W2:Y:S01]  /*75720*/  LDL.LU R56, [R1+0x26d4] ;  /* 0x0026d40001387983 */ /* 0x000ea20000300800 */
[----:B------:R-:W-:Y:S01]  /*75730*/  PRMT R28, R59, 0x5210, R28 ;  /* 0x000052103b1c7816 */ /* 0x000fe2000000001c */
[----:B------:R-:W-:Y:S02]  /*75740*/  NOP ;  /* 0x0000000000007918 */ /* 0x000fe40000000000 */
[----:B------:R-:W3:Y:S04]  /*75750*/  LDL.LU R57, [R1+0xf88] ;  /* 0x000f880001397983 */ /* 0x000ee80000300800 */
[----:B------:R-:W4:Y:S04]  /*75760*/  LDL.LU R58, [R1+0xf7c] ;  /* 0x000f7c00013a7983 */ /* 0x000f280000300800 */
[----:B0-----:R-:W-:Y:S04]  /*75770*/  STL.64 [R1+0x1b0], R48 ;  /* 0x0001b03001007387 */ /* 0x001fe80000100a00 */
[----:B------:R0:W-:Y:S04]  /*75780*/  STL.64 [R1+0x1b8], R50 ;  /* 0x0001b83201007387 */ /* 0x0001e80000100a00 */
[----:B0-----:R-:W2:Y:S01]  /*75790*/  LDL.LU.64 R50, [R1+0x2b60] ;  /* 0x002b600001327983 */ /* 0x001ea20000300a00 */
[----:B------:R-:W-:-:S03]  /*757a0*/  PRMT R30, R45, 0x5210, R30 ;  /* 0x000052102d1e7816 */ /* 0x000fc6000000001e */
[----:B------:R-:W3:Y:S01]  /*757b0*/  LDL.LU.64 R48, [R1+0x2b58] ;  /* 0x002b580001307983 */ /* 0x000ee20000300a00 */
[----:B------:R-:W-:-:S03]  /*757c0*/  PRMT R31, R61, 0x5210, R31 ;  /* 0x000052103d1f7816 */ /* 0x000fc6000000001f */
[----:B------:R-:W3:Y:S04]  /*757d0*/  LDL.LU R59, [R1+0xf78] ;  /* 0x000f7800013b7983 */ /* 0x000ee80000300800 */
[----:B------:R-:W-:Y:S01]  /*757e0*/  STSM.16.M88.4 [R2], R32 ;  /* 0x0000002002007844 */ /* 0x000fe20000000200 */
[----:B------:R-:W-:-:S03]  /*757f0*/  NOP ;  /* 0x0000000000007918 */ /* 0x000fc60000000000 */
[----:B------:R-:W0:Y:S01]  /*75800*/  LDS.128 R32, [R2] ;  /* 0x0000000002207984 */ /* 0x000e220000000c00 */
[----:B------:R-:W-:Y:S01]  /*75810*/  NOP ;  /* 0x0000000000007918 */ /* 0x000fe20000000000 */
[----:B--2---:R-:W-:Y:S02]  /*75820*/  PRMT R29, R51, 0x5210, R29 ;  /* 0x00005210331d7816 */ /* 0x004fe4000000001d */
[----:B------:R-:W2:Y:S04]  /*75830*/  LDL.LU R51, [R1+0x2b54] ;  /* 0x002b540001337983 */ /* 0x000ea80000300800 */
[----:B------:R-:W2:Y:S04]  /*75840*/  LDL.LU R45, [R1+0x2b50] ;  /* 0x002b5000012d7983 */ /* 0x000ea80000300800 */
[----:B------:R-:W2:Y:S04]  /*75850*/  LDL.LU R61, [R1+0x2b4c] ;  /* 0x002b4c00013d7983 */ /* 0x000ea80000300800 */
[----:B------:R-:W-:Y:S04]  /*75860*/  STSM.16.M88.4 [R2], R28 ;  /* 0x0000001c02007844 */ /* 0x000fe80000000200 */
[----:B0-----:R0:W-:Y:S02]  /*75870*/  STL.64 [R1+0x210], R32 ;  /* 0x0002102001007387 */ /* 0x0011e40000100a00 */
[----:B0-----:R-:W-:-:S02]  /*75880*/  LOP3.LUT R32, R38, 0xffff, RZ, 0xc0, !PT ;  /* 0x0000ffff26207812 */ /* 0x001fc400078ec0ff */
[----:B------:R-:W-:Y:S01]  /*75890*/  LOP3.LUT R33, R39, 0xffff, RZ, 0xc0, !PT ;  /* 0x0000ffff27217812 */ /* 0x000fe200078ec0ff */
[----:B------:R-:W-:Y:S01]  /*758a0*/  NOP ;  /* 0x0000000000007918 */ /* 0x000fe20000000000 */
[----:B------:R-:W0:Y:S04]  /*758b0*/  LDS.128 R36, [R2] ;  /* 0x0000000002247984 */ /* 0x000e280000000c00 */
[----:B------:R1:W-:Y:S01]  /*758c0*/  STL.64 [R1+0x218], R34 ;  /* 0x0002182201007387 */ /* 0x0003e20000100a00 */
[----:B------:R-:W-:Y:S02]  /*758d0*/  PRMT R28, R42, 0x4210, R32 ;  /* 0x000042102a1c7816 */ /* 0x000fe40000000020 */
[----:B------:R-:W-:Y:S02]  /*758e0*/  PRMT R29, R43, 0x4210, R33 ;  /* 0x000042102b1d7816 */ /* 0x000fe40000000021 */
[----:B-1----:R-:W-:-:S02]  /*758f0*/  LOP3.LUT R34, R40, 0xffff, RZ, 0xc0, !PT ;  /* 0x0000ffff28227812 */ /* 0x002fc400078ec0ff */
[----:B------:R-:W-:Y:S02]  /*75900*/  LOP3.LUT R35, R41, 0xffff, RZ, 0xc0, !PT ;  /* 0x0000ffff29237812 */ /* 0x000fe400078ec0ff */
[----:B------:R-:W-:Y:S01]  /*75910*/  PRMT R30, R52, 0x4210, R34 ;  /* 0x00004210341e7816 */ /* 0x000fe20000000022 */
[----:B------:R-:W-:Y:S01]  /*75920*/  NOP ;  /* 0x0000000000007918 */ /* 0x000fe20000000000 */
[----:B--2---:R-:W-:Y:S02]  /*75930*/  PRMT R31, R61, 0x4210, R35 ;  /* 0x000042103d1f7816 */ /* 0x004fe40000000023 */
[----:B------:R-:W2:Y:S04]  /*75940*/  LDL.LU R61, [R1+0x2b48] ;  /* 0x002b4800013d7983 */ /* 0x000ea80000300800 */
[----:B------:R1:W-:Y:S04]  /*75950*/  STSM.16.M88.4 [R2], R28 ;  /* 0x0000001c02007844 */ /* 0x0003e80000000200 */
[----:B0-----:R3:W-:Y:S04]  /*75960*/  STL.64 [R1+0x280], R36 ;  /* 0x0002802401007387 */ /* 0x0017e80000100a00 */
[----:B------:R0:W-:Y:S04]  /*75970*/  STL.64 [R1+0x288], R38 ;  /* 0x0002882601007387 */ /* 0x0001e80000100a00 */
[----:B------:R-:W2:Y:S01]  /*75980*/  LDL.LU R41, [R1+0x28ac] ;  /* 0x0028ac0001297983 */ /* 0x000ea20000300800 */
[----:B-1----:R-:W-:-:S03]  /*75990*/  LOP3.LUT R28, R53, 0xffff, RZ, 0xc0, !PT ;  /* 0x0000ffff351c7812 */ /* 0x002fc600078ec0ff */
[----:B------:R-:W2:Y:S01]  /*759a0*/  LDL.LU R42, [R1+0x28a8] ;  /* 0x0028a800012a7983 */ /* 0x000ea20000300800 */
[----:B------:R-:W-:Y:S02]  /*759b0*/  LOP3.LUT R29, R54, 0xffff, RZ, 0xc0, !PT ;  /* 0x0000ffff361d7812 */ /* 0x000fe400078ec0ff */
[----:B------:R-:W-:Y:S01]  /*759c0*/  LOP3.LUT R30, R55, 0xffff, RZ, 0xc0, !PT ;  /* 0x0000ffff371e7812 */ /* 0x000fe200078ec0ff */
[----:B------:R-:W2:Y:S01]  /*759d0*/  LDL.LU R43, [R1+0x2884] ;  /* 0x00288400012b7983 */ /* 0x000ea20000300800 */
[----:B------:R-:W-:Y:S02]  /*759e0*/  LOP3.LUT R31, R56, 0xffff, RZ, 0xc0, !PT ;  /* 0x0000ffff381f7812 */ /* 0x000fe400078ec0ff */
[----:B---3--:R-:W-:Y:S01]  /*759f0*/  PRMT R36, R57, 0x4210, R28 ;  /* 0x0000421039247816 */ /* 0x008fe2000000001c */
[----:B------:R-:W3:Y:S01]  /*75a00*/  LDL.LU R52, [R1+0x2880] ;  /* 0x0028800001347983 */ /* 0x000ee20000300800 */
[----:B----4-:R-:W-:Y:S02]  /*75a10*/  PRMT R37, R58, 0x4210, R29 ;  /* 0x000042103a257816 */ /* 0x010fe4000000001d */
[----:B0-----:R-:W-:Y:S01]  /*75a20*/  PRMT R38, R59, 0x4210, R30 ;  /* 0x000042103b267816 */ /* 0x001fe2000000001e */
[----:B------:R-:W-:Y:S01]  /*75a30*/  NOP ;  /* 0x0000000000007918 */ /* 0x000fe20000000000 */
[----:B------:R-:W0:Y:S04]  /*75a40*/  LDS.128 R56, [R2] ;  /* 0x0000000002387984 */ /* 0x000e280000000c00 */
[----:B------:R-:W4:Y:S04]  /*75a50*/  LDL.LU R53, [R1+0xfa8] ;  /* 0x000fa80001357983 */ /* 0x000f280000300800 */
[----:B0-----:R-:W-:Y:S04]  /*75a60*/  STL.64 [R1+0x330], R56 ;  /* 0x0003303801007387 */ /* 0x001fe80000100a00 */
[----:B------:R0:W-:Y:S04]  /*75a70*/  STL.64 [R1+0x338], R58 ;  /* 0x0003383a01007387 */ /* 0x0001e80000100a00 */
[----:B0-----:R-:W3:Y:S04]  /*75a80*/  LDL.LU.64 R58, [R1+0x2b40] ;  /* 0x002b4000013a7983 */ /* 0x001ee80000300a00 */
[----:B------:R-:W4:Y:S01]  /*75a90*/  LDL.LU.64 R56, [R1+0x2b38] ;  /* 0x002b380001387983 */ /* 0x000f220000300a00 */
[----:B------:R-:W-:-:S03]  /*75aa0*/  PRMT R32, R60, 0x5210, R32 ;  /* 0x000052103c207816 */ /* 0x000fc60000000020 */
[----:B------:R-:W4:Y:S01]  /*75ab0*/  LDL.LU R54, [R1+0x2720] ;  /* 0x0027200001367983 */ /* 0x000f220000300800 */
[----:B------:R-:W-:-:S03]  /*75ac0*/  PRMT R33, R0, 0x5210, R33 ;  /* 0x0000521000217816 */ /* 0x000fc60000000021 */
[----:B------:R-:W4:Y:S01]  /*75ad0*/  LDL.LU R55, [R1+0x271c] ;  /* 0x00271c0001377983 */ /* 0x000f220000300800 */
[----:B------:R-:W-:-:S03]  /*75ae0*/  PRMT R35, R44, 0x5210, R35 ;  /* 0x000052102c237816 */ /* 0x000fc60000000023 */
[----:B------:R-:W4:Y:S01]  /*75af0*/  LDL.LU R60, [R1+0x26e8] ;  /* 0x0026e800013c7983 */ /* 0x000f220000300800 */
[----:B------:R-:W-:Y:S02]  /*75b00*/  PRMT R30, R50, 0x5210, R30 ;  /* 0x00005210321e7816 */ /* 0x000fe4000000001e */
[----:B--2---:R-:W-:Y:S01]  /*75b10*/  PRMT R39, R61, 0x4210, R31 ;  /* 0x000042103d277816 */ /* 0x004fe2000000001f */
[----:B------:R-:W-:-:S04]  /*75b20*/  NOP ;  /* 0x0000000000007918 */ /* 0x000fc80000000000 */
[----:B------:R-:W-:Y:S01]  /*75b30*/  STSM.16.M88.4 [R2], R36 ;  /* 0x0000002402007844 */ /* 0x000fe20000000200 */
[----:B------:R-:W-:-:S03]  /*75b40*/  NOP ;  /* 0x0000000000007918 */ /* 0x000fc60000000000 */
[----:B------:R-:W0:Y:S04]  /*75b50*/  LDS.128 R36, [R2] ;  /* 0x0000000002247984 */ /* 0x000e280000000c00 */
[----:B------:R-:W2:Y:S04]  /*75b60*/  LDL.LU R61, [R1+0x26e4] ;  /* 0x0026e400013d7983 */ /* 0x000ea80000300800 */
[----:B------:R-:W2:Y:S01]  /*75b70*/  LDL.LU R0, [R1+0x2b34] ;  /* 0x002b340001007983 */ /* 0x000ea20000300800 */
[----:B---3--:R-:W-:Y:S02]  /*75b80*/  PRMT R28, R58, 0x5210, R28 ;  /* 0x000052103a1c7816 */ /* 0x008fe4000000001c */
[----:B----4-:R-:W-:Y:S01]  /*75b90*/  PRMT R34, R56, 0x5210, R34 ;  /* 0x0000521038227816 */ /* 0x010fe20000000022 */
[----:B------:R-:W-:Y:S01]  /*75ba0*/  NOP ;  /* 0x0000000000007918 */ /* 0x000fe20000000000 */
[----:B------:R-:W3:Y:S01]  /*75bb0*/  LDL.LU R56, [R1+0x2b30] ;  /* 0x002b300001387983 */ /* 0x000ee20000300800 */
[----:B------:R-:W-:-:S03]  /*75bc0*/  PRMT R29, R59, 0x5210, R29 ;  /* 0x000052103b1d7816 */ /* 0x000fc6000000001d */
[----:B------:R-:W4:Y:S04]  /*75bd0*/  LDL.LU R44, [R1+0x2b2c] ;  /* 0x002b2c00012c7983 */ /* 0x000f280000300800 */
[----:B0-----:R-:W-:Y:S04]  /*75be0*/  STL.64 [R1+0x200], R36 ;  /* 0x0002002401007387 */ /* 0x001fe80000100a00 */
[----:B------:R-:W-:Y:S04]  /*75bf0*/  STL.64 [R1+0x208], R38 ;  /* 0x0002082601007387 */ /* 0x000fe80000100a00 */
[----:B------:R-:W2:Y:S04]  /*75c00*/  LDL.LU R58, [R1+0x2b28] ;  /* 0x002b2800013a7983 */ /* 0x000ea80000300800 */
[----:B------:R-:W3:Y:S04]  /*75c10*/  LDL.LU R59, [R1+0x2b24] ;  /* 0x002b2400013b7983 */ /* 0x000ee80000300800 */
[----:B------:R-:W4:Y:S04]  /*75c20*/  LDL.LU R50, [R1+0x2b20] ;  /* 0x002b200001327983 */ /* 0x000f280000300800 */
[----:B------:R-:W-:Y:S01]  /*75c30*/  STSM.16.M88.4 [R2], R32 ;  /* 0x0000002002007844 */ /* 0x000fe20000000200 */
[----:B------:R-:W-:-:S03]  /*75c40*/  NOP ;  /* 0x0000000000007918 */ /* 0x000fc60000000000 */
[----:B------:R-:W0:Y:S01]  /*75c50*/  LDS.128 R32, [R2] ;  /* 0x0000000002207984 */ /* 0x000e220000000c00 */
[----:B------:R-:W-:Y:S01]  /*75c60*/  PRMT R31, R47, 0x5210, R31 ;  /* 0x000052102f1f7816 */ /* 0x000fe2000000001f */
[----:B------:R-:W-:Y:S02]  /*75c70*/  NOP ;  /* 0x0000000000007918 */ /* 0x000fe40000000000 */
[----:B------:R-:W4:Y:S04]  /*75c80*/  LDL.LU R47, [R1+0x2b1c] ;  /* 0x002b1c00012f7983 */ /* 0x000f280000300800 */
[----:B------:R-:W-:Y:S01]  /*75c90*/  STSM.16.M88.4 [R2], R28 ;  /* 0x0000001c02007844 */ /* 0x000fe20000000200 */
[----:B------:R-:W-:-:S03]  /*75ca0*/  NOP ;  /* 0x0000000000007918 */ /* 0x000fc60000000000 */
[----:B------:R-:W1:Y:S04]  /*75cb0*/  LDS.128 R36, [R2] ;  /* 0x0000000002247984 */ /* 0x000e680000000c00 */
[----:B0-----:R0:W-:Y:S04]  /*75cc0*/  STL.64 [R1+0x260], R32 ;  /* 0x0002602001007387 */ /* 0x0011e80000100a00 */
[----:B------:R1:W-:Y:S01]  /*75cd0*/  STL.64 [R1+0x268], R34 ;  /* 0x0002682201007387 */ /* 0x0003e20000100a00 */
[----:B0-----:R-:W-:Y:S02]  /*75ce0*/  LOP3.LUT R33, R42, 0xffff, RZ, 0xc0, !PT ;  /* 0x0000ffff2a217812 */ /* 0x001fe400078ec0ff */
[----:B-1----:R-:W-:-:S02]  /*75cf0*/  LOP3.LUT R34, R43, 0xffff, RZ, 0xc0, !PT ;  /* 0x0000ffff2b227812 */ /* 0x002fc400078ec0ff */
[----:B------:R-:W-:Y:S01]  /*75d00*/  LOP3.LUT R35, R52, 0xffff, RZ, 0xc0, !PT ;  /* 0x0000ffff34237812 */ /* 0x000fe200078ec0ff */
[----:B------:R-:W-:-:S03]  /*75d10*/  NOP ;  /* 0x0000000000007918 */ /* 0x000fc60000000000 */
[----:B--2---:R-:W-:Y:S02]  /*75d20*/  PRMT R31, R58, 0x4210, R35 ;  /* 0x000042103a1f7816 */ /* 0x004fe40000000023 */
[----:B---3--:R-:W-:Y:S02]  /*75d30*/  PRMT R30, R59, 0x4210, R34 ;  /* 0x000042103b1e7816 */ /* 0x008fe40000000022 */
[----:B----4-:R-:W-:Y:S02]  /*75d40*/  PRMT R29, R50, 0x4210, R33 ;  /* 0x00004210321d7816 */ /* 0x010fe40000000021 */
[----:B------:R-:W2:Y:S04]  /*75d50*/  LDL.LU R50, [R1+0x2b18] ;  /* 0x002b180001327983 */ /* 0x000ea80000300800 */
[----:B------:R-:W3:Y:S04]  /*75d60*/  LDL.LU R59, [R1+0x2b14] ;  /* 0x002b1400013b7983 */ /* 0x000ee80000300800 */
[----:B------:R-:W4:Y:S01]  /*75d70*/  LDL.LU R58, [R1+0x2b10] ;  /* 0x002b1000013a7983 */ /* 0x000f220000300800 */
[----:B------:R-:W-:-:S04]  /*75d80*/  LOP3.LUT R32, R41, 0xffff, RZ, 0xc0, !PT ;  /* 0x0000ffff29207812 */ /* 0x000fc800078ec0ff */
[----:B------:R-:W-:-:S05]  /*75d90*/  PRMT R28, R53, 0x4210, R32 ;  /* 0x00004210351c7816 */ /* 0x000fca0000000020 */
[----:B------:R0:W-:Y:S01]  /*75da0*/  STSM.16.M88.4 [R2], R28 ;  /* 0x0000001c02007844 */ /* 0x0001e20000000200 */
[----:B------:R-:W-:-:S03]  /*75db0*/  NOP ;  /* 0x0000000000007918 */ /* 0x000fc60000000000 */
[----:B------:R-:W1:Y:S01]  /*75dc0*/  LDS.128 R40, [R2] ;  /* 0x0000000002287984 */ /* 0x000e620000000c00 */
[----:B0-----:R-:W-:Y:S02]  /*75dd0*/  LOP3.LUT R28, R54, 0xffff, RZ, 0xc0, !PT ;  /* 0x0000ffff361c7812 */ /* 0x001fe400078ec0ff */
[----:B------:R-:W-:Y:S02]  /*75de0*/  LOP3.LUT R29, R55, 0xffff, RZ, 0xc0, !PT ;  /* 0x0000ffff371d7812 */ /* 0x000fe400078ec0ff */
[----:B------:R-:W-:Y:S02]  /*75df0*/  LOP3.LUT R30, R60, 0xffff, RZ, 0xc0, !PT ;  /* 0x0000ffff3c1e7812 */ /* 0x000fe400078ec0ff */
[----:B------:R-:W-:-:S04]  /*75e00*/  LOP3.LUT R31, R61, 0xffff, RZ, 0xc0, !PT ;  /* 0x0000ffff3d1f7812 */ /* 0x000fc800078ec0ff */
[----:B------:R-:W-:Y:S01]  /*75e10*/  PRMT R55, R47, 0x4210, R31 ;  /* 0x000042102f377816 */ /* 0x000fe2000000001f */
[----:B------:R-:W-:Y:S04]  /*75e20*/  STL.64 [R1+0x320], R36 ;  /* 0x0003202401007387 */ /* 0x000fe80000100a00 */
[----:B------:R0:W-:Y:S04]  /*75e30*/  STL.64 [R1+0x328], R38 ;  /* 0x0003282601007387 */ /* 0x0001e80000100a00 */
[----:B0-----:R-:W4:Y:S04]  /*75e40*/  LDL.LU R39, [R1+0x250] ;  /* 0x0002500001277983 */ /* 0x001f280000300800 */
[----:B-1----:R0:W-:Y:S04]  /*75e50*/  STL.64 [R1+0x2f0], R40 ;  /* 0x0002f02801007387 */ /* 0x0021e80000100a00 */
[----:B------:R1:W-:Y:S01]  /*75e60*/  STL.64 [R1+0x2f8], R42 ;  /* 0x0002f82a01007387 */ /* 0x0003e20000100a00 */
[----:B------:R-:W-:-:S03]  /*75e70*/  PRMT R33, R51, 0x5210, R33 ;  /* 0x0000521033217816 */ /* 0x000fc60000000021 */
[----:B0-----:R-:W4:Y:S04]  /*75e80*/  LDL.LU R40, [R1+0x28c4] ;  /* 0x0028c40001287983 */ /* 0x001f280000300800 */
[----:B------:R-:W4:Y:S04]  /*75e90*/  LDL.LU R41, [R1+0x28c0] ;  /* 0x0028c00001297983 */ /* 0x000f280000300800 */
[----:B-1----:R-:W4:Y:S01]  /*75ea0*/  LDL.LU R42, [R1+0x289c] ;  /* 0x00289c00012a7983 */ /* 0x002f220000300800 */
[----:B------:R-:W-:-:S03]  /*75eb0*/  PRMT R35, R48, 0x5210, R35 ;  /* 0x0000521030237816 */ /* 0x000fc60000000023 */
[----:B------:R-:W4:Y:S01]  /*75ec0*/  LDL.LU R43, [R1+0x2898] ;  /* 0x00289800012b7983 */ /* 0x000f220000300800 */
[----:B------:R-:W-:-:S03]  /*75ed0*/  PRMT R34, R49, 0x5210, R34 ;  /* 0x0000521031227816 */ /* 0x000fc60000000022 */
[----:B------:R-:W4:Y:S01]  /*75ee0*/  LDL.LU R47, [R1+0x2940] ;  /* 0x00294000012f7983 */ /* 0x000f220000300800 */
[----:B------:R-:W-:Y:S01]  /*75ef0*/  PRMT R32, R57, 0x5210, R32 ;  /* 0x0000521039207816 */ /* 0x000fe20000000020 */
[----:B------:R-:W-:Y:S01]  /*75f00*/  NOP ;  /* 0x0000000000007918 */ /* 0x000fe20000000000 */
[----:B------:R-:W-:Y:S02]  /*75f10*/  PRMT R31, R46, 0x5210, R31 ;  /* 0x000052102e1f7816 */ /* 0x000fe4000000001f */
[----:B--2---:R-:W-:Y:S02]  /*75f20*/  PRMT R54, R50, 0x4210, R30 ;  /* 0x0000421032367816 */ /* 0x004fe4000000001e */
[----:B------:R-:W2:Y:S01]  /*75f30*/  LDL.LU R50, [R1+0xfdc] ;  /* 0x000fdc0001327983 */ /* 0x000ea20000300800 */
[----:B---3--:R-:W-:-:S03]  /*75f40*/  PRMT R52, R59, 0x4210, R28 ;  /* 0x000042103b347816 */ /* 0x008fc6000000001c */
[----:B------:R-:W3:Y:S01]  /*75f50*/  LDL.LU R51, [R1+0x2738] ;  /* 0x0027380001337983 */ /* 0x000ee20000300800 */
[----:B----4-:R-:W-:-:S03]  /*75f60*/  PRMT R53, R58, 0x4210, R29 ;  /* 0x000042103a357816 */ /* 0x010fc6000000001d */
[----:B------:R-:W4:Y:S04]  /*75f70*/  LDL.LU R48, [R1+0x2734] ;  /* 0x0027340001307983 */ /* 0x000f280000300800 */
[----:B------:R-:W-:Y:S01]  /*75f80*/  STSM.16.M88.4 [R2], R52 ;  /* 0x0000003402007844 */ /* 0x000fe20000000200 */
[----:B------:R-:W-:-:S03]  /*75f90*/  NOP ;  /* 0x0000000000007918 */ /* 0x000fc60000000000 */
[----:B------:R-:W0:Y:S01]  /*75fa0*/  LDS.128 R52, [R2] ;  /* 0x0000000002347984 */ /* 0x000e220000000c00 */
[----:B------:R-:W-:Y:S01]  /*75fb0*/  PRMT R29, R0, 0x5210, R29 ;  /* 0x00005210001d7816 */ /* 0x000fe2000000001d */
[----:B------:R-:W-:Y:S02]  /*75fc0*/  NOP ;  /* 0x0000000000007918 */ /* 0x000fe40000000000 */
[----:B------:R-:W3:Y:S04]  /*75fd0*/  LDL.LU R49, [R1+0x2708] ;  /* 0x0027080001317983 */ /* 0x000ee80000300800 */
[----:B------:R-:W3:Y:S04]  /*75fe0*/  LDL.LU R60, [R1+0x2704] ;  /* 0x00270400013c7983 */ /* 0x000ee80000300800 */
[----:B------:R-:W3:Y:S04]  /*75ff0*/  LDL.LU R61, [R1+0x2958] ;  /* 0x00295800013d7983 */ /* 0x000ee80000300800 */
[----:B------:R-:W3:Y:S01]  /*76000*/  LDL.LU R58, [R1+0x294c] ;  /* 0x00294c00013a7983 */ /* 0x000ee20000300800 */
[----:B------:R-:W-:-:S03]  /*76010*/  PRMT R30, R45, 0x5210, R30 ;  /* 0x000052102d1e7816 */ /* 0x000fc6000000001e */
[----:B0-----:R-:W-:Y:S04]  /*76020*/  STL.64 [R1+0x1f0], R52 ;  /* 0x0001f03401007387 */ /* 0x001fe80000100a00 */
[----:B------:R0:W-:Y:S04]  /*76030*/  STL.64 [R1+0x1f8], R54 ;  /* 0x0001f83601007387 */ /* 0x0001e80000100a00 */
[----:B0-----:R-:W3:Y:S04]  /*76040*/  LDL.LU.64 R54, [R1+0x2b08] ;  /* 0x002b080001367983 */ /* 0x001ee80000300a00 */
[----:B------:R-:W3:Y:S04]  /*76050*/  LDL.LU.64 R52, [R1+0x2b00] ;  /* 0x002b000001347983 */ /* 0x000ee80000300a00 */
[----:B------:R-:W3:Y:S04]  /*76060*/  LDL.LU R59, [R1+0x2954] ;  /* 0x00295400013b7983 */ /* 0x000ee80000300800 */
[----:B------:R-:W3:Y:S04]  /*76070*/  LDL.LU R57, [R1+0xfe8] ;  /* 0x000fe80001397983 */ /* 0x000ee80000300800 */
[----:B------:R-:W3:Y:S04]  /*76080*/  LDL.LU R0, [R1+0x2af8] ;  /* 0x002af80001007983 */ /* 0x000ee80000300800 */
[----:B------:R-:W3:Y:S04]  /*76090*/  LDL.LU R45, [R1+0x2af4] ;  /* 0x002af400012d7983 */ /* 0x000ee80000300800 */
[----:B------:R-:W4:Y:S04]  /*760a0*/  LDL.LU R46, [R1+0x2af0] ;  /* 0x002af000012e7983 */ /* 0x000f280000300800 */
[----:B------:R-:W-:Y:S01]  /*760b0*/  STSM.16.M88.4 [R2], R32 ;  /* 0x0000002002007844 */ /* 0x000fe20000000200 */
[----:B------:R-:W-:-:S03]  /*760c0*/  NOP ;  /* 0x0000000000007918 */ /* 0x000fc60000000000 */
[----:B------:R-:W0:Y:S01]  /*760d0*/  LDS.128 R32, [R2] ;  /* 0x0000000002207984 */ /* 0x000e220000000c00 */
[----:B------:R-:W-:Y:S01]  /*760e0*/  PRMT R28, R39, 0x5210, R28 ;  /* 0x00005210271c7816 */ /* 0x000fe2000000001c */
[----:B------:R-:W-:-:S04]  /*760f0*/  NOP ;  /* 0x0000000000007918 */ /* 0x000fc80000000000 */
[----:B------:R-:W-:Y:S01]  /*76100*/  STSM.16.M88.4 [R2], R28 ;  /* 0x0000001c02007844 */ /* 0x000fe20000000200 */
[----:B------:R-:W-:-:S03]  /*76110*/  NOP ;  /* 0x0000000000007918 */ /* 0x000fc60000000000 */
[----:B------:R-:W1:Y:S04]  /*76120*/  LDS.128 R36, [R2] ;  /* 0x0000000002247984 */ /* 0x000e680000000c00 */
[----:B0-----:R0:W-:Y:S04]  /*76130*/  STL.64 [R1+0x250], R32 ;  /* 0x0002502001007387 */ /* 0x0011e80000100a00 */
[----:B------:R1:W-:Y:S01]  /*76140*/  STL.64 [R1+0x258], R34 ;  /* 0x0002582201007387 */ /* 0x0003e20000100a00 */
[----:B0-----:R-:W-:Y:S02]  /*76150*/  LOP3.LUT R33, R42, 0xffff, RZ, 0xc0, !PT ;  /* 0x0000ffff2a217812 */ /* 0x001fe400078ec0ff */
[----:B------:R-:W-:-:S02]  /*76160*/  LOP3.LUT R32, R43, 0xffff, RZ, 0xc0, !PT ;  /* 0x0000ffff2b207812 */ /* 0x000fc400078ec0ff */
[----:B-1----:R-:W-:Y:S02]  /*76170*/  LOP3.LUT R35, R40, 0xffff, RZ, 0xc0, !PT ;  /* 0x0000ffff28237812 */ /* 0x002fe400078ec0ff */
[----:B------:R-:W-:Y:S02]  /*76180*/  LOP3.LUT R34, R41, 0xffff, RZ, 0xc0, !PT ;  /* 0x0000ffff29227812 */ /* 0x000fe400078ec0ff */
[----:B------:R-:W-:Y:S01]  /*76190*/  PRMT R28, R47, 0x4210, R35 ;  /* 0x000042102f1c7816 */ /* 0x000fe20000000023 */
[----:B------:R-:W-:Y:S04]  /*761a0*/  STL.64 [R1+0x2e0], R36 ;  /* 0x0002e02401007387 */ /* 0x000fe80000100a00 */
[----:B------:R0:W-:Y:S04]  /*761b0*/  STL.64 [R1+0x2e8], R38 ;  /* 0x0002e82601007387 */ /* 0x0001e80000100a00 */
[----:B0-----:R-:W4:Y:S01]  /*761c0*/  LDL.LU R39, [R1+0x2a4] ;  /* 0x0002a40001277983 */ /* 0x001f220000300800 */
[----:B--2---:R-:W-:-:S02]  /*761d0*/  PRMT R30, R50, 0x4210, R33 ;  /* 0x00004210321e7816 */ /* 0x004fc40000000021 */
[----:B---3--:R-:W-:Y:S02]  /*761e0*/  PRMT R31, R45, 0x4210, R32 ;  /* 0x000042102d1f7816 */ /* 0x008fe40000000020 */
[----:B----4-:R-:W-:Y:S01]  /*761f0*/  PRMT R29, R46, 0x4210, R34 ;  /* 0x000042102e1d7816 */ /* 0x010fe20000000022 */
[----:B------:R-:W-:-:S04]  /*76200*/  NOP ;  /* 0x0000000000007918 */ /* 0x000fc80000000000 */
[----:B------:R0:W-:Y:S02]  /*76210*/  STSM.16.M88.4 [R2], R28 ;  /* 0x0000001c02007844 */ /* 0x0001e40000000200 */
[----:B0-----:R-:W-:Y:S02]  /*76220*/  LOP3.LUT R28, R51, 0xffff, RZ, 0xc0, !PT ;  /* 0x0000ffff331c7812 */ /* 0x001fe400078ec0ff */
[----:B------:R-:W-:Y:S02]  /*76230*/  LOP3.LUT R29, R48, 0xffff, RZ, 0xc0, !PT ;  /* 0x0000ffff301d7812 */ /* 0x000fe400078ec0ff */
[----:B------:R-:W-:Y:S01]  /*76240*/  LOP3.LUT R30, R49, 0xffff, RZ, 0xc0, !PT ;  /* 0x0000ffff311e7812 */ /* 0x000fe200078ec0ff */
[----:B------:R-:W-:Y:S01]  /*76250*/  NOP ;  /* 0x0000000000007918 */ /* 0x000fe20000000000 */
[----:B------:R-:W0:Y:S01]  /*76260*/  LDS.128 R48, [R2] ;  /* 0x0000000002307984 */ /* 0x000e220000000c00 */
[----:B------:R-:W-:Y:S02]  /*76270*/  LOP3.LUT R31, R60, 0xffff, RZ, 0xc0, !PT ;  /* 0x0000ffff3c1f7812 */ /* 0x000fe400078ec0ff */
[----:B------:R-:W-:-:S02]  /*76280*/  PRMT R40, R61, 0x4210, R28 ;  /* 0x000042103d287816 */ /* 0x000fc4000000001c */
[----:B------:R-:W-:Y:S02]  /*76290*/  PRMT R41, R58, 0x4210, R29 ;  /* 0x000042103a297816 */ /* 0x000fe4000000001d */
[----:B------:R-:W-:Y:S02]  /*762a0*/  PRMT R42, R59, 0x4210, R30 ;  /* 0x000042103b2a7816 */ /* 0x000fe4000000001e */
[----:B------:R-:W-:Y:S01]  /*762b0*/  PRMT R43, R57, 0x4210, R31 ;  /* 0x00004210392b7816 */ /* 0x000fe2000000001f */
[----:B------:R-:W-:-:S04]  /*762c0*/  NOP ;  /* 0x0000000000007918 */ /* 0x000fc80000000000 */
[----:B------:R1:W-:Y:S02]  /*762d0*/  STSM.16.M88.4 [R2], R40 ;  /* 0x0000002802007844 */ /* 0x0003e40000000200 */
[----:B-1----:R-:W-:Y:S02]  /*762e0*/  PRMT R40, R44, 0x5210, R35 ;  /* 0x000052102c287816 */ /* 0x002fe40000000023 */
[----:B0-----:R-:W-:Y:S04]  /*762f0*/  STL.64 [R1+0x2d0], R48 ;  /* 0x0002d03001007387 */ /* 0x001fe80000100a00 */
[----:B------:R0:W-:Y:S04]  /*76300*/  STL.64 [R1+0x2d8], R50 ;  /* 0x0002d83201007387 */ /* 0x0001e80000100a00 */
[----:B------:R-:W2:Y:S04]  /*76310*/  LDL.LU R46, [R1+0x28d4] ;  /* 0x0028d400012e7983 */ /* 0x000ea80000300800 */
[----:B------:R-:W3:Y:S04]  /*76320*/  LDL.LU R47, [R1+0x28d0] ;  /* 0x0028d000012f7983 */ /* 0x000ee80000300800 */
[----:B------:R-:W4:Y:S01]  /*76330*/  LDL.LU R44, [R1+0x28b4] ;  /* 0x0028b400012c7983 */ /* 0x000f220000300800 */
[----:B------:R-:W-:-:S03]  /*76340*/  PRMT R41, R56, 0x5210, R34 ;  /* 0x0000521038297816 */ /* 0x000fc60000000022 */
[----:B------:R-:W4:Y:S01]  /*76350*/  LDL.LU R45, [R1+0x28b0] ;  /* 0x0028b000012d7983 */ /* 0x000f220000300800 */
[----:B------:R-:W-:Y:S02]  /*76360*/  PRMT R42, R55, 0x5210, R33 ;  /* 0x00005210372a7816 */ /* 0x000fe40000000021 */
[----:B------:R-:W-:Y:S01]  /*76370*/  PRMT R43, R54, 0x5210, R32 ;  /* 0x00005210362b7816 */ /* 0x000fe20000000020 */
[----:B------:R-:W-:Y:S01]  /*76380*/  NOP ;  /* 0x0000000000007918 */ /* 0x000fe20000000000 */
[----:B------:R-:W1:Y:S01]  /*76390*/  LDS.128 R32, [R2] ;  /* 0x0000000002207984 */ /* 0x000e620000000c00 */
[----:B------:R-:W-:-:S03]  /*763a0*/  NOP ;  /* 0x0000000000007918 */ /* 0x000fc60000000000 */
        /* <DEDUP_REMOVED lines=12> */
[----:B-1----:R-:W-:Y:S04]  /*76470*/  STL.64 [R1+0x1e0], R32 ;  /* 0x0001e02001007387 */ /* 0x002fe80000100a00 */
[----:B------:R0:W-:Y:S04]  /*76480*/  STL.64 [R1+0x1e8], R34 ;  /* 0x0001e82201007387 */ /* 0x0001e80000100a00 */
[----:B------:R1:W-:Y:S04]  /*76490*/  STSM.16.M88.4 [R2], R40 ;  /* 0x0000002802007844 */ /* 0x0003e80000000200 */
[----:B0-----:R-:W4:Y:S04]  /*764a0*/  LDL.LU.64 R34, [R1+0x2ae8] ;  /* 0x002ae80001227983 */ /* 0x001f280000300a00 */
[----:B------:R-:W4:Y:S04]  /*764b0*/  LDL.LU.64 R32, [R1+0x2ae0] ;  /* 0x002ae00001207983 */ /* 0x000f280000300a00 */
[----:B-1----:R-:W4:Y:S04]  /*764c0*/  LDL.LU.64 R42, [R1+0x2ad8] ;  /* 0x002ad800012a7983 */ /* 0x002f280000300a00 */
[----:B------:R-:W4:Y:S01]  /*764d0*/  LDL.LU.64 R40, [R1+0x2ad0] ;  /* 0x002ad00001287983 */ /* 0x000f220000300a00 */
[----:B------:R-:W-:Y:S01]  /*764e0*/  PRMT R28, R39, 0x5210, R28 ;  /* 0x00005210271c7816 */ /* 0x000fe2000000001c */
[----:B------:R-:W-:-:S02]  /*764f0*/  NOP ;  /* 0x0000000000007918 */ /* 0x000fc40000000000 */
[----:B------:R-:W0:Y:S01]  /*76500*/  LDS.128 R36, [R2] ;  /* 0x0000000002247984 */ /* 0x000e220000000c00 */
[----:B------:R-:W-:Y:S02]  /*76510*/  PRMT R29, R52, 0x5210, R29 ;  /* 0x00005210341d7816 */ /* 0x000fe4000000001d */
[----:B------:R-:W-:Y:S01]  /*76520*/  PRMT R30, R53, 0x5210, R30 ;  /* 0x00005210351e7816 */ /* 0x000fe2000000001e */
[----:B------:R-:W4:Y:S01]  /*76530*/  LDL.LU R52, [R1+0x2ac8] ;  /* 0x002ac80001347983 */ /* 0x000f220000300800 */
[----:B------:R-:W-:Y:S01]  /*76540*/  PRMT R31, R3, 0x5210, R31 ;  /* 0x00005210031f7816 */ /* 0x000fe2000000001f */
[----:B------:R-:W-:Y:S02]  /*76550*/  NOP ;  /* 0x0000000000007918 */ /* 0x000fe40000000000 */
[----:B------:R-:W4:Y:S04]  /*76560*/  LDL.LU R53, [R1+0x2ac4] ;  /* 0x002ac40001357983 */ /* 0x000f280000300800 */
[----:B------:R-:W4:Y:S04]  /*76570*/  LDL.LU R3, [R1+0x2ac0] ;  /* 0x002ac00001037983 */ /* 0x000f280000300800 */
[----:B------:R-:W-:Y:S04]  /*76580*/  STSM.16.M88.4 [R2], R28 ;  /* 0x0000001c02007844 */ /* 0x000fe80000000200 */
[----:B0-----:R-:W-:Y:S04]  /*76590*/  STL.64 [R1+0x240], R36 ;  /* 0x0002402401007387 */ /* 0x001fe80000100a00 */
[----:B------:R2:W-:Y:S02]  /*765a0*/  STL.64 [R1+0x248], R38 ;  /* 0x0002482601007387 */ /* 0x0005e40000100a00 */
[----:B--2---:R-:W-:-:S02]  /*765b0*/  LOP3.LUT R39, R46, 0xffff, RZ, 0xc0, !PT ;  /* 0x0000ffff2e277812 */ /* 0x004fc400078ec0ff */
[----:B---3--:R-:W-:Y:S02]  /*765c0*/  LOP3.LUT R38, R47, 0xffff, RZ, 0xc0, !PT ;  /* 0x0000ffff2f267812 */ /* 0x008fe400078ec0ff */
[----:B----4-:R-:W-:Y:S02]  /*765d0*/  LOP3.LUT R37, R44, 0xffff, RZ, 0xc0, !PT ;  /* 0x0000ffff2c257812 */ /* 0x010fe400078ec0ff */
[----:B------:R-:W-:Y:S01]  /*765e0*/  LOP3.LUT R36, R45, 0xffff, RZ, 0xc0, !PT ;  /* 0x0000ffff2d247812 */ /* 0x000fe200078ec0ff */
[----:B------:R-:W-:Y:S01]  /*765f0*/  NOP ;  /* 0x0000000000007918 */ /* 0x000fe20000000000 */
[----:B------:R-:W0:Y:S01]  /*76600*/  LDS.128 R44, [R2] ;  /* 0x00000000022c7984 */ /* 0x000e220000000c00 */
[----:B------:R-:W-:Y:S02]  /*76610*/  PRMT R28, R50, 0x4210, R39 ;  /* 0x00004210321c7816 */ /* 0x000fe40000000027 */
[----:B------:R-:W-:Y:S02]  /*76620*/  PRMT R29, R51, 0x4210, R38 ;  /* 0x00004210331d7816 */ /* 0x000fe40000000026 */
[----:B------:R-:W-:-:S02]  /*76630*/  PRMT R30, R48, 0x4210, R37 ;  /* 0x00004210301e7816 */ /* 0x000fc40000000025 */
[----:B------:R-:W-:Y:S01]  /*76640*/  PRMT R31, R49, 0x4210, R36 ;  /* 0x00004210311f7816 */ /* 0x000fe20000000024 */
[----:B------:R-:W-:-:S04]  /*76650*/  NOP ;  /* 0x0000000000007918 */ /* 0x000fc80000000000 */
[----:B------:R1:W-:Y:S01]  /*76660*/  STSM.16.M88.4 [R2], R28 ;  /* 0x0000001c02007844 */ /* 0x0003e20000000200 */
[----:B------:R-:W-:-:S03]  /*76670*/  NOP ;  /* 0x0000000000007918 */ /* 0x000fc60000000000 */
[----:B------:R-:W2:Y:S04]  /*76680*/  LDS.128 R48, [R2] ;  /* 0x0000000002307984 */ /* 0x000ea80000000c00 */
[----:B0-----:R0:W-:Y:S01]  /*76690*/  STL.64 [R1+0x2c0], R44 ;  /* 0x0002c02c01007387 */ /* 0x0011e20000100a00 */
[----:B-1----:R-:W-:Y:S02]  /*766a0*/  LOP3.LUT R28, R54, 0xffff, RZ, 0xc0, !PT ;  /* 0x0000ffff361c7812 */ /* 0x002fe400078ec0ff */
[----:B------:R-:W-:Y:S02]  /*766b0*/  LOP3.LUT R29, R55, 0xffff, RZ, 0xc0, !PT ;  /* 0x0000ffff371d7812 */ /* 0x000fe400078ec0ff */
[----:B------:R-:W-:Y:S02]  /*766c0*/  LOP3.LUT R30, R60, 0xffff, RZ, 0xc0, !PT ;  /* 0x0000ffff3c1e7812 */ /* 0x000fe400078ec0ff */
[----:B------:R-:W-:Y:S01]  /*766d0*/  LOP3.LUT R31, R61, 0xffff, RZ, 0xc0, !PT ;  /* 0x0000ffff3d1f7812 */ /* 0x000fe200078ec0ff */
[----:B------:R1:W-:Y:S01]  /*766e0*/  STL.64 [R1+0x2c8], R46 ;  /* 0x0002c82e01007387 */ /* 0x0003e20000100a00 */
[----:B0-----:R-:W-:-:S02]  /*766f0*/  PRMT R44, R58, 0x4210, R28 ;  /* 0x000042103a2c7816 */ /* 0x001fc4000000001c */
[----:B------:R-:W-:Y:S02]  /*76700*/  PRMT R45, R59, 0x4210, R29 ;  /* 0x000042103b2d7816 */ /* 0x000fe4000000001d */
[----:B-1----:R-:W-:Y:S02]  /*76710*/  PRMT R46, R56, 0x4210, R30 ;  /* 0x00004210382e7816 */ /* 0x002fe4000000001e */
[----:B------:R-:W-:Y:S01]  /*76720*/  PRMT R47, R57, 0x4210, R31 ;  /* 0x00004210392f7816 */ /* 0x000fe2000000001f */
[----:B------:R-:W-:-:S04]  /*76730*/  NOP ;  /* 0x0000000000007918 */ /* 0x000fc80000000000 */
[----:B------:R0:W-:Y:S01]  /*76740*/  STSM.16.M88.4 [R2], R44 ;  /* 0x0000002c02007844 */ /* 0x0001e20000000200 */
[----:B------:R-:W-:Y:S02]  /*76750*/  PRMT R42, R42, 0x5210, R37 ;  /* 0x000052102a2a7816 */ /* 0x000fe40000000025 */
[----:B------:R-:W-:Y:S02]  /*76760*/  PRMT R43, R43, 0x5210, R36 ;  /* 0x000052102b2b7816 */ /* 0x000fe40000000024 */
[----:B------:R-:W-:Y:S02]  /*76770*/  PRMT R40, R40, 0x5210, R39 ;  /* 0x0000521028287816 */ /* 0x000fe40000000027 */
[----:B------:R-:W-:Y:S01]  /*76780*/  PRMT R41, R41, 0x5210, R38 ;  /* 0x0000521029297816 */ /* 0x000fe20000000026 */
[----:B------:R-:W-:Y:S01]  /*76790*/  NOP ;  /* 0x0000000000007918 */ /* 0x000fe20000000000 */
[----:B------:R-:W1:Y:S01]  /*767a0*/  LDS.128 R36, [R2] ;  /* 0x0000000002247984 */ /* 0x000e620000000c00 */
[----:B------:R-:W-:-:S03]  /*767b0*/  NOP ;  /* 0x0000000000007918 */ /* 0x000fc60000000000 */
[----:B--2---:R-:W-:Y:S04]  /*767c0*/  STL.64 [R1+0x2b0], R48 ;  /* 0x0002b03001007387 */ /* 0x004fe80000100a00 */
[----:B------:R2:W-:Y:S04]  /*767d0*/  STL.64 [R1+0x2b8], R50 ;  /* 0x0002b83201007387 */ /* 0x0005e80000100a00 */
[----:B0-----:R-:W3:Y:S04]  /*767e0*/  LDL.LU R44, [R1+0x28ec] ;  /* 0x0028ec00012c7983 */ /* 0x001ee80000300800 */
        /* <DEDUP_REMOVED lines=13> */
[----:B-1----:R-:W-:Y:S04]  /*768c0*/  STL.64 [R1+0x1d0], R36 ;  /* 0x0001d02401007387 */ /* 0x002fe80000100a00 */
[----:B------:R0:W-:Y:S04]  /*768d0*/  STL.64 [R1+0x1d8], R38 ;  /* 0x0001d82601007387 */ /* 0x0001e80000100a00 */
[----:B------:R1:W-:Y:S04]  /*768e0*/  STSM.16.M88.4 [R2], R40 ;  /* 0x0000002802007844 */ /* 0x0003e80000000200 */
[----:B0-----:R-:W2:Y:S04]  /*768f0*/  LDL.LU.64 R38, [R1+0x2ab8] ;  /* 0x002ab80001267983 */ /* 0x001ea80000300a00 */
[----:B------:R-:W2:Y:S04]  /*76900*/  LDL.LU.64 R36, [R1+0x2ab0] ;  /* 0x002ab00001247983 */ /* 0x000ea80000300a00 */
[----:B------:R-:W2:Y:S04]  /*76910*/  LDL.LU R56, [R1+0x2988] ;  /* 0x0029880001387983 */ /* 0x000ea80000300800 */
[----:B------:R-:W2:Y:S04]  /*76920*/  LDL.LU R57, [R1+0x2980] ;  /* 0x0029800001397983 */ /* 0x000ea80000300800 */
[----:B-1----:R-:W2:Y:S01]  /*76930*/  LDL.LU.64 R40, [R1+0x2aa8] ;  /* 0x002aa80001287983 */ /* 0x002ea20000300a00 */
[----:B------:R-:W-:Y:S01]  /*76940*/  NOP ;  /* 0x0000000000007918 */ /* 0x000fe20000000000 */
[----:B---3--:R-:W-:-:S02]  /*76950*/  LOP3.LUT R44, R44, 0xffff, RZ, 0xc0, !PT ;  /* 0x0000ffff2c2c7812 */ /* 0x008fc400078ec0ff */
[----:B--2---:R-:W-:Y:S02]  /*76960*/  PRMT R28, R41, 0x5210, R28 ;  /* 0x00005210291c7816 */ /* 0x004fe4000000001c */
[----:B------:R-:W-:Y:S02]  /*76970*/  PRMT R29, R40, 0x5210, R29 ;  /* 0x00005210281d7816 */ /* 0x000fe4000000001d */
[----:B------:R-:W0:Y:S01]  /*76980*/  LDS.128 R40, [R2] ;  /* 0x0000000002287984 */ /* 0x000e220000000c00 */
[----:B------:R-:W-:Y:S02]  /*76990*/  PRMT R30, R39, 0x5210, R30 ;  /* 0x00005210271e7816 */ /* 0x000fe4000000001e */
[----:B------:R-:W-:Y:S01]  /*769a0*/  PRMT R31, R37, 0x5210, R31 ;  /* 0x00005210251f7816 */ /* 0x000fe2000000001f */
[----:B------:R-:W-:Y:S01]  /*769b0*/  NOP ;  /* 0x0000000000007918 */ /* 0x000fe20000000000 */
[----:B0-----:R-:W-:Y:S04]  /*769c0*/  STL.64 [R1+0x230], R40 ;  /* 0x0002302801007387 */ /* 0x001fe80000100a00 */
[----:B------:R0:W-:Y:S04]  /*769d0*/  STL.64 [R1+0x238], R42 ;  /* 0x0002382a01007387 */ /* 0x0001e80000100a00 */
[----:B0-----:R-:W2:Y:S04]  /*769e0*/  LDL.LU R42, [R1+0x2aa4] ;  /* 0x002aa400012a7983 */ /* 0x001ea80000300800 */
[----:B------:R-:W3:Y:S01]  /*769f0*/  LDL.LU R40, [R1+0x2aa0] ;  /* 0x002aa00001287983 */ /* 0x000ee20000300800 */
[----:B----4-:R-:W-:-:S02]  /*76a00*/  LOP3.LUT R41, R46, 0xffff, RZ, 0xc0, !PT ;  /* 0x0000ffff2e297812 */ /* 0x010fc400078ec0ff */
[----:B------:R-:W-:Y:S02]  /*76a10*/  LOP3.LUT R39, R47, 0xffff, RZ, 0xc0, !PT ;  /* 0x0000ffff2f277812 */ /* 0x000fe400078ec0ff */
[----:B------:R-:W-:Y:S01]  /*76a20*/  LOP3.LUT R37, R45, 0xffff, RZ, 0xc0, !PT ;  /* 0x0000ffff2d257812 */ /* 0x000fe200078ec0ff */
[----:B------:R0:W-:Y:S02]  /*76a30*/  STSM.16.M88.4 [R2], R28 ;  /* 0x0000001c02007844 */ /* 0x0001e40000000200 */
[----:B0-----:R-:W-:Y:S02]  /*76a40*/  PRMT R28, R50, 0x4210, R44 ;  /* 0x00004210321c7816 */ /* 0x001fe4000000002c */
[----:B------:R-:W-:Y:S02]  /*76a50*/  PRMT R29, R51, 0x4210, R41 ;  /* 0x00004210331d7816 */ /* 0x000fe40000000029 */
[----:B------:R-:W-:Y:S02]  /*76a60*/  PRMT R30, R48, 0x4210, R39 ;  /* 0x00004210301e7816 */ /* 0x000fe40000000027 */
[----:B------:R-:W-:Y:S01]  /*76a70*/  PRMT R31, R49, 0x4210, R37 ;  /* 0x00004210311f7816 */ /* 0x000fe20000000025 */
[----:B------:R-:W-:Y:S01]  /*76a80*/  NOP ;  /* 0x0000000000007918 */ /* 0x000fe20000000000 */
[----:B------:R-:W0:Y:S01]  /*76a90*/  LDS.128 R48, [R2] ;  /* 0x0000000002307984 */ /* 0x000e220000000c00 */
[----:B------:R-:W-:-:S03]  /*76aa0*/  NOP ;  /* 0x0000000000007918 */ /* 0x000fc60000000000 */
[----:B------:R1:W-:Y:S02]  /*76ab0*/  STSM.16.M88.4 [R2], R28 ;  /* 0x0000001c02007844 */ /* 0x0003e40000000200 */
[----:B-1----:R-:W-:Y:S02]  /*76ac0*/  LOP3.LUT R28, R54, 0xffff, RZ, 0xc0, !PT ;  /* 0x0000ffff361c7812 */ /* 0x002fe400078ec0ff */
[----:B------:R-:W-:Y:S02]  /*76ad0*/  LOP3.LUT R29, R55, 0xffff, RZ, 0xc0, !PT ;  /* 0x0000ffff371d7812 */ /* 0x000fe400078ec0ff */
[----:B------:R-:W-:Y:S02]  /*76ae0*/  LOP3.LUT R30, R60, 0xffff, RZ, 0xc0, !PT ;  /* 0x0000ffff3c1e7812 */ /* 0x000fe400078ec0ff */
[----:B------:R-:W-:Y:S01]  /*76af0*/  LOP3.LUT R31, R61, 0xffff, RZ, 0xc0, !PT ;  /* 0x0000ffff3d1f7812 */ /* 0x000fe200078ec0ff */
[----:B0-----:R0:W-:Y:S04]  /*76b00*/  STL.64 [R1+0x2a0], R48 ;  /* 0x0002a03001007387 */ /* 0x0011e80000100a00 */
[----:B------:R1:W-:Y:S04]  /*76b10*/  STL.64 [R1+0x2a8], R50 ;  /* 0x0002a83201007387 */ /* 0x0003e80000100a00 */
[----:B------:R-:W4:Y:S01]  /*76b20*/  LDL R55, [R1+0x1030] ;  /* 0x0010300001377983 */ /* 0x000f220000100800 */
[----:B0-----:R-:W-:-:S02]  /*76b30*/  PRMT R48, R58, 0x4210, R28 ;  /* 0x000042103a307816 */ /* 0x001fc4000000001c */
[----:B------:R-:W-:Y:S02]  /*76b40*/  PRMT R49, R59, 0x4210, R29 ;  /* 0x000042103b317816 */ /* 0x000fe4000000001d */
[----:B-1----:R-:W-:Y:S02]  /*76b50*/  PRMT R50, R56, 0x4210, R30 ;  /* 0x0000421038327816 */ /* 0x002fe4000000001e */
[----:B------:R-:W-:Y:S01]  /*76b60*/  PRMT R51, R57, 0x4210, R31 ;  /* 0x0000421039337816 */ /* 0x000fe2000000001f */
[----:B------:R-:W-:Y:S01]  /*76b70*/  NOP ;  /* 0x0000000000007918 */ /* 0x000fe20000000000 */
[----:B------:R-:W0:Y:S01]  /*76b80*/  LDS.128 R56, [R2] ;  /* 0x0000000002387984 */ /* 0x000e220000000c00 */
[----:B------:R-:W-:-:S03]  /*76b90*/  NOP ;  /* 0x0000000000007918 */ /* 0x000fc60000000000 */
[----:B------:R-:W-:Y:S04]  /*76ba0*/  STSM.16.M88.4 [R2], R48 ;  /* 0x0000003002007844 */ /* 0x000fe80000000200 */
[----:B0-----:R-:W-:Y:S04]  /*76bb0*/  STL.64 [R1+0x290], R56 ;  /* 0x0002903801007387 */ /* 0x001fe80000100a00 */
[----:B------:R0:W-:Y:S04]  /*76bc0*/  STL.64 [R1+0x298], R58 ;  /* 0x0002983a01007387 */ /* 0x0001e80000100a00 */
[----:B0-----:R-:W4:Y:S04]  /*76bd0*/  LDL.LU.64 R58, [R1+0x2a98] ;  /* 0x002a9800013a7983 */ /* 0x001f280000300a00 */
[----:B------:R-:W4:Y:S04]  /*76be0*/  LDL.LU R54, [R1+0x1a0] ;  /* 0x0001a00001367983 */ /* 0x000f280000300800 */
[----:B------:R-:W4:Y:S04]  /*76bf0*/  LDL R43, [R1+0x11a8] ;  /* 0x0011a800012b7983 */ /* 0x000f280000100800 */
[----:B------:R-:W4:Y:S01]  /*76c00*/  LDL.LU.64 R50, [R1+0x1f70] ;  /* 0x001f700001327983 */ /* 0x000f220000300a00 */
[----:B------:R-:W-:-:S02]  /*76c10*/  PRMT R46, R38, 0x5210, R39 ;  /* 0x00005210262e7816 */ /* 0x000fc40000000027 */
[----:B------:R-:W-:Y:S01]  /*76c20*/  PRMT R47, R36, 0x5210, R37 ;  /* 0x00005210242f7816 */ /* 0x000fe20000000025 */
[----:B------:R-:W-:Y:S01]  /*76c30*/  NOP ;  /* 0x0000000000007918 */ /* 0x000fe20000000000 */
[----:B------:R-:W0:Y:S04]  /*76c40*/  LDS.128 R36, [R2] ;  /* 0x0000000002247984 */ /* 0x000e280000000c00 */
[----:B------:R-:W4:Y:S04]  /*76c50*/  LDL R56, [R1+0x11a0] ;  /* 0x0011a00001387983 */ /* 0x000f280000100800 */
[----:B------:R-:W4:Y:S04]  /*76c60*/  LDL R48, [R1+0x119c] ;  /* 0x00119c0001307983 */ /* 0x000f280000100800 */
[----:B0-----:R0:W-:Y:S04]  /*76c70*/  STL.64 [R1+0x1c0], R36 ;  /* 0x0001c02401007387 */ /* 0x0011e80000100a00 */
[----:B------:R-:W-:Y:S04]  /*76c80*/  STL.64 [R1+0x1c8], R38 ;  /* 0x0001c82601007387 */ /* 0x000fe80000100a00 */
[----:B0-----:R-:W4:Y:S04]  /*76c90*/  LDL.LU.64 R36, [R1+0x1f68] ;  /* 0x001f680001247983 */ /* 0x001f280000300a00 */
[----:B------:R-:W4:Y:S01]  /*76ca0*/  LDL R60, [R1+0x1198] ;  /* 0x00119800013c7983 */ /* 0x000f220000100800 */
[----:B--2---:R-:W-:-:S02]  /*76cb0*/  PRMT R44, R42, 0x5210, R44 ;  /* 0x000052102a2c7816 */ /* 0x004fc4000000002c */
[----:B---3--:R-:W-:Y:S01]  /*76cc0*/  PRMT R45, R40, 0x5210, R41 ;  /* 0x00005210282d7816 */ /* 0x008fe20000000029 */
[----:B------:R-:W-:-:S04]  /*76cd0*/  NOP ;  /* 0x0000000000007918 */ /* 0x000fc80000000000 */
[----:B------:R0:W-:Y:S04]  /*76ce0*/  STSM.16.M88.4 [R2], R44 ;  /* 0x0000002c02007844 */ /* 0x0001e80000000200 */
[----:B0-----:R-:W2:Y:S04]  /*76cf0*/  LDL.LU.64 R46, [R1+0x1f60] ;  /* 0x001f6000012e7983 */ /* 0x001ea80000300a00 */
[----:B------:R-:W3:Y:S04]  /*76d00*/  LDL R61, [R1+0x1194] ;  /* 0x00119400013d7983 */ /* 0x000ee80000100800 */
[----:B------:R-:W3:Y:S04]  /*76d10*/  LDL.LU.64 R40, [R1+0x1f58] ;  /* 0x001f580001287983 */ /* 0x000ee80000300a00 */
[----:B------:R-:W3:Y:S01]  /*76d20*/  LDL.LU R57, [R1+0x190] ;  /* 0x0001900001397983 */ /* 0x000ee20000300800 */
[----:B------:R-:W-:-:S02]  /*76d30*/  PRMT R28, R35, 0x5210, R28 ;  /* 0x00005210231c7816 */ /* 0x000fc4000000001c */
[----:B------:R-:W-:Y:S01]  /*76d40*/  PRMT R29, R34, 0x5210, R29 ;  /* 0x00005210221d7816 */ /* 0x000fe2000000001d */
[----:B------:R-:W3:Y:S01]  /*76d50*/  LDL R49, [R1+0x1190] ;  /* 0x0011900001317983 */ /* 0x000ee20000100800 */
[----:B------:R-:W-:Y:S02]  /*76d60*/  PRMT R30, R33, 0x5210, R30 ;  /* 0x00005210211e7816 */ /* 0x000fe4000000001e */
[----:B------:R-:W-:Y:S01]  /*76d70*/  PRMT R31, R32, 0x5210, R31 ;  /* 0x00005210201f7816 */ /* 0x000fe2000000001f */
[----:B------:R-:W-:Y:S01]  /*76d80*/  NOP ;  /* 0x0000000000007918 */ /* 0x000fe20000000000 */
[----:B------:R-:W0:Y:S01]  /*76d90*/  LDS.128 R32, [R2] ;  /* 0x0000000002207984 */ /* 0x000e220000000c00 */
[----:B------:R-:W-:-:S03]  /*76da0*/  NOP ;  /* 0x0000000000007918 */ /* 0x000fc60000000000 */
[----:B------:R-:W3:Y:S04]  /*76db0*/  LDL.LU.64 R44, [R1+0x1f50] ;  /* 0x001f5000012c7983 */ /* 0x000ee80000300a00 */
[----:B------:R1:W-:Y:S01]  /*76dc0*/  STSM.16.M88.4 [R2], R28 ;  /* 0x0000001c02007844 */ /* 0x0003e20000000200 */
[----:B----4-:R-:W-:Y:S01]  /*76dd0*/  ISETP.LT.AND P5, PT, R55, UR5, !P5 ;  /* 0x0000000537007c0c */ /* 0x010fe2000efa1270 */
[----:B------:R-:W4:Y:S02]  /*76de0*/  LDCU UR5, c[0x0][0x398] ;  /* 0x00007300ff0577ac */ /* 0x000f240008000800 */
[----:B0-----:R0:W-:Y:S04]  /*76df0*/  STL.64 [R1+0x220], R32 ;  /* 0x0002202001007387 */ /* 0x0011e80000100a00 */
[----:B------:R-:W-:Y:S04]  /*76e00*/  STL.64 [R1+0x228], R34 ;  /* 0x0002282201007387 */ /* 0x000fe80000100a00 */
[----:B-1----:R-:W4:Y:S04]  /*76e10*/  LDL.LU R2, [R1+0x2a94] ;  /* 0x002a940001027983 */ /* 0x002f280000300800 */
[----:B0-----:R-:W4:Y:S04]  /*76e20*/  LDL.LU.64 R32, [R1+0x1f48] ;  /* 0x001f480001207983 */ /* 0x001f280000300a00 */
[----:B------:R-:W4:Y:S01]  /*76e30*/  LDL R39, [R1+0x118c] ;  /* 0x00118c0001277983 */ /* 0x000f220000100800 */
[----:B------:R-:W-:Y:S01]  /*76e40*/  PRMT R28, R54, 0x7770, RZ ;  /* 0x00007770361c7816 */ /* 0x000fe200000000ff */
[----:B------:R-:W-:-:S04]  /*76e50*/  NOP ;  /* 0x0000000000007918 */ /* 0x000fc80000000000 */
[----:B------:R0:W-:Y:S04]  /*76e60*/  @P5 STG.E.U8 desc[UR34][R50.64], R28 ;  /* 0x0000001c32005986 */ /* 0x0001e8000c101122 */
[----:B0-----:R-:W4:Y:S01]  /*76e70*/  LDL.LU.64 R50, [R1+0x1f40] ;  /* 0x001f400001327983 */ /* 0x001f220000300a00 */
[----:B------:R-:W-:Y:S02]  /*76e80*/  ISETP.GE.AND P5, PT, R55, UR25, PT ;  /* 0x0000001937007c0c */ /* 0x000fe4000bfa6270 */
[----:B------:R-:W-:Y:S01]  /*76e90*/  PRMT R28, R54, 0x7771, RZ ;  /* 0x00007771361c7816 */ /* 0x000fe200000000ff */
[----:B------:R-:W4:Y:S01]  /*76ea0*/  LDL R42, [R1+0x10fc] ;  /* 0x0010fc00012a7983 */ /* 0x000f220000100800 */
[----:B------:R-:W-:Y:S01]  /*76eb0*/  ISETP.LT.AND P6, PT, R43, UR18, !P5 ;  /* 0x000000122b007c0c */ /* 0x000fe2000efc1270 */
[----:B------:R-:W0:-:S12]  /*76ec0*/  LDCU UR18, c[0x0][0x39c] ;  /* 0x00007380ff1277ac */ /* 0x000e180008000800 */
[----:B------:R1:W-:Y:S01]  /*76ed0*/  @P6 STG.E.U8 desc[UR34][R36.64], R28 ;  /* 0x0000001c24006986 */ /* 0x0003e2000c101122 */
[----:B------:R-:W-:Y:S01]  /*76ee0*/  ISETP.LT.AND P6, PT, R56, UR8, !P5 ;  /* 0x0000000838007c0c */ /* 0x000fe2000efc1270 */
[----:B------:R-:W0:Y:S01]  /*76ef0*/  LDCU UR8, c[0x0][0x39c] ;  /* 0x00007380ff0877ac */ /* 0x000e220008000800 */
[----:B-1----:R-:W-:Y:S01]  /*76f00*/  PRMT R28, R54, 0x7772, RZ ;  /* 0x00007772361c7816 */ /* 0x002fe200000000ff */
[----:B------:R-:W4:Y:S04]  /*76f10*/  LDL.LU.64 R36, [R1+0x1e60] ;  /* 0x001e600001247983 */ /* 0x000f280000300a00 */
[----:B------:R-:W4:Y:S06]  /*76f20*/  LDL.LU R55, [R1+0x180] ;  /* 0x0001800001377983 */ /* 0x000f2c0000300800 */
[----:B--2---:R1:W-:Y:S01]  /*76f30*/  @P6 STG.E.U8 desc[UR34][R46.64], R28 ;  /* 0x0000001c2e006986 */ /* 0x0043e2000c101122 */
[----:B------:R-:W-:Y:S01]  /*76f40*/  ISETP.LT.AND P6, PT, R48, UR14, !P5 ;  /* 0x0000000e30007c0c */ /* 0x000fe2000efc1270 */
[----:B------:R-:W2:Y:S01]  /*76f50*/  LDCU UR14, c[0x0][0x39c] ;  /* 0x00007380ff0e77ac */ /* 0x000ea20008000800 */
[----:B-1----:R-:W-:Y:S01]  /*76f60*/  PRMT R28, R54, 0x7773, RZ ;  /* 0x00007773361c7816 */ /* 0x002fe200000000ff */
[----:B------:R-:W2:Y:S10]  /*76f70*/  LDL.LU.64 R46, [R1+0x1f38] ;  /* 0x001f3800012e7983 */ /* 0x000eb40000300a00 */
[----:B---3--:R1:W-:Y:S04]  /*76f80*/  @P6 STG.E.U8 desc[UR34][R40.64], R28 ;  /* 0x0000001c28006986 */ /* 0x0083e8000c101122 */
[----:B-1----:R-:W3:Y:S04]  /*76f90*/  LDL.LU.64 R40, [R1+0x1f30] ;  /* 0x001f300001287983 */ /* 0x002ee80000300a00 */
[----:B------:R-:W2:Y:S01]  /*76fa0*/  LDL.LU R29, [R1+0x279c] ;  /* 0x00279c00011d7983 */ /* 0x000ea20000300800 */
[----:B------:R-:W-:Y:S01]  /*76fb0*/  ISETP.LT.AND P6, PT, R60, UR6, !P5 ;  /* 0x000000063c007c0c */ /* 0x000fe2000efc1270 */
[----:B------:R-:W1:Y:S01]  /*76fc0*/  LDCU UR6, c[0x0][0x39c] ;  /* 0x00007380ff0677ac */ /* 0x000e620008000800 */
[----:B------:R-:W-:-:S11]  /*76fd0*/  PRMT R28, R57, 0x7770, RZ ;  /* 0x00007770391c7816 */ /* 0x000fd600000000ff */
[----:B------:R0:W-:Y:S04]  /*76fe0*/  @P6 STG.E.U8 desc[UR34][R44.64], R28 ;  /* 0x0000001c2c006986 */ /* 0x0001e8000c101122 */
[----:B0-----:R-:W3:Y:S01]  /*76ff0*/  LDL.LU.64 R44, [R1+0x1f28] ;  /* 0x001f2800012c7983 */ /* 0x001ee20000300a00 */
[----:B------:R-:W-:Y:S01]  /*77000*/  ISETP.LT.AND P6, PT, R61, UR10, !P5 ;  /* 0x0000000a3d007c0c */ /* 0x000fe2000efc1270 */
[----:B------:R-:W0:Y:S01]  /*77010*/  LDCU UR10, c[0x0][0x39c] ;  /* 0x00007380ff0a77ac */ /* 0x000e220008000800 */
[----:B------:R-:W-:-:S11]  /*77020*/  PRMT R28, R57, 0x7771, RZ ;  /* 0x00007771391c7816 */ /* 0x000fd600000000ff */
[----:B----4-:R4:W-:Y:S01]  /*77030*/  @P6 STG.E.U8 desc[UR34][R32.64], R28 ;  /* 0x0000001c20006986 */ /* 0x0109e2000c101122 */
[----:B------:R-:W-:-:S03]  /*77040*/  ISETP.LT.AND P6, PT, R49, UR28, !P5 ;  /* 0x0000001c31007c0c */ /* 0x000fc6000efc1270 */
[----:B----4-:R-:W4:Y:S01]  /*77050*/  LDL.LU.64 R32, [R1+0x1f20] ;  /* 0x001f200001207983 */ /* 0x010f220000300a00 */
[----:B------:R-:W-:-:S03]  /*77060*/  PRMT R28, R57, 0x7772, RZ ;  /* 0x00007772391c7816 */ /* 0x000fc600000000ff */
[----:B------:R-:W4:Y:S06]  /*77070*/  LDL.LU R54, [R1+0x170] ;  /* 0x0001700001367983 */ /* 0x000f2c0000300800 */
[----:B------:R0:W-:Y:S04]  /*77080*/  @P6 STG.E.U8 desc[UR34][R50.64], R28 ;  /* 0x0000001c32006986 */ /* 0x0001e8000c101122 */
[----:B0-----:R-:W4:Y:S01]  /*77090*/  LDL.LU.64 R50, [R1+0x1f18] ;  /* 0x001f180001327983 */ /* 0x001f220000300a00 */
[----:B------:R-:W-:-:S02]  /*770a0*/  ISETP.LT.AND P5, PT, R39, UR26, !P5 ;  /* 0x0000001a27007c0c */ /* 0x000fc4000efa1270 */
[----:B------:R-:W-:-:S11]  /*770b0*/  PRMT R28, R57, 0x7773, RZ ;  /* 0x00007773391c7816 */ /* 0x000fd600000000ff */
[----:B------:R0:W-:Y:S04]  /*770c0*/  @P5 STG.E.U8 desc[UR34][R36.64], R28 ;  /* 0x0000001c24005986 */ /* 0x0001e8000c101122 */
[----:B0-----:R-:W4:Y:S01]  /*770d0*/  LDL.LU.64 R36, [R1+0x1f10] ;  /* 0x001f100001247983 */ /* 0x001f220000300a00 */
[----:B------:R-:W-:Y:S02]  /*770e0*/  PRMT R28, R55, 0x7770, RZ ;  /* 0x00007770371c7816 */ /* 0x000fe400000000ff */
[----:B--2---:R-:W-:-:S04]  /*770f0*/  ISETP.GE.AND P5, PT, R29, UR33, PT ;  /* 0x000000211d007c0c */ /* 0x004fc8000bfa6270 */
[----:B------:R-:W-:Y:S01]  /*77100*/  ISETP.LT.AND P6, PT, R42, UR12, !P5 ;  /* 0x0000000c2a007c0c */ /* 0x000fe2000efc1270 */
[----:B------:R-:W0:-:S12]  /*77110*/  LDCU UR12, c[0x0][0x39c] ;  /* 0x00007380ff0c77ac */ /* 0x000e180008000800 */
[----:B------:R2:W-:Y:S01]  /*77120*/  @P6 STG.E.U8 desc[UR34][R46.64], R28 ;  /* 0x0000001c2e006986 */ /* 0x0005e2000c101122 */
[----:B------:R-:W-:Y:S01]  /*77130*/  ISETP.LT.AND P6, PT, R43, UR16, !P5 ;  /* 0x000000102b007c0c */ /* 0x000fe2000efc1270 */
[----:B------:R-:W0:Y:S02]  /*77140*/  LDCU UR16, c[0x0][0x39c] ;  /* 0x00007380ff1077ac */ /* 0x000e240008000800 */
[----:B--2---:R-:W2:Y:S01]  /*77150*/  LDL.LU.64 R46, [R1+0x1f08] ;  /* 0x001f0800012e7983 */ /* 0x004ea20000300a00 */
[----:B------:R-:W-:-:S09]  /*77160*/  PRMT R28, R55, 0x7771, RZ ;  /* 0x00007771371c7816 */ /* 0x000fd200000000ff */
[----:B---3--:R3:W-:Y:S01]  /*77170*/  @P6 STG.E.U8 desc[UR34][R40.64], R28 ;  /* 0x0000001c28006986 */ /* 0x0087e2000c101122 */
[----:B------:R-:W-:Y:S01]  /*77180*/  ISETP.LT.AND P6, PT, R56, UR20, !P5 ;  /* 0x0000001438007c0c */ /* 0x000fe2000efc1270 */
[----:B------:R-:W0:Y:S01]  /*77190*/  LDCU UR20, c[0x0][0x39c] ;  /* 0x00007380ff1477ac */ /* 0x000e220008000800 */
[----:B---3--:R-:W-:Y:S01]  /*771a0*/  PRMT R28, R55, 0x7772, RZ ;  /* 0x00007772371c7816 */ /* 0x008fe200000000ff */
[----:B------:R-:W3:Y:S04]  /*771b0*/  LDL.LU.64 R40, [R1+0x1e38] ;  /* 0x001e380001287983 */ /* 0x000ee80000300a00 */
[----:B------:R-:W3:Y:S06]  /*771c0*/  LDL.LU R57, [R1+0x1a4] ;  /* 0x0001a40001397983 */ /* 0x000eec0000300800 */
[----:B------:R0:W-:Y:S04]  /*771d0*/  @P6 STG.E.U8 desc[UR34][R44.64], R28 ;  /* 0x0000001c2c006986 */ /* 0x0001e8000c101122 */
[----:B0-----:R-:W3:Y:S04]  /*771e0*/  LDL.LU.64 R44, [R1+0x1f00] ;  /* 0x001f0000012c7983 */ /* 0x001ee80000300a00 */
[----:B------:R-:W3:Y:S04]  /*771f0*/  LDL.LU.64 R34, [R1+0x1ef8] ;  /* 0x001ef80001227983 */ /* 0x000ee80000300a00 */
[----:B------:R-:W3:Y:S01]  /*77200*/  LDL.LU R29, [R1+0x27a0] ;  /* 0x0027a000011d7983 */ /* 0x000ee20000300800 */
[----:B------:R-:W-:-:S02]  /*77210*/  ISETP.LT.AND P6, PT, R48, UR22, !P5 ;  /* 0x0000001630007c0c */ /* 0x000fc4000efc1270 */
[----:B------:R-:W-:-:S11]  /*77220*/  PRMT R28, R55, 0x7773, RZ ;  /* 0x00007773371c7816 */ /* 0x000fd600000000ff */
[----:B----4-:R0:W-:Y:S01]  /*77230*/  @P6 STG.E.U8 desc[UR34][R32.64], R28 ;  /* 0x0000001c20006986 */ /* 0x0101e2000c101122 */
[----:B------:R-:W-:Y:S02]  /*77240*/  ISETP.LT.AND P6, PT, R60, UR40, !P5 ;  /* 0x000000283c007c0c */ /* 0x000fe4000efc1270 */
[----:B0-----:R-:W-:-:S11]  /*77250*/  PRMT R28, R54, 0x7770, RZ ;  /* 0x00007770361c7816 */ /* 0x001fd600000000ff */
[----:B------:R0:W-:Y:S04]  /*77260*/  @P6 STG.E.U8 desc[UR34][R50.64], R28 ;  /* 0x0000001c32006986 */ /* 0x0001e8000c101122 */
[----:B0-----:R-:W4:Y:S01]  /*77270*/  LDL.LU.64 R50, [R1+0x1ef0] ;  /* 0x001ef00001327983 */ /* 0x001f220000300a00 */
[----:B------:R-:W-:Y:S01]  /*77280*/  ISETP.LT.AND P6, PT, R61, UR5, !P5 ;  /* 0x000000053d007c0c */ /* 0x000fe2000efc1270 */
[----:B------:R-:W0:Y:S01]  /*77290*/  LDCU UR5, c[0x0][0x398] ;  /* 0x00007300ff0577ac */ /* 0x000e220008000800 */
[C---:B------:R-:W-:Y:S01]  /*772a0*/  PRMT R28, R54.reuse, 0x7771, RZ ;  /* 0x00007771361c7816 */ /* 0x040fe200000000ff */
[----:B------:R-:W4:Y:S04]  /*772b0*/  LDL.LU.64 R32, [R1+0x1ee8] ;  /* 0x001ee80001207983 */ /* 0x000f280000300a00 */
[----:B------:R-:W4:Y:S06]  /*772c0*/  LDL.LU R55, [R1+0x194] ;  /* 0x0001940001377983 */ /* 0x000f2c0000300800 */
[----:B------:R1:W-:Y:S01]  /*772d0*/  @P6 STG.E.U8 desc[UR34][R36.64], R28 ;  /* 0x0000001c24006986 */ /* 0x0003e2000c101122 */
[----:B0-----:R-:W-:Y:S01]  /*772e0*/  ISETP.LT.AND P6, PT, R49, UR5, !P5 ;  /* 0x0000000531007c0c */ /* 0x001fe2000efc1270 */
[----:B------:R-:W0:Y:S01]  /*772f0*/  LDCU UR5, c[0x0][0x398] ;  /* 0x00007300ff0577ac */ /* 0x000e220008000800 */
[----:B-1----:R-:W-:-:S02]  /*77300*/  PRMT R28, R54, 0x7772, RZ ;  /* 0x00007772361c7816 */ /* 0x002fc400000000ff */
[----:B0-----:R-:W-:Y:S01]  /*77310*/  ISETP.LT.AND P5, PT, R39, UR5, !P5 ;  /* 0x0000000527007c0c */ /* 0x001fe2000efa1270 */
[----:B------:R-:W0:Y:S08]  /*77320*/  LDCU UR5, c[0x0][0x398] ;  /* 0x00007300ff0577ac */ /* 0x000e300008000800 */
[----:B--2---:R1:W-:Y:S04]  /*77330*/  @P6 STG.E.U8 desc[UR34][R46.64], R28 ;  /* 0x0000001c2e006986 */ /* 0x0043e8000c101122 */
[----:B-1----:R-:W2:Y:S01]  /*77340*/  LDL.LU.64 R46, [R1+0x1ee0] ;  /* 0x001ee000012e7983 */ /* 0x002ea20000300a00 */
[----:B------:R-:W-:-:S03]  /*77350*/  PRMT R28, R54, 0x7773, RZ ;  /* 0x00007773361c7816 */ /* 0x000fc600000000ff */
[----:B------:R-:W2:Y:S04]  /*77360*/  LDL.LU.64 R36, [R1+0x1ed8] ;  /* 0x001ed80001247983 */ /* 0x000ea80000300a00 */
[----:B---3--:R1:W-:Y:S02]  /*77370*/  @P5 STG.E.U8 desc[UR34][R40.64], R28 ;  /* 0x0000001c28005986 */ /* 0x0083e4000c101122 */
[----:B-1----:R-:W-:Y:S02]  /*77380*/  PRMT R28, R57, 0x7770, RZ ;  /* 0x00007770391c7816 */ /* 0x002fe400000000ff */
[----:B------:R-:W-:-:S04]  /*77390*/  ISETP.GE.AND P5, PT, R29, UR31, PT ;  /* 0x0000001f1d007c0c */ /* 0x000fc8000bfa6270 */
[----:B0-----:R-:W-:Y:S01]  /*773a0*/  ISETP.LT.AND P6, PT, R42, UR5, !P5 ;  /* 0x000000052a007c0c */ /* 0x001fe2000efc1270 */
[----:B------:R-:W0:-:S12]  /*773b0*/  LDCU UR5, c[0x0][0x398] ;  /* 0x00007300ff0577ac */ /* 0x000e180008000800 */
[----:B------:R1:W-:Y:S01]  /*773c0*/  @P6 STG.E.U8 desc[UR34][R44.64], R28 ;  /* 0x0000001c2c006986 */ /* 0x0003e2000c101122 */
[----:B0-----:R-:W-:Y:S01]  /*773d0*/  ISETP.LT.AND P6, PT, R43, UR5, !P5 ;  /* 0x000000052b007c0c */ /* 0x001fe2000efc1270 */
[----:B------:R-:W0:Y:S02]  /*773e0*/  LDCU UR5, c[0x0][0x398] ;  /* 0x00007300ff0577ac */ /* 0x000e240008000800 */
[----:B-1----:R-:W3:Y:S01]  /*773f0*/  LDL.LU.64 R44, [R1+0x1ed0] ;  /* 0x001ed000012c7983 */ /* 0x002ee20000300a00 */
[----:B------:R-:W-:-:S03]  /*77400*/  PRMT R28, R57, 0x7771, RZ ;  /* 0x00007771391c7816 */ /* 0x000fc600000000ff */
[----:B------:R-:W3:Y:S06]  /*77410*/  LDL.LU.64 R40, [R1+0x1e28] ;  /* 0x001e280001287983 */ /* 0x000eec0000300a00 */
[----:B------:R1:W-:Y:S04]  /*77420*/  @P6 STG.E.U8 desc[UR34][R34.64], R28 ;  /* 0x0000001c22006986 */ /* 0x0003e8000c101122 */
[----:B------:R-:W3:Y:S01]  /*77430*/  LDL.LU R54, [R1+0x184] ;  /* 0x0001840001367983 */ /* 0x000ee20000300800 */
[----:B0-----:R-:W-:Y:S01]  /*77440*/  ISETP.LT.AND P6, PT, R56, UR5, !P5 ;  /* 0x0000000538007c0c */ /* 0x001fe2000efc1270 */
[----:B------:R-:W0:Y:S01]  /*77450*/  LDCU UR5, c[0x0][0x398] ;  /* 0x00007300ff0577ac */ /* 0x000e220008000800 */
[----:B-1----:R-:W-:-:S11]  /*77460*/  PRMT R28, R57, 0x7772, RZ ;  /* 0x00007772391c7816 */ /* 0x002fd600000000ff */
[----:B----4-:R1:W-:Y:S04]  /*77470*/  @P6 STG.E.U8 desc[UR34][R50.64], R28 ;  /* 0x0000001c32006986 */ /* 0x0103e8000c101122 */
[----:B-1----:R-:W4:Y:S04]  /*77480*/  LDL.LU.64 R50, [R1+0x1ec8] ;  /* 0x001ec80001327983 */ /* 0x002f280000300a00 */
[----:B------:R-:W4:Y:S04]  /*77490*/  LDL.LU.64 R34, [R1+0x1ec0] ;  /* 0x001ec00001227983 */ /* 0x000f280000300a00 */
[----:B------:R-:W4:Y:S01]  /*774a0*/  LDL.LU R29, [R1+0x27a4] ;  /* 0x0027a400011d7983 */ /* 0x000f220000300800 */
[----:B------:R-:W-:Y:S01]  /*774b0*/  ISETP.LT.AND P6, PT, R48, UR24, !P5 ;  /* 0x0000001830007c0c */ /* 0x000fe2000efc1270 */
[----:B------:R-:W4:Y:S01]  /*774c0*/  LDCU.64 UR24, c[0x0][0x398] ;  /* 0x00007300ff1877ac */ /* 0x000f220008000a00 */
[----:B------:R-:W-:-:S11]  /*774d0*/  PRMT R28, R57, 0x7773, RZ ;  /* 0x00007773391c7816 */ /* 0x000fd600000000ff */
[----:B------:R1:W-:Y:S01]  /*774e0*/  @P6 STG.E.U8 desc[UR34][R32.64], R28 ;  /* 0x0000001c20006986 */ /* 0x0003e2000c101122 */
[----:B0-----:R-:W-:Y:S01]  /*774f0*/  ISETP.LT.AND P6, PT, R60, UR5, !P5 ;  /* 0x000000053c007c0c */ /* 0x001fe2000efc1270 */
[----:B------:R-:W0:Y:S01]  /*77500*/  LDCU UR5, c[0x0][0x398] ;  /* 0x00007300ff0577ac */ /* 0x000e220008000800 */
[----:B-1----:R-:W-:-:S11]  /*77510*/  PRMT R28, R55, 0x7770, RZ ;  /* 0x00007770371c7816 */ /* 0x002fd600000000ff */
[----:B--2---:R1:W-:Y:S04]  /*77520*/  @P6 STG.E.U8 desc[UR34][R46.64], R28 ;  /* 0x0000001c2e006986 */ /* 0x0043e8000c101122 */
[----:B-1----:R-:W2:Y:S01]  /*77530*/  LDL.LU.64 R46, [R1+0x1eb8] ;  /* 0x001eb800012e7983 */ /* 0x002ea20000300a00 */
[----:B0-----:R-:W-:Y:S01]  /*77540*/  ISETP.LT.AND P6, PT, R61, UR5, !P5 ;  /* 0x000000053d007c0c */ /* 0x001fe2000efc1270 */
[----:B------:R-:W0:Y:S01]  /*77550*/  LDCU UR5, c[0x0][0x398] ;  /* 0x00007300ff0577ac */ /* 0x000e220008000800 */
[----:B------:R-:W-:Y:S01]  /*77560*/  PRMT R28, R55, 0x7771, RZ ;  /* 0x00007771371c7816 */ /* 0x000fe200000000ff */
[----:B------:R-:W2:Y:S04]  /*77570*/  LDL.LU.64 R32, [R1+0x1eb0] ;  /* 0x001eb00001207983 */ /* 0x000ea80000300a00 */
[----:B------:R-:W2:Y:S06]  /*77580*/  LDL.LU R57, [R1+0x174] ;  /* 0x0001740001397983 */ /* 0x000eac0000300800 */
[----:B------:R1:W-:Y:S01]  /*77590*/  @P6 STG.E.U8 desc[UR34][R36.64], R28 ;  /* 0x0000001c24006986 */ /* 0x0003e2000c101122 */
[----:B0-----:R-:W-:Y:S01]  /*775a0*/  ISETP.LT.AND P6, PT, R49, UR5, !P5 ;  /* 0x0000000531007c0c */ /* 0x001fe2000efc1270 */
[----:B------:R-:W0:Y:S01]  /*775b0*/  LDCU UR5, c[0x0][0x398] ;  /* 0x00007300ff0577ac */ /* 0x000e220008000800 */
[----:B-1----:R-:W-:-:S11]  /*775c0*/  PRMT R28, R55, 0x7772, RZ ;  /* 0x00007772371c7816 */ /* 0x002fd600000000ff */
[----:B---3--:R1:W-:Y:S04]  /*775d0*/  @P6 STG.E.U8 desc[UR34][R44.64], R28 ;  /* 0x0000001c2c006986 */ /* 0x0083e8000c101122 */
[----:B-1----:R-:W3:Y:S01]  /*775e0*/  LDL.LU.64 R44, [R1+0x1ea8] ;  /* 0x001ea800012c7983 */ /* 0x002ee20000300a00 */
[----:B0-----:R-:W-:Y:S01]  /*775f0*/  ISETP.LT.AND P5, PT, R39, UR5, !P5 ;  /* 0x0000000527007c0c */ /* 0x001fe2000efa1270 */
[----:B------:R-:W0:Y:S01]  /*77600*/  LDCU UR5, c[0x0][0x398] ;  /* 0x00007300ff0577ac */ /* 0x000e220008000800 */
[----:B------:R-:W-:Y:S01]  /*77610*/  PRMT R28, R55, 0x7773, RZ ;  /* 0x00007773371c7816 */ /* 0x000fe200000000ff */
[----:B------:R-:W3:Y:S10]  /*77620*/  LDL.LU.64 R36, [R1+0x1ea0] ;  /* 0x001ea00001247983 */ /* 0x000ef40000300a00 */
[----:B------:R1:W-:Y:S02]  /*77630*/  @P5 STG.E.U8 desc[UR34][R40.64], R28 ;  /* 0x0000001c28005986 */ /* 0x0003e4000c101122 */
[----:B-1----:R-:W-:-:S02]  /*77640*/  PRMT R28, R54, 0x7770, RZ ;  /* 0x00007770361c7816 */ /* 0x002fc400000000ff */
[----:B----4-:R-:W-:-:S04]  /*77650*/  ISETP.GE.AND P5, PT, R29, UR25, PT ;  /* 0x000000191d007c0c */ /* 0x010fc8000bfa6270 */
[----:B0-----:R-:W-:Y:S01]  /*77660*/  ISETP.LT.AND P6, PT, R42, UR5, !P5 ;  /* 0x000000052a007c0c */ /* 0x001fe2000efc1270 */
[----:B------:R-:W0:-:S12]  /*77670*/  LDCU UR5, c[0x0][0x398] ;  /* 0x00007300ff0577ac */ /* 0x000e180008000800 */
[----:B------:R1:W-:Y:S04]  /*77680*/  @P6 STG.E.U8 desc[UR34][R50.64], R28 ;  /* 0x0000001c32006986 */ /* 0x0003e8000c101122 */
[----:B-1----:R-:W4:Y:S01]  /*77690*/  LDL.LU.64 R50, [R1+0x1e98] ;  /* 0x001e980001327983 */ /* 0x002f220000300a00 */
[----:B0-----:R-:W-:Y:S01]  /*776a0*/  ISETP.LT.AND P6, PT, R43, UR5, !P5 ;  /* 0x000000052b007c0c */ /* 0x001fe2000efc1270 */
[----:B------:R-:W0:Y:S01]  /*776b0*/  LDCU UR5, c[0x0][0x398] ;  /* 0x00007300ff0577ac */ /* 0x000e220008000800 */
[----:B------:R-:W-:Y:S01]  /*776c0*/  PRMT R28, R54, 0x7771, RZ ;  /* 0x00007771361c7816 */ /* 0x000fe200000000ff */
[----:B------:R-:W4:Y:S04]  /*776d0*/  LDL.LU.64 R40, [R1+0x1dc8] ;  /* 0x001dc80001287983 */ /* 0x000f280000300a00 */
[----:B------:R-:W4:Y:S06]  /*776e0*/  LDL.LU R55, [R1+0x1a8] ;  /* 0x0001a80001377983 */ /* 0x000f2c0000300800 */
[----:B------:R1:W-:Y:S01]  /*776f0*/  @P6 STG.E.U8 desc[UR34][R34.64], R28 ;  /* 0x0000001c22006986 */ /* 0x0003e2000c101122 */
[----:B0-----:R-:W-:Y:S01]  /*77700*/  ISETP.LT.AND P6, PT, R56, UR5, !P5 ;  /* 0x0000000538007c0c */ /* 0x001fe2000efc1270 */
[----:B------:R-:W0:Y:S01]  /*77710*/  LDCU UR5, c[0x0][0x398] ;  /* 0x00007300ff0577ac */ /* 0x000e220008000800 */
[----:B-1----:R-:W-:-:S11]  /*77720*/  PRMT R28, R54, 0x7772, RZ ;  /* 0x00007772361c7816 */ /* 0x002fd600000000ff */
[----:B--2---:R1:W-:Y:S04]  /*77730*/  @P6 STG.E.U8 desc[UR34][R46.64], R28 ;  /* 0x0000001c2e006986 */ /* 0x0043e8000c101122 */
[----:B-1----:R-:W2:Y:S04]  /*77740*/  LDL.LU.64 R46, [R1+0x1e90] ;  /* 0x001e9000012e7983 */ /* 0x002ea80000300a00 */
[----:B------:R-:W2:Y:S04]  /*77750*/  LDL.LU.64 R34, [R1+0x1e88] ;  /* 0x001e880001227983 */ /* 0x000ea80000300a00 */
[----:B------:R-:W2:Y:S01]  /*77760*/  LDL.LU R29, [R1+0x27a8] ;  /* 0x0027a800011d7983 */ /* 0x000ea20000300800 */
[----:B------:R-:W-:Y:S01]  /*77770*/  ISETP.LT.AND P6, PT, R48, UR32, !P5 ;  /* 0x0000002030007c0c */ /* 0x000fe2000efc1270 */
[----:B------:R-:W2:Y:S01]  /*77780*/  LDCU.64 UR32, c[0x0][0x398] ;  /* 0x00007300ff2077ac */ /* 0x000ea20008000a00 */
[----:B------:R-:W-:-:S11]  /*77790*/  PRMT R28, R54, 0x7773, RZ ;  /* 0x00007773361c7816 */ /* 0x000fd600000000ff */
        /* <DEDUP_REMOVED lines=9> */
[----:B------:R-:W3:Y:S04]  /*77830*/  LDL.LU.64 R32, [R1+0x1e78] ;  /* 0x001e780001207983 */ /* 0x000ee80000300a00 */
[----:B------:R-:W3:Y:S06]  /*77840*/  LDL.LU R54, [R1+0x198] ;  /* 0x0001980001367983 */ /* 0x000eec0000300800 */
[----:B------:R1:W-:Y:S01]  /*77850*/  @P6 STG.E.U8 desc[UR34][R36.64], R28 ;  /* 0x0000001c24006986 */ /* 0x0003e2000c101122 */
[----:B0-----:R-:W-:Y:S01]  /*77860*/  ISETP.LT.AND P6, PT, R49, UR5, !P5 ;  /* 0x0000000531007c0c */ /* 0x001fe2000efc1270 */
[----:B------:R-:W0:Y:S01]  /*77870*/  LDCU UR5, c[0x0][0x398] ;  /* 0x00007300ff0577ac */ /* 0x000e220008000800 */
[----:B-1----:R-:W-:-:S11]  /*77880*/  PRMT R28, R57, 0x7772, RZ ;  /* 0x00007772391c7816 */ /* 0x002fd600000000ff */
[----:B----4-:R1:W-:Y:S04]  /*77890*/  @P6 STG.E.U8 desc[UR34][R50.64], R28 ;  /* 0x0000001c32006986 */ /* 0x0103e8000c101122 */
[----:B-1----:R-:W4:Y:S01]  /*778a0*/  LDL.LU.64 R50, [R1+0x1e50] ;  /* 0x001e500001327983 */ /* 0x002f220000300a00 */
[----:B0-----:R-:W-:Y:S01]  /*778b0*/  ISETP.LT.AND P5, PT, R39, UR5, !P5 ;  /* 0x0000000527007c0c */ /* 0x001fe2000efa1270 */
[----:B------:R-:W0:Y:S01]  /*778c0*/  LDCU UR5, c[0x0][0x398] ;  /* 0x00007300ff0577ac */ /* 0x000e220008000800 */
[----:B------:R-:W-:Y:S01]  /*778d0*/  PRMT R28, R57, 0x7773, RZ ;  /* 0x00007773391c7816 */ /* 0x000fe200000000ff */
[----:B------:R-:W4:Y:S10]  /*778e0*/  LDL.LU.64 R36, [R1+0x1e18] ;  /* 0x001e180001247983 */ /* 0x000f340000300a00 */
[----:B------:R1:W-:Y:S02]  /*778f0*/  @P5 STG.E.U8 desc[UR34][R40.64], R28 ;  /* 0x0000001c28005986 */ /* 0x0003e4000c101122 */
[----:B-1----:R-:W-:-:S02]  /*77900*/  PRMT R28, R55, 0x7770, RZ ;  /* 0x00007770371c7816 */ /* 0x002fc400000000ff */
[----:B--2---:R-:W-:-:S04]  /*77910*/  ISETP.GE.AND P5, PT, R29, UR33, PT ;  /* 0x000000211d007c0c */ /* 0x004fc8000bfa6270 */
[----:B0-----:R-:W-:Y:S01]  /*77920*/  ISETP.LT.AND P6, PT, R42, UR5, !P5 ;  /* 0x000000052a007c0c */ /* 0x001fe2000efc1270 */
[----:B------:R-:W0:-:S12]  /*77930*/  LDCU UR5, c[0x0][0x398] ;  /* 0x00007300ff0577ac */ /* 0x000e180008000800 */
[----:B------:R1:W-:Y:S01]  /*77940*/  @P6 STG.E.U8 desc[UR34][R46.64], R28 ;  /* 0x0000001c2e006986 */ /* 0x0003e2000c101122 */
[----:B0-----:R-:W-:Y:S01]  /*77950*/  ISETP.LT.AND P6, PT, R43, UR5, !P5 ;  /* 0x000000052b007c0c */ /* 0x001fe2000efc1270 */
[----:B------:R-:W0:Y:S02]  /*77960*/  LDCU UR5, c[0x0][0x398] ;  /* 0x00007300ff0577ac */ /* 0x000e240008000800 */
[----:B-1----:R-:W2:Y:S01]  /*77970*/  LDL.LU.64 R46, [R1+0x1e08] ;  /* 0x001e0800012e7983 */ /* 0x002ea20000300a00 */
[----:B------:R-:W-:-:S03]  /*77980*/  PRMT R28, R55, 0x7771, RZ ;  /* 0x00007771371c7816 */ /* 0x000fc600000000ff */
[----:B------:R-:W2:Y:S06]  /*77990*/  LDL.LU.64 R40, [R1+0x1db8] ;  /* 0x001db80001287983 */ /* 0x000eac0000300a00 */
[----:B------:R1:W-:Y:S04]  /*779a0*/  @P6 STG.E.U8 desc[UR34][R34.64], R28 ;  /* 0x0000001c22006986 */ /* 0x0003e8000c101122 */
[----:B------:R-:W2:Y:S01]  /*779b0*/  LDL.LU R57, [R1+0x188] ;  /* 0x0001880001397983 */ /* 0x000ea20000300800 */
[----:B0-----:R-:W-:Y:S01]  /*779c0*/  ISETP.LT.AND P6, PT, R56, UR5, !P5 ;  /* 0x0000000538007c0c */ /* 0x001fe2000efc1270 */
[----:B------:R-:W0:Y:S01]  /*779d0*/  LDCU UR5, c[0x0][0x398] ;  /* 0x00007300ff0577ac */ /* 0x000e220008000800 */
[----:B-1----:R-:W-:-:S11]  /*779e0*/  PRMT R28, R55, 0x7772, RZ ;  /* 0x00007772371c7816 */ /* 0x002fd600000000ff */
[----:B---3--:R1:W-:Y:S04]  /*779f0*/  @P6 STG.E.U8 desc[UR34][R44.64], R28 ;  /* 0x0000001c2c006986 */ /* 0x0083e8000c101122 */
[----:B-1----:R-:W3:Y:S04]  /*77a00*/  LDL.LU.64 R44, [R1+0x1e00] ;  /* 0x001e0000012c7983 */ /* 0x002ee80000300a00 */
[----:B------:R-:W3:Y:S04]  /*77a10*/  LDL.LU.64 R34, [R1+0x1df8] ;  /* 0x001df80001227983 */ /* 0x000ee80000300a00 */
[----:B------:R-:W3:Y:S01]  /*77a20*/  LDL.LU R29, [R1+0x27ac] ;  /* 0x0027ac00011d7983 */ /* 0x000ee20000300800 */
[----:B------:R-:W-:Y:S01]  /*77a30*/  ISETP.LT.AND P6, PT, R48, UR30, !P5 ;  /* 0x0000001e30007c0c */ /* 0x000fe2000efc1270 */
[----:B------:R-:W3:Y:S01]  /*77a40*/  LDCU.64 UR30, c[0x0][0x398] ;  /* 0x00007300ff1e77ac */ /* 0x000ee20008000a00 */
[----:B------:R-:W-:-:S11]  /*77a50*/  PRMT R28, R55, 0x7773, RZ ;  /* 0x00007773371c7816 */ /* 0x000fd600000000ff */
        /* <DEDUP_REMOVED lines=21> */
[----:B------:R1:W-:Y:S02]  /*77bb0*/  @P5 STG.E.U8 desc[UR34][R40.64], R28 ;  /* 0x0000001c28005986 */ /* 0x0003e4000c101122 */
[----:B-1----:R-:W-:Y:S02]  /*77bc0*/  PRMT R28, R57, 0x7770, RZ ;  /* 0x00007770391c7816 */ /* 0x002fe400000000ff */
[----:B---3--:R-:W-:-:S04]  /*77bd0*/  ISETP.GE.AND P5, PT, R29, UR31, PT ;  /* 0x0000001f1d007c0c */ /* 0x008fc8000bfa6270 */
        /* <DEDUP_REMOVED lines=610> */
[----:B------:R-:W0:Y:S02]  /*7a200*/  LDCU UR5, c[0x0][0x398] ;  /* 0x00007300ff0577ac */ /* 0x000e240008000800 */
[----:B------:R-:W4:Y:S01]  /*7a210*/  LDL.LU.64 R36, [R1+0x18f8] ;  /* 0x0018f80001247983 */ /* 0x000f220000300a00 */
[----:B------:R-:W-:-:S09]  /*7a220*/  PRMT R28, R57, 0x7773, RZ ;  /* 0x00007773391c7816 */ /* 0x000fd200000000ff */
[----:B------:R1:W-:Y:S04]  /*7a230*/  @P5 STG.E.U8 desc[UR34][R40.64], R28 ;  /* 0x0000001c28005986 */ /* 0x0003e8000c101122 */
[----:B-1----:R-:W4:Y:S01]  /*7a240*/  LDL.LU.64 R40, [R1+0x18f0] ;  /* 0x0018f00001287983 */ /* 0x002f220000300a00 */
[----:B------:R-:W-:Y:S02]  /*7a250*/  PRMT R28, R55, 0x7770, RZ ;  /* 0x00007770371c7816 */ /* 0x000fe400000000ff */
[----:B--2---:R-:W-:-:S04]  /*7a260*/  ISETP.GE.AND P5, PT, R29, UR33, PT ;  /* 0x000000211d007c0c */ /* 0x004fc8000bfa6270 */
[----:B0-----:R-:W-:Y:S01]  /*7a270*/  ISETP.LT.AND P6, PT, R42, UR5, !P5 ;  /* 0x000000052a007c0c */ /* 0x001fe2000efc1270 */
[----:B------:R-:W0:-:S12]  /*7a280*/  LDCU UR5, c[0x0][0x398] ;  /* 0x00007300ff0577ac */ /* 0x000e180008000800 */
[----:B------:R1:W-:Y:S01]  /*7a290*/  @P6 STG.E.U8 desc[UR34][R46.64], R28 ;  /* 0x0000001c2e006986 */ /* 0x0003e2000c101122 */
[----:B0-----:R-:W-:Y:S01]  /*7a2a0*/  ISETP.LT.AND P6, PT, R43, UR5, !P5 ;  /* 0x000000052b007c0c */ /* 0x001fe2000efc1270 */
[----:B------:R-:W0:Y:S01]  /*7a2b0*/  LDCU UR5, c[0x0][0x398] ;  /* 0x00007300ff0577ac */ /* 0x000e220008000800 */
[C---:B-1----:R-:W-:Y:S01]  /*7a2c0*/  PRMT R28, R55.reuse, 0x7771, RZ ;  /* 0x00007771371c7816 */ /* 0x042fe200000000ff */
[----:B------:R-:W2:Y:S04]  /*7a2d0*/  LDL.LU.64 R46, [R1+0x18e0] ;  /* 0x0018e000012e7983 */ /* 0x000ea80000300a00 */
[----:B------:R-:W2:Y:S06]  /*7a2e0*/  LDL.LU R57, [R1+0x128] ;  /* 0x0001280001397983 */ /* 0x000eac0000300800 */
[----:B------:R1:W-:Y:S01]  /*7a2f0*/  @P6 STG.E.U8 desc[UR34][R34.64], R28 ;  /* 0x0000001c22006986 */ /* 0x0003e2000c101122 */
        /* <DEDUP_REMOVED lines=24> */
[----:B-1----:R-:W-:-:S11]  /*7a480*/  PRMT R28, R54, 0x7772, RZ ;  /* 0x00007772361c7816 */ /* 0x002fd600000000ff */
[----:B------:R1:W-:Y:S04]  /*7a490*/  @P6 STG.E.U8 desc[UR34][R40.64], R28 ;  /* 0x0000001c28006986 */ /* 0x0003e8000c101122 */
[----:B-1----:R-:W4:Y:S01]  /*7a4a0*/  LDL.LU.64 R40, [R1+0x18a8] ;  /* 0x0018a80001287983 */ /* 0x002f220000300a00 */
[----:B0-----:R-:W-:Y:S01]  /*7a4b0*/  ISETP.LT.AND P5, PT, R39, UR5, !P5 ;  /* 0x0000000527007c0c */ /* 0x001fe2000efa1270 */
[----:B------:R-:W0:Y:S02]  /*7a4c0*/  LDCU UR5, c[0x0][0x398] ;  /* 0x00007300ff0577ac */ /* 0x000e240008000800 */
[----:B------:R-:W4:Y:S01]  /*7a4d0*/  LDL.LU.64 R36, [R1+0x18a0] ;  /* 0x0018a00001247983 */ /* 0x000f220000300a00 */
[----:B------:R-:W-:-:S09]  /*7a4e0*/  PRMT R28, R54, 0x7773, RZ ;  /* 0x00007773361c7816 */ /* 0x000fd200000000ff */
[----:B--2---:R1:W-:Y:S04]  /*7a4f0*/  @P5 STG.E.U8 desc[UR34][R46.64], R28 ;  /* 0x0000001c2e005986 */ /* 0x0043e8000c101122 */
[----:B-1----:R-:W2:Y:S01]  /*7a500*/  LDL.LU.64 R46, [R1+0x1898] ;  /* 0x00189800012e7983 */ /* 0x002ea20000300a00 */
[----:B------:R-:W-:Y:S02]  /*7a510*/  PRMT R28, R57, 0x7770, RZ ;  /* 0x00007770391c7816 */ /* 0x000fe400000000ff */
[----:B---3--:R-:W-:-:S04]  /*7a520*/  ISETP.GE.AND P5, PT, R29, UR31, PT ;  /* 0x0000001f1d007c0c */ /* 0x008fc8000bfa6270 */
[----:B0-----:R-:W-:Y:S01]  /*7a530*/  ISETP.LT.AND P6, PT, R42, UR5, !P5 ;  /* 0x000000052a007c0c */ /* 0x001fe2000efc1270 */
[----:B------:R-:W0:-:S12]  /*7a540*/  LDCU UR5, c[0x0][0x398] ;  /* 0x00007300ff0577ac */ /* 0x000e180008000800 */
[----:B------:R1:W-:Y:S01]  /*7a550*/  @P6 STG.E.U8 desc[UR34][R44.64], R28 ;  /* 0x0000001c2c006986 */ /* 0x0003e2000c101122 */
[----:B0-----:R-:W-:Y:S01]  /*7a560*/  ISETP.LT.AND P6, PT, R43, UR5, !P5 ;  /* 0x000000052b007c0c */ /* 0x001fe2000efc1270 */
[----:B------:R-:W0:Y:S01]  /*7a570*/  LDCU UR5, c[0x0][0x398] ;  /* 0x00007300ff0577ac */ /* 0x000e220008000800 */
[C---:B-1----:R-:W-:Y:S01]  /*7a580*/  PRMT R28, R57.reuse, 0x7771, RZ ;  /* 0x00007771391c7816 */ /* 0x042fe200000000ff */
[----:B------:R-:W3:Y:S04]  /*7a590*/  LDL.LU.64 R44, [R1+0x1888] ;  /* 0x00188800012c7983 */ /* 0x000ee80000300a00 */
[----:B------:R-:W3:Y:S06]  /*7a5a0*/  LDL.LU R54, [R1+0x108] ;  /* 0x0001080001367983 */ /* 0x000eec0000300800 */
[----:B------:R1:W-:Y:S01]  /*7a5b0*/  @P6 STG.E.U8 desc[UR34][R34.64], R28 ;  /* 0x0000001c22006986 */ /* 0x0003e2000c101122 */
        /* <DEDUP_REMOVED lines=28> */
[----:B-1----:R-:W2:Y:S04]  /*7a780*/  LDL.LU.64 R46, [R1+0x1858] ;  /* 0x00185800012e7983 */ /* 0x002ea80000300a00 */
[----:B------:R-:W2:Y:S01]  /*7a790*/  LDL.LU.64 R36, [R1+0x1850] ;  /* 0x0018500001247983 */ /* 0x000ea20000300a00 */
[----:B------:R-:W-:-:S05]  /*7a7a0*/  PRMT R28, R55, 0x7773, RZ ;  /* 0x00007773371c7816 */ /* 0x000fca00000000ff */
[----:B---3--:R1:W-:Y:S04]  /*7a7b0*/  @P5 STG.E.U8 desc[UR34][R44.64], R28 ;  /* 0x0000001c2c005986 */ /* 0x0083e8000c101122 */
[----:B-1----:R-:W3:Y:S01]  /*7a7c0*/  LDL.LU.64 R44, [R1+0x1848] ;  /* 0x00184800012c7983 */ /* 0x002ee20000300a00 */
[----:B------:R-:W-:Y:S02]  /*7a7d0*/  PRMT R28, R54, 0x7770, RZ ;  /* 0x00007770361c7816 */ /* 0x000fe400000000ff */
        /* <DEDUP_REMOVED lines=8> */
[----:B------:R-:W4:Y:S10]  /*7a860*/  LDL.LU R55, [R1+0x12c] ;  /* 0x00012c0001377983 */ /* 0x000f340000300800 */
[----:B------:R1:W-:Y:S01]  /*7a870*/  @P6 STG.E.U8 desc[UR34][R34.64], R28 ;  /* 0x0000001c22006986 */ /* 0x0003e2000c101122 */
[----:B0-----:R-:W-:Y:S01]  /*7a880*/  ISETP.LT.AND P6, PT, R56, UR5, !P5 ;  /* 0x0000000538007c0c */ /* 0x001fe2000efc1270 */
[----:B------:R-:W0:Y:S01]  /*7a890*/  LDCU UR5, c[0x0][0x398] ;  /* 0x00007300ff0577ac */ /* 0x000e220008000800 */
[----:B-1----:R-:W-:-:S11]  /*7a8a0*/  PRMT R28, R54, 0x7772, RZ ;  /* 0x00007772361c7816 */ /* 0x002fd600000000ff */
[----:B------:R1:W-:Y:S04]  /*7a8b0*/  @P6 STG.E.U8 desc[UR34][R40.64], R28 ;  /* 0x0000001c28006986 */ /* 0x0003e8000c101122 */
[----:B-1----:R-:W4:Y:S04]  /*7a8c0*/  LDL.LU.64 R40, [R1+0x1830] ;  /* 0x0018300001287983 */ /* 0x002f280000300a00 */
[----:B------:R-:W4:Y:S04]  /*7a8d0*/  LDL.LU.64 R34, [R1+0x1828] ;  /* 0x0018280001227983 */ /* 0x000f280000300a00 */
[----:B------:R-:W4:Y:S01]  /*7a8e0*/  LDL.LU R29, [R1+0x2804] ;  /* 0x00280400011d7983 */ /* 0x000f220000300800 */
[----:B------:R-:W-:Y:S01]  /*7a8f0*/  ISETP.LT.AND P6, PT, R48, UR32, !P5 ;  /* 0x0000002030007c0c */ /* 0x000fe2000efc1270 */
[----:B------:R-:W1:Y:S01]  /*7a900*/  LDCU.64 UR32, c[0x0][0x398] ;  /* 0x00007300ff2077ac */ /* 0x000e620008000a00 */
        /* <DEDUP_REMOVED lines=15> */
[----:B-1----:R-:W-:-:S02]  /*7aa00*/  PRMT R28, R57, 0x7772, RZ ;  /* 0x00007772391c7816 */ /* 0x002fc400000000ff */
[----:B0-----:R-:W-:Y:S01]  /*7aa10*/  ISETP.LT.AND P5, PT, R39, UR5, !P5 ;  /* 0x0000000527007c0c */ /* 0x001fe2000efa1270 */
[----:B------:R-:W0:Y:S08]  /*7aa20*/  LDCU UR5, c[0x0][0x398] ;  /* 0x00007300ff0577ac */ /* 0x000e300008000800 */
[----:B---3--:R1:W-:Y:S04]  /*7aa30*/  @P6 STG.E.U8 desc[UR34][R44.64], R28 ;  /* 0x0000001c2c006986 */ /* 0x0083e8000c101122 */
[----:B-1----:R-:W3:Y:S01]  /*7aa40*/  LDL.LU.64 R44, [R1+0x1800] ;  /* 0x00180000012c7983 */ /* 0x002ee20000300a00 */
[----:B------:R-:W-:-:S05]  /*7aa50*/  PRMT R28, R57, 0x7773, RZ ;  /* 0x00007773391c7816 */ /* 0x000fca00000000ff */
[----:B----4-:R1:W-:Y:S04]  /*7aa60*/  @P5 STG.E.U8 desc[UR34][R50.64], R28 ;  /* 0x0000001c32005986 */ /* 0x0103e8000c101122 */
[----:B-1----:R-:W4:Y:S04]  /*7aa70*/  LDL.LU.64 R50, [R1+0x17f8] ;  /* 0x0017f80001327983 */ /* 0x002f280000300a00 */
[----:B------:R-:W4:Y:S01]  /*7aa80*/  LDL.LU.64 R36, [R1+0x17f0] ;  /* 0x0017f00001247983 */ /* 0x000f220000300a00 */
[----:B------:R-:W-:Y:S02]  /*7aa90*/  PRMT R28, R55, 0x7770, RZ ;  /* 0x00007770371c7816 */ /* 0x000fe400000000ff */
[----:B------:R-:W-:-:S04]  /*7aaa0*/  ISETP.GE.AND P5, PT, R29, UR33, PT ;  /* 0x000000211d007c0c */ /* 0x000fc8000bfa6270 */
[----:B0-----:R-:W-:Y:S01]  /*7aab0*/  ISETP.LT.AND P6, PT, R42, UR5, !P5 ;  /* 0x000000052a007c0c */ /* 0x001fe2000efc1270 */
[----:B------:R-:W0:-:S12]  /*7aac0*/  LDCU UR5, c[0x0][0x398] ;  /* 0x00007300ff0577ac */ /* 0x000e180008000800 */
[----:B------:R1:W-:Y:S01]  /*7aad0*/  @P6 STG.E.U8 desc[UR34][R40.64], R28 ;  /* 0x0000001c28006986 */ /* 0x0003e2000c101122 */
[----:B0-----:R-:W-:Y:S01]  /*7aae0*/  ISETP.LT.AND P6, PT, R43, UR5, !P5 ;  /* 0x000000052b007c0c */ /* 0x001fe2000efc1270 */
[----:B------:R-:W0:Y:S02]  /*7aaf0*/  LDCU UR5, c[0x0][0x398] ;  /* 0x00007300ff0577ac */ /* 0x000e240008000800 */
[----:B-1----:R-:W4:Y:S01]  /*7ab00*/  LDL.LU.64 R40, [R1+0x17e0] ;  /* 0x0017e00001287983 */ /* 0x002f220000300a00 */
[----:B------:R-:W-:-:S03]  /*7ab10*/  PRMT R28, R55, 0x7771, RZ ;  /* 0x00007771371c7816 */ /* 0x000fc600000000ff */
        /* <DEDUP_REMOVED lines=16> */
[----:B---3--:R1:W-:Y:S01]  /*7ac20*/  @P6 STG.E.U8 desc[UR34][R44.64], R28 ;  /* 0x0000001c2c006986 */ /* 0x0083e2000c101122 */
[----:B0-----:R-:W-:Y:S01]  /*7ac30*/  ISETP.LT.AND P6, PT, R61, UR5, !P5 ;  /* 0x000000053d007c0c */ /* 0x001fe2000efc1270 */
[----:B------:R-:W0:Y:S02]  /*7ac40*/  LDCU UR5, c[0x0][0x398] ;  /* 0x00007300ff0577ac */ /* 0x000e240008000800 */
[----:B-1----:R-:W3:Y:S01]  /*7ac50*/  LDL.LU.64 R44, [R1+0x17b8] ;  /* 0x0017b800012c7983 */ /* 0x002ee20000300a00 */
[----:B------:R-:W-:-:S09]  /*7ac60*/  PRMT R28, R54, 0x7771, RZ ;  /* 0x00007771361c7816 */ /* 0x000fd200000000ff */
[----:B----4-:R1:W-:Y:S04]  /*7ac70*/  @P6 STG.E.U8 desc[UR34][R50.64], R28 ;  /* 0x0000001c32006986 */ /* 0x0103e8000c101122 */
[----:B-1----:R-:W4:Y:S04]  /*7ac80*/  LDL.LU.64 R50, [R1+0x17b0] ;  /* 0x0017b00001327983 */ /* 0x002f280000300a00 */
[----:B------:R-:W4:Y:S01]  /*7ac90*/  LDL.LU R55, [R1+0xfc] ;  /* 0x0000fc0001377983 */ /* 0x000f220000300800 */
[----:B0-----:R-:W-:Y:S01]  /*7aca0*/  ISETP.LT.AND P6, PT, R49, UR5, !P5 ;  /* 0x0000000531007c0c */ /* 0x001fe2000efc1270 */
[----:B------:R-:W0:Y:S02]  /*7acb0*/  LDCU UR5, c[0x0][0x398] ;  /* 0x00007300ff0577ac */ /* 0x000e240008000800 */
[----:B------:R-:W4:Y:S01]  /*7acc0*/  LDL.LU.64 R32, [R1+0x17a8] ;  /* 0x0017a80001207983 */ /* 0x000f220000300a00 */
[----:B------:R-:W-:-:S09]  /*7acd0*/  PRMT R28, R54, 0x7772, RZ ;  /* 0x00007772361c7816 */ /* 0x000fd200000000ff */
[----:B------:R1:W-:Y:S04]  /*7ace0*/  @P6 STG.E.U8 desc[UR34][R36.64], R28 ;  /* 0x0000001c24006986 */ /* 0x0003e8000c101122 */
[----:B-1----:R-:W4:Y:S01]  /*7acf0*/  LDL.LU.64 R36, [R1+0x17a0] ;  /* 0x0017a00001247983 */ /* 0x002f220000300a00 */
[----:B0-----:R-:W-:Y:S01]  /*7ad00*/  ISETP.LT.AND P5, PT, R39, UR5, !P5 ;  /* 0x0000000527007c0c */ /* 0x001fe2000efa1270 */
[----:B------:R-:W0:Y:S01]  /*7ad10*/  LDCU UR5, c[0x0][0x398] ;  /* 0x00007300ff0577ac */ /* 0x000e220008000800 */
[----:B------:R-:W-:-:S11]  /*7ad20*/  PRMT R28, R54, 0x7773, RZ ;  /* 0x00007773361c7816 */ /* 0x000fd600000000ff */
        /* <DEDUP_REMOVED lines=16> */
[----:B---3--:R1:W-:Y:S01]  /*7ae30*/  @P6 STG.E.U8 desc[UR34][R44.64], R28 ;  /* 0x0000001c2c006986 */ /* 0x0083e2000c101122 */
[----:B------:R-:W-:Y:S01]  /*7ae40*/  ISETP.LT.AND P6, PT, R48, UR24, !P5 ;  /* 0x0000001830007c0c */ /* 0x000fe2000efc1270 */
[----:B------:R-:W3:Y:S01]  /*7ae50*/  LDCU.64 UR24, c[0x0][0x398] ;  /* 0x00007300ff1877ac */ /* 0x000ee20008000a00 */
[----:B-1----:R-:W-:Y:S01]  /*7ae60*/  PRMT R28, R57, 0x7773, RZ ;  /* 0x00007773391c7816 */ /* 0x002fe200000000ff */
[----:B------:R-:W3:Y:S10]  /*7ae70*/  LDL.LU.64 R44, [R1+0x1780] ;  /* 0x00178000012c7983 */ /* 0x000ef40000300a00 */
[----:B----4-:R1:W-:Y:S04]  /*7ae80*/  @P6 STG.E.U8 desc[UR34][R50.64], R28 ;  /* 0x0000001c32006986 */ /* 0x0103e8000c101122 */
[----:B-1----:R-:W4:Y:S04]  /*7ae90*/  LDL.LU.64 R50, [R1+0x1778] ;  /* 0x0017780001327983 */ /* 0x002f280000300a00 */
[----:B------:R-:W3:Y:S01]  /*7aea0*/  LDL.LU R29, [R1+0x2814] ;  /* 0x00281400011d7983 */ /* 0x000ee20000300800 */
[----:B0-----:R-:W-:Y:S01]  /*7aeb0*/  ISETP.LT.AND P6, PT, R60, UR5, !P5 ;  /* 0x000000053c007c0c */ /* 0x001fe2000efc1270 */
[----:B------:R-:W0:Y:S01]  /*7aec0*/  LDCU UR5, c[0x0][0x398] ;  /* 0x00007300ff0577ac */ /* 0x000e220008000800 */
[----:B------:R-:W-:Y:S01]  /*7aed0*/  PRMT R28, R55, 0x7770, RZ ;  /* 0x00007770371c7816 */ /* 0x000fe200000000ff */
[----:B------:R-:W4:Y:S10]  /*7aee0*/  LDL.LU.64 R34, [R1+0x1768] ;  /* 0x0017680001227983 */ /* 0x000f340000300a00 */
[----:B------:R1:W-:Y:S01]  /*7aef0*/  @P6 STG.E.U8 desc[UR34][R32.64], R28 ;  /* 0x0000001c20006986 */ /* 0x0003e2000c101122 */
[----:B0-----:R-:W-:Y:S01]  /*7af00*/  ISETP.LT.AND P6, PT, R61, UR5, !P5 ;  /* 0x000000053d007c0c */ /* 0x001fe2000efc1270 */
[----:B------:R-:W0:Y:S01]  /*7af10*/  LDCU UR5, c[0x0][0x398] ;  /* 0x00007300ff0577ac */ /* 0x000e220008000800 */
[----:B-1----:R-:W-:-:S11]  /*7af20*/  PRMT R28, R55, 0x7771, RZ ;  /* 0x00007771371c7816 */ /* 0x002fd600000000ff */
[----:B------:R1:W-:Y:S04]  /*7af30*/  @P6 STG.E.U8 desc[UR34][R36.64], R28 ;  /* 0x0000001c24006986 */ /* 0x0003e8000c101122 */
        /* <DEDUP_REMOVED lines=11> */
[----:B--2---:R1:W-:Y:S02]  /*7aff0*/  @P5 STG.E.U8 desc[UR34][R46.64], R28 ;  /* 0x0000001c2e005986 */ /* 0x0043e4000c101122 */
[----:B-1----:R-:W-:Y:S02]  /*7b000*/  PRMT R28, R54, 0x7770, RZ ;  /* 0x00007770361c7816 */ /* 0x002fe400000000ff */
[----:B------:R-:W2:Y:S01]  /*7b010*/  LDL.LU.64 R46, [R1+0x1748] ;  /* 0x00174800012e7983 */ /* 0x000ea20000300a00 */
[----:B---3--:R-:W-:-:S04]  /*7b020*/  ISETP.GE.AND P5, PT, R29, UR25, PT ;  /* 0x000000191d007c0c */ /* 0x008fc8000bfa6270 */
[----:B0-----:R-:W-:Y:S01]  /*7b030*/  ISETP.LT.AND P6, PT, R42, UR5, !P5 ;  /* 0x000000052a007c0c */ /* 0x001fe2000efc1270 */
[----:B------:R-:W0:-:S12]  /*7b040*/  LDCU UR5, c[0x0][0x398] ;  /* 0x00007300ff0577ac */ /* 0x000e180008000800 */
[----:B------:R1:W-:Y:S01]  /*7b050*/  @P6 STG.E.U8 desc[UR34][R44.64], R28 ;  /* 0x0000001c2c006986 */ /* 0x0003e2000c101122 */
[----:B0-----:R-:W-:Y:S01]  /*7b060*/  ISETP.LT.AND P6, PT, R43, UR5, !P5 ;  /* 0x000000052b007c0c */ /* 0x001fe2000efc1270 */
[----:B------:R-:W0:Y:S01]  /*7b070*/  LDCU UR5, c[0x0][0x398] ;  /* 0x00007300ff0577ac */ /* 0x000e220008000800 */
[----:B-1----:R-:W-:Y:S01]  /*7b080*/  PRMT R28, R54, 0x7771, RZ ;  /* 0x00007771361c7816 */ /* 0x002fe200000000ff */
[----:B------:R-:W3:Y:S04]  /*7b090*/  LDL.LU.64 R44, [R1+0x1738] ;  /* 0x00173800012c7983 */ /* 0x000ee80000300a00 */
[----:B------:R-:W3:Y:S06]  /*7b0a0*/  LDL.LU R55, [R1+0xc0] ;  /* 0x0000c00001377983 */ /* 0x000eec0000300800 */
[----:B----4-:R1:W-:Y:S01]  /*7b0b0*/  @P6 STG.E.U8 desc[UR34][R50.64], R28 ;  /* 0x0000001c32006986 */ /* 0x0103e2000c101122 */
[----:B0-----:R-:W-:Y:S01]  /*7b0c0*/  ISETP.LT.AND P6, PT, R56, UR5, !P5 ;  /* 0x0000000538007c0c */ /* 0x001fe2000efc1270 */
[----:B------:R-:W0:Y:S01]  /*7b0d0*/  LDCU UR5, c[0x0][0x398] ;  /* 0x00007300ff0577ac */ /* 0x000e220008000800 */
[----:B-1----:R-:W-:Y:S01]  /*7b0e0*/  PRMT R28, R54, 0x7772, RZ ;  /* 0x00007772361c7816 */ /* 0x002fe200000000ff */
[----:B------:R-:W4:Y:S10]  /*7b0f0*/  LDL.LU.64 R50, [R1+0x1730] ;  /* 0x0017300001327983 */ /* 0x000f340000300a00 */
[----:B------:R1:W-:Y:S01]  /*7b100*/  @P6 STG.E.U8 desc[UR34][R34.64], R28 ;  /* 0x0000001c22006986 */ /* 0x0003e2000c101122 */
[----:B------:R-:W-:Y:S01]  /*7b110*/  ISETP.LT.AND P6, PT, R48, UR32, !P5 ;  /* 0x0000002030007c0c */ /* 0x000fe2000efc1270 */
[----:B------:R-:W0:Y:S01]  /*7b120*/  LDCU.64 UR32, c[0x0][0x398] ;  /* 0x00007300ff2077ac */ /* 0x000e220008000a00 */
[----:B-1----:R-:W-:-:S11]  /*7b130*/  PRMT R28, R54, 0x7773, RZ ;  /* 0x00007773361c7816 */ /* 0x002fd600000000ff */
[----:B------:R1:W-:Y:S04]  /*7b140*/  @P6 STG.E.U8 desc[UR34][R36.64], R28 ;  /* 0x0000001c24006986 */ /* 0x0003e8000c101122 */
[----:B-1----:R-:W4:Y:S04]  /*7b150*/  LDL.LU.64 R36, [R1+0x1728] ;  /* 0x0017280001247983 */ /* 0x002f280000300a00 */
[----:B------:R-:W4:Y:S04]  /*7b160*/  LDL.LU R29, [R1+0x2818] ;  /* 0x00281800011d7983 */ /* 0x000f280000300800 */
[----:B------:R-:W4:Y:S01]  /*7b170*/  LDL.LU.64 R34, [R1+0x1710] ;  /* 0x0017100001227983 */ /* 0x000f220000300a00 */
[----:B0-----:R-:W-:Y:S01]  /*7b180*/  ISETP.LT.AND P6, PT, R60, UR5, !P5 ;  /* 0x000000053c007c0c */ /* 0x001fe2000efc1270 */
[----:B------:R-:W0:Y:S01]  /*7b190*/  LDCU UR5, c[0x0][0x398] ;  /* 0x00007300ff0577ac */ /* 0x000e220008000800 */
        /* <DEDUP_REMOVED lines=9> */
[----:B------:R-:W-:Y:S02]  /*7b230*/  PRMT R28, R57, 0x7772, RZ ;  /* 0x00007772391c7816 */ /* 0x000fe400000000ff */
[----:B0-----:R-:W-:Y:S01]  /*7b240*/  ISETP.LT.AND P5, PT, R39, UR5, !P5 ;  /* 0x0000000527007c0c */ /* 0x001fe2000efa1270 */
[----:B------:R-:W0:Y:S08]  /*7b250*/  LDCU UR5, c[0x0][0x398] ;  /* 0x00007300ff0577ac */ /* 0x000e300008000800 */
[----:B--2---:R1:W-:Y:S04]  /*7b260*/  @P6 STG.E.U8 desc[UR34][R46.64], R28 ;  /* 0x0000001c2e006986 */ /* 0x0043e8000c101122 */
[----:B-1----:R-:W2:Y:S01]  /*7b270*/  LDL.LU.64 R46, [R1+0x1700] ;  /* 0x00170000012e7983 */ /* 0x002ea20000300a00 */
[----:B------:R-:W-:-:S05]  /*7b280*/  PRMT R28, R57, 0x7773, RZ ;  /* 0x00007773391c7816 */ /* 0x000fca00000000ff */
[----:B---3--:R1:W-:Y:S04]  /*7b290*/  @P5 STG.E.U8 desc[UR34][R44.64], R28 ;  /* 0x0000001c2c005986 */ /* 0x0083e8000c101122 */
[----:B-1----:R-:W3:Y:S01]  /*7b2a0*/  LDL.LU.64 R44, [R1+0x16f8] ;  /* 0x0016f800012c7983 */ /* 0x002ee20000300a00 */
[----:B------:R-:W-:-:S03]  /*7b2b0*/  PRMT R28, R55, 0x7770, RZ ;  /* 0x00007770371c7816 */ /* 0x000fc600000000ff */
[----:B------:R-:W3:Y:S01]  /*7b2c0*/  LDL.LU.64 R32, [R1+0x16f0] ;  /* 0x0016f00001207983 */ /* 0x000ee20000300a00 */
[----:B----4-:R-:W-:Y:S01]  /*7b2d0*/  ISETP.GE.AND P5, PT, R29, UR51, PT ;  /* 0x000000331d007c0c */ /* 0x010fe2000bfa6270 */
[----:B------:R-:W1:Y:S03]  /*7b2e0*/  LDCU UR51, c[0x0][0x39c] ;  /* 0x00007380ff3377ac */ /* 0x000e660008000800 */
[----:B0-----:R-:W-:Y:S01]  /*7b2f0*/  ISETP.LT.AND P6, PT, R42, UR5, !P5 ;  /* 0x000000052a007c0c */ /* 0x001fe2000efc1270 */
[----:B------:R-:W0:-:S12]  /*7b300*/  LDCU UR5, c[0x0][0x398] ;  /* 0x00007300ff0577ac */ /* 0x000e180008000800 */
[----:B------:R4:W-:Y:S01]  /*7b310*/  @P6 STG.E.U8 desc[UR34][R50.64], R28 ;  /* 0x0000001c32006986 */ /* 0x0009e2000c101122 */
[----:B0-----:R-:W-:Y:S01]  /*7b320*/  ISETP.LT.AND P6, PT, R43, UR5, !P5 ;  /* 0x000000052b007c0c */ /* 0x001fe2000efc1270 */
[----:B------:R-:W0:Y:S02]  /*7b330*/  LDCU UR5, c[0x0][0x398] ;  /* 0x00007300ff0577ac */ /* 0x000e240008000800 */
[----:B----4-:R-:W4:Y:S01]  /*7b340*/  LDL.LU.64 R50, [R1+0x16e0] ;  /* 0x0016e00001327983 */ /* 0x010f220000300a00 */
[----:B------:R-:W-:-:S03]  /*7b350*/  PRMT R28, R55, 0x7771, RZ ;  /* 0x00007771371c7816 */ /* 0x000fc600000000ff */
[----:B------:R-:W4:Y:S06]  /*7b360*/  LDL.LU R57, [R1+0xe4] ;  /* 0x0000e40001397983 */ /* 0x000f2c0000300800 */
[----:B------:R1:W-:Y:S01]  /*7b370*/  @P6 STG.E.U8 desc[UR34][R36.64], R28 ;  /* 0x0000001c24006986 */ /* 0x0003e2000c101122 */
[----:B0-----:R-:W-:Y:S01]  /*7b380*/  ISETP.LT.AND P6, PT, R56, UR5, !P5 ;  /* 0x0000000538007c0c */ /* 0x001fe2000efc1270 */
[----:B------:R-:W0:Y:S02]  /*7b390*/  LDCU UR5, c[0x0][0x398] ;  /* 0x00007300ff0577ac */ /* 0x000e240008000800 */
[----:B-1----:R-:W4:Y:S01]  /*7b3a0*/  LDL.LU.64 R36, [R1+0x16d8] ;  /* 0x0016d80001247983 */ /* 0x002f220000300a00 */
[----:B------:R-:W-:-:S09]  /*7b3b0*/  PRMT R28, R55, 0x7772, RZ ;  /* 0x00007772371c7816 */ /* 0x000fd200000000ff */
[----:B------:R1:W-:Y:S02]  /*7b3c0*/  @P6 STG.E.U8 desc[UR34][R34.64], R28 ;  /* 0x0000001c22006986 */ /* 0x0003e4000c101122 */
[----:B-1----:R-:W-:Y:S02]  /*7b3d0*/  PRMT R28, R55, 0x7773, RZ ;  /* 0x00007773371c7816 */ /* 0x002fe400000000ff */
[----:B------:R-:W4:Y:S01]  /*7b3e0*/  LDL.LU.64 R54, [R1+0x16d0] ;  /* 0x0016d00001367983 */ /* 0x000f220000300a00 */
[----:B------:R-:W-:Y:S01]  /*7b3f0*/  ISETP.LT.AND P6, PT, R48, UR30, !P5 ;  /* 0x0000001e30007c0c */ /* 0x000fe2000efc1270 */
[----:B------:R-:W1:-:S12]  /*7b400*/  LDCU.64 UR30, c[0x0][0x398] ;  /* 0x00007300ff1e77ac */ /* 0x000e580008000a00 */
[----:B------:R0:W-:Y:S04]  /*7b410*/  @P6 STG.E.U8 desc[UR34][R40.64], R28 ;  /* 0x0000001c28006986 */ /* 0x0001e8000c101122 */
[----:B0-----:R-:W4:Y:S01]  /*7b420*/  LDL.LU.64 R40, [R1+0x16b8] ;  /* 0x0016b80001287983 */ /* 0x001f220000300a00 */
[----:B------:R-:W-:Y:S01]  /*7b430*/  ISETP.LT.AND P6, PT, R60, UR5, !P5 ;  /* 0x000000053c007c0c */ /* 0x000fe2000efc1270 */
[----:B------:R-:W0:Y:S01]  /*7b440*/  LDCU UR5, c[0x0][0x398] ;  /* 0x00007300ff0577ac */ /* 0x000e220008000800 */
[----:B------:R-:W-:-:S11]  /*7b450*/  PRMT R28, R59, 0x7770, RZ ;  /* 0x000077703b1c7816 */ /* 0x000fd600000000ff */
[----:B--2---:R2:W-:Y:S01]  /*7b460*/  @P6 STG.E.U8 desc[UR34][R46.64], R28 ;  /* 0x0000001c2e006986 */ /* 0x0045e2000c101122 */
[----:B0-----:R-:W-:Y:S01]  /*7b470*/  ISETP.LT.AND P6, PT, R61, UR5, !P5 ;  /* 0x000000053d007c0c */ /* 0x001fe2000efc1270 */
[----:B------:R-:W0:Y:S01]  /*7b480*/  LDCU UR5, c[0x0][0x398] ;  /* 0x00007300ff0577ac */ /* 0x000e220008000800 */
[----:B--2---:R-:W-:Y:S01]  /*7b490*/  PRMT R28, R59, 0x7771, RZ ;  /* 0x000077713b1c7816 */ /* 0x004fe200000000ff */
[----:B------:R-:W2:Y:S10]  /*7b4a0*/  LDL.LU.64 R46, [R1+0x16b0] ;  /* 0x0016b000012e7983 */ /* 0x000eb40000300a00 */
[----:B---3--:R3:W-:Y:S01]  /*7b4b0*/  @P6 STG.E.U8 desc[UR34][R44.64], R28 ;  /* 0x0000001c2c006986 */ /* 0x0087e2000c101122 */
[----:B0-----:R-:W-:Y:S01]  /*7b4c0*/  ISETP.LT.AND P6, PT, R49, UR5, !P5 ;  /* 0x0000000531007c0c */ /* 0x001fe2000efc1270 */
[----:B------:R-:W0:Y:S01]  /*7b4d0*/  LDCU UR5, c[0x0][0x398] ;  /* 0x00007300ff0577ac */ /* 0x000e220008000800 */
[----:B---3--:R-:W-:Y:S01]  /*7b4e0*/  PRMT R28, R59, 0x7772, RZ ;  /* 0x000077723b1c7816 */ /* 0x008fe200000000ff */
[----:B------:R-:W3:Y:S01]  /*7b4f0*/  LDL.LU.64 R44, [R1+0x16a8] ;  /* 0x0016a800012c7983 */ /* 0x000ee20000300a00 */
[----:B0-----:R-:W-:Y:S01]  /*7b500*/  ISETP.LT.AND P5, PT, R39, UR5, !P5 ;  /* 0x0000000527007c0c */ /* 0x001fe2000efa1270 */
[----:B------:R-:W0:Y:S08]  /*7b510*/  LDCU UR5, c[0x0][0x398] ;  /* 0x00007300ff0577ac */ /* 0x000e300008000800 */
[----:B------:R1:W-:Y:S02]  /*7b520*/  @P6 STG.E.U8 desc[UR34][R32.64], R28 ;  /* 0x0000001c20006986 */ /* 0x0003e4000c101122 */
[----:B-1----:R-:W-:-:S02]  /*7b530*/  PRMT R28, R59, 0x7773, RZ ;  /* 0x000077733b1c7816 */ /* 0x002fc400000000ff */
[----:B------:R-:W3:Y:S04]  /*7b540*/  LDL.LU R59, [R1+0x2a90] ;  /* 0x002a9000013b7983 */ /* 0x000ee80000300800 */
[----:B----4-:R1:W-:Y:S01]  /*7b550*/  @P5 STG.E.U8 desc[UR34][R50.64], R28 ;  /* 0x0000001c32005986 */ /* 0x0103e2000c101122 */
[----:B0-----:R-:W-:Y:S01]  /*7b560*/  ISETP.LT.AND P5, PT, R42, UR5, !P4 ;  /* 0x000000052a007c0c */ /* 0x001fe2000e7a1270 */
[----:B------:R-:W0:Y:S01]  /*7b570*/  LDCU UR5, c[0x0][0x398] ;  /* 0x00007300ff0577ac */ /* 0x000e220008000800 */
[----:B-1----:R-:W-:Y:S01]  /*7b580*/  PRMT R28, R57, 0x7770, RZ ;  /* 0x00007770391c7816 */ /* 0x002fe200000000ff */
[----:B------:R-:W4:Y:S10]  /*7b590*/  LDL.LU.64 R50, [R1+0x16a0] ;  /* 0x0016a00001327983 */ /* 0x000f340000300a00 */
        /* <DEDUP_REMOVED lines=8> */
[----:B------:R-:W-:-:S11]  /*7b620*/  PRMT R28, R57, 0x7772, RZ ;  /* 0x00007772391c7816 */ /* 0x000fd600000000ff */
[----:B------:R1:W-:Y:S02]  /*7b630*/  @P5 STG.E.U8 desc[UR34][R40.64], R28 ;  /* 0x0000001c28005986 */ /* 0x0003e4000c101122 */
[----:B-1----:R-:W-:Y:S02]  /*7b640*/  PRMT R28, R57, 0x7773, RZ ;  /* 0x00007773391c7816 */ /* 0x002fe400000000ff */
[----:B------:R-:W4:Y:S01]  /*7b650*/  LDL.LU.64 R56, [R1+0x1688] ;  /* 0x0016880001387983 */ /* 0x000f220000300a00 */
[----:B------:R-:W-:Y:S01]  /*7b660*/  ISETP.LT.AND P5, PT, R48, UR24, !P4 ;  /* 0x0000001830007c0c */ /* 0x000fe2000e7a1270 */
[----:B------:R-:W1:Y:S02]  /*7b670*/  LDCU.64 UR24, c[0x0][0x398] ;  /* 0x00007300ff1877ac */ /* 0x000e640008000a00 */
[----:B------:R-:W4:Y:S04]  /*7b680*/  LDL.LU R39, [R1+0xc4] ;  /* 0x0000c40001277983 */ /* 0x000f280000300800 */
[----:B------:R-:W4:Y:S04]  /*7b690*/  LDL.LU.64 R30, [R1+0x1680] ;  /* 0x00168000011e7983 */ /* 0x000f280000300a00 */
[----:B------:R-:W4:Y:S04]  /*7b6a0*/  LDL.LU.64 R34, [R1+0x1678] ;  /* 0x0016780001227983 */ /* 0x000f280000300a00 */
[----:B------:R-:W4:Y:S04]  /*7b6b0*/  LDL.LU.64 R32, [R1+0x1668] ;  /* 0x0016680001207983 */ /* 0x000f280000300a00 */
[----:B--2---:R2:W-:Y:S01]  /*7b6c0*/  @P5 STG.E.U8 desc[UR34][R46.64], R28 ;  /* 0x0000001c2e005986 */ /* 0x0045e2000c101122 */
[----:B0-----:R-:W-:Y:S01]  /*7b6d0*/  ISETP.LT.AND P5, PT, R60, UR5, !P4 ;  /* 0x000000053c007c0c */ /* 0x001fe2000e7a1270 */
[----:B------:R-:W0:Y:S02]  /*7b6e0*/  LDCU UR5, c[0x0][0x398] ;  /* 0x00007300ff0577ac */ /* 0x000e240008000800 */
[----:B------:R-:W4:Y:S04]  /*7b6f0*/  LDL.LU.64 R36, [R1+0x1660] ;  /* 0x0016600001247983 */ /* 0x000f280000300a00 */
[----:B------:R-:W4:Y:S04]  /*7b700*/  LDL.LU R60, [R1+0xb4] ;  /* 0x0000b400013c7983 */ /* 0x000f280000300800 */
[----:B------:R-:W4:Y:S04]  /*7b710*/  LDL.LU.64 R42, [R1+0x1658] ;  /* 0x00165800012a7983 */ /* 0x000f280000300a00 */
[----:B------:R-:W4:Y:S04]  /*7b720*/  LDL.LU.64 R40, [R1+0x1650] ;  /* 0x0016500001287983 */ /* 0x000f280000300a00 */
[----:B--2---:R-:W2:Y:S01]  /*7b730*/  LDL.LU.64 R46, [R1+0x1648] ;  /* 0x00164800012e7983 */ /* 0x004ea20000300a00 */
[----:B---3--:R-:W-:-:S05]  /*7b740*/  PRMT R28, R59, 0x7770, RZ ;  /* 0x000077703b1c7816 */ /* 0x008fca00000000ff */
[----:B------:R3:W-:Y:S01]  /*7b750*/  @P5 STG.E.U8 desc[UR34][R44.64], R28 ;  /* 0x0000001c2c005986 */ /* 0x0007e2000c101122 */
[----:B0-----:R-:W-:Y:S01]  /*7b760*/  ISETP.LT.AND P5, PT, R61, UR5, !P4 ;  /* 0x000000053d007c0c */ /* 0x001fe2000e7a1270 */
[----:B------:R-:W0:Y:S02]  /*7b770*/  LDCU UR5, c[0x0][0x398] ;  /* 0x00007300ff0577ac */ /* 0x000e240008000800 */
[----:B------:R-:W2:Y:S01]  /*7b780*/  LDL.LU R61, [R1+0xe8] ;  /* 0x0000e800013d7983 */ /* 0x000ea20000300800 */
[----:B---3--:R-:W-:-:S03]  /*7b790*/  PRMT R28, R59, 0x7771, RZ ;  /* 0x000077713b1c7816 */ /* 0x008fc600000000ff */
[----:B------:R-:W3:Y:S01]  /*7b7a0*/  LDL.LU.64 R44, [R1+0x1638] ;  /* 0x00163800012c7983 */ /* 0x000ee20000300a00 */
[----:B0-----:R-:W-:Y:S01]  /*7b7b0*/  ISETP.LT.AND P4, PT, R49, UR5, !P4 ;  /* 0x0000000531007c0c */ /* 0x001fe2000e781270 */
[----:B------:R-:W0:Y:S04]  /*7b7c0*/  LDCU UR5, c[0x0][0x39c] ;  /* 0x00007380ff0577ac */ /* 0x000e280008000800 */
[----:B----4-:R4:W-:Y:S02]  /*7b7d0*/  @P5 STG.E.U8 desc[UR34][R50.64], R28 ;  /* 0x0000001c32005986 */ /* 0x0109e4000c101122 */
[C---:B----4-:R-:W-:Y:S02]  /*7b7e0*/  PRMT R28, R59.reuse, 0x7772, RZ ;  /* 0x000077723b1c7816 */ /* 0x050fe400000000ff */
[----:B------:R-:W4:Y:S04]  /*7b7f0*/  LDL.LU.64 R50, [R1+0x1630] ;  /* 0x0016300001327983 */ /* 0x000f280000300a00 */
[----:B------:R-:W2:Y:S04]  /*7b800*/  LDL.LU.64 R48, [R1+0x1628] ;  /* 0x0016280001307983 */ /* 0x000ea80000300a00 */
[----:B------:R0:W-:Y:S04]  /*7b810*/  @P4 STG.E.U8 desc[UR34][R54.64], R28 ;  /* 0x0000001c36004986 */ /* 0x0001e8000c101122 */
[----:B0-----:R-:W2:Y:S01]  /*7b820*/  LDL.LU.64 R54, [R1+0x1610] ;  /* 0x0016100001367983 */ /* 0x001ea20000300a00 */
[----:B------:R-:W-:-:S03]  /*7b830*/  PRMT R28, R59, 0x7773, RZ ;  /* 0x000077733b1c7816 */ /* 0x000fc600000000ff */
[----:B------:R-:W2:Y:S04]  /*7b840*/  LDL.LU R59, [R1+0x2a8c] ;  /* 0x002a8c00013b7983 */ /* 0x000ea80000300800 */
[----:B------:R0:W-:Y:S04]  /*7b850*/  @P3 STG.E.U8 desc[UR34][R56.64], R28 ;  /* 0x0000001c38003986 */ /* 0x0001e8000c101122 */
[----:B0-----:R-:W3:Y:S01]  /*7b860*/  LDL.LU.64 R56, [R1+0x1608] ;  /* 0x0016080001387983 */ /* 0x001ee20000300a00 */
[----:B------:R-:W-:-:S05]  /*7b870*/  PRMT R28, R39, 0x7770, RZ ;  /* 0x00007770271c7816 */ /* 0x000fca00000000ff */
[----:B------:R0:W-:Y:S02]  /*7b880*/  @P2 STG.E.U8 desc[UR34][R30.64], R28 ;  /* 0x0000001c1e002986 */ /* 0x0001e4000c101122 */
[----:B0-----:R-:W-:-:S05]  /*7b890*/  PRMT R28, R39, 0x7771, RZ ;  /* 0x00007771271c7816 */ /* 0x001fca00000000ff */
[----:B------:R0:W-:Y:S02]  /*7b8a0*/  @P1 STG.E.U8 desc[UR34][R34.64], R28 ;  /* 0x0000001c22001986 */ /* 0x0001e4000c101122 */
[----:B0-----:R-:W-:-:S05]  /*7b8b0*/  PRMT R28, R39, 0x7772, RZ ;  /* 0x00007772271c7816 */ /* 0x001fca00000000ff */
[----:B------:R0:W-:Y:S02]  /*7b8c0*/  @P0 STG.E.U8 desc[UR34][R32.64], R28 ;  /* 0x0000001c20000986 */ /* 0x0001e4000c101122 */
[----:B0-----:R-:W-:Y:S02]  /*7b8d0*/  PRMT R28, R39, 0x7773, RZ ;  /* 0x00007773271c7816 */ /* 0x001fe400000000ff */
[C---:B------:R-:W-:Y:S02]  /*7b8e0*/  LOP3.LUT P1, RZ, R0.reuse, 0x20, RZ, 0xc0, !PT ;  /* 0x0000002000ff7812 */ /* 0x040fe4000782c0ff */
[C---:B------:R-:W-:Y:S02]  /*7b8f0*/  LOP3.LUT P2, RZ, R0.reuse, 0x40, RZ, 0xc0, !PT ;  /* 0x0000004000ff7812 */ /* 0x040fe4000784c0ff */
[C---:B------:R-:W-:Y:S02]  /*7b900*/  LOP3.LUT P3, RZ, R0.reuse, 0x80, RZ, 0xc0, !PT ;  /* 0x0000008000ff7812 */ /* 0x040fe4000786c0ff */
[----:B------:R-:W-:-:S02]  /*7b910*/  LOP3.LUT P4, RZ, R0, 0x100, RZ, 0xc0, !PT ;  /* 0x0000010000ff7812 */ /* 0x000fc4000788c0ff */
[C---:B------:R-:W-:Y:S02]  /*7b920*/  LOP3.LUT P5, RZ, R0.reuse, 0x200, RZ, 0xc0, !PT ;  /* 0x0000020000ff7812 */ /* 0x040fe400078ac0ff */
[----:B------:R-:W-:Y:S02]  /*7b930*/  LOP3.LUT P6, RZ, R0, 0x400, RZ, 0xc0, !PT ;  /* 0x0000040000ff7812 */ /* 0x000fe400078cc0ff */
[----:B--2---:R-:W-:-:S13]  /*7b940*/  LOP3.LUT P0, RZ, R59, 0x8000000, RZ, 0xc0, !PT ;  /* 0x080000003bff7812 */ /* 0x004fda000780c0ff */
[----:B------:R0:W-:Y:S01]  /*7b950*/  @P0 STG.E.U8 desc[UR34][R36.64], R28 ;  /* 0x0000001c24000986 */ /* 0x0001e2000c101122 */
[----:B------:R-:W-:Y:S02]  /*7b960*/  LOP3.LUT P0, RZ, R59, 0x4000000, RZ, 0xc0, !PT ;  /* 0x040000003bff7812 */ /* 0x000fe4000780c0ff */
[----:B0-----:R-:W-:-:S11]  /*7b970*/  PRMT R28, R60, 0x7770, RZ ;  /* 0x000077703c1c7816 */ /* 0x001fd600000000ff */
[----:B------:R0:W-:Y:S02]  /*7b980*/  @P0 STG.E.U8 desc[UR34][R42.64], R28 ;  /* 0x0000001c2a000986 */ /* 0x0001e4000c101122 */
[----:B0-----:R-:W-:-:S05]  /*7b990*/  PRMT R28, R60, 0x7771, RZ ;  /* 0x000077713c1c7816 */ /* 0x001fca00000000ff */
[----:B------:R0:W-:Y:S02]  /*7b9a0*/  @P1 STG.E.U8 desc[UR34][R40.64], R28 ;  /* 0x0000001c28001986 */ /* 0x0001e4000c101122 */
[----:B0-----:R-:W-:-:S05]  /*7b9b0*/  PRMT R28, R60, 0x7772, RZ ;  /* 0x000077723c1c7816 */ /* 0x001fca00000000ff */
[----:B------:R0:W-:Y:S02]  /*7b9c0*/  @P2 STG.E.U8 desc[UR34][R46.64], R28 ;  /* 0x0000001c2e002986 */ /* 0x0001e4000c101122 */
[----:B0-----:R-:W-:-:S05]  /*7b9d0*/  PRMT R28, R60, 0x7773, RZ ;  /* 0x000077733c1c7816 */ /* 0x001fca00000000ff */
[----:B---3--:R0:W-:Y:S01]  /*7b9e0*/  @P3 STG.E.U8 desc[UR34][R44.64], R28 ;  /* 0x0000001c2c003986 */ /* 0x0081e2000c101122 */
[----:B------:R-:W-:Y:S02]  /*7b9f0*/  LOP3.LUT P0, RZ, R59, 0x2000000, RZ, 0xc0, !PT ;  /* 0x020000003bff7812 */ /* 0x000fe4000780c0ff */
[----:B0-----:R-:W-:-:S05]  /*7ba00*/  PRMT R28, R61, 0x7770, RZ ;  /* 0x000077703d1c7816 */ /* 0x001fca00000000ff */
[----:B----4-:R0:W-:Y:S02]  /*7ba10*/  @P4 STG.E.U8 desc[UR34][R50.64], R28 ;  /* 0x0000001c32004986 */ /* 0x0101e4000c101122 */
[----:B0-----:R-:W-:-:S05]  /*7ba20*/  PRMT R28, R61, 0x7771, RZ ;  /* 0x000077713d1c7816 */ /* 0x001fca00000000ff */
[----:B------:R0:W-:Y:S02]  /*7ba30*/  @P5 STG.E.U8 desc[UR34][R48.64], R28 ;  /* 0x0000001c30005986 */ /* 0x0001e4000c101122 */
[----:B0-----:R-:W-:-:S05]  /*7ba40*/  PRMT R28, R61, 0x7772, RZ ;  /* 0x000077723d1c7816 */ /* 0x001fca00000000ff */
[----:B------:R0:W-:Y:S02]  /*7ba50*/  @P6 STG.E.U8 desc[UR34][R54.64], R28 ;  /* 0x0000001c36006986 */ /* 0x0001e4000c101122 */
[----:B0-----:R-:W-:-:S05]  /*7ba60*/  PRMT R28, R61, 0x7773, RZ ;  /* 0x000077733d1c7816 */ /* 0x001fca00000000ff */
[----:B------:R0:W-:Y:S04]  /*7ba70*/  @P0 STG.E.U8 desc[UR34][R56.64], R28 ;  /* 0x0000001c38000986 */ /* 0x0001e8000c101122 */
[----:B0-----:R-:W2:Y:S04]  /*7ba80*/  LDL.LU.64 R56, [R1+0x1600] ;  /* 0x0016000001387983 */ /* 0x001ea80000300a00 */
[----:B------:R-:W3:Y:S04]  /*7ba90*/  LDL.LU.64 R46, [R1+0x15f8] ;  /* 0x0015f800012e7983 */ /* 0x000ee80000300a00 */
[----:B------:R-:W4:Y:S04]  /*7baa0*/  LDL.LU.64 R44, [R1+0x15f0] ;  /* 0x0015f000012c7983 */ /* 0x000f280000300a00 */
[----:B------:R-:W2:Y:S04]  /*7bab0*/  LDL.LU R60, [R1+0xd8] ;  /* 0x0000d800013c7983 */ /* 0x000ea80000300800 */
[----:B------:R-:W3:Y:S04]  /*7bac0*/  LDL.LU.64 R50, [R1+0x15e0] ;  /* 0x0015e00001327983 */ /* 0x000ee80000300a00 */
[----:B------:R-:W3:Y:S01]  /*7bad0*/  LDL.LU.64 R48, [R1+0x15d8] ;  /* 0x0015d80001307983 */ /* 0x000ee20000300a00 */
[----:B------:R-:W-:-:S03]  /*7bae0*/  LOP3.LUT P4, RZ, R0, 0x1000, RZ, 0xc0, !PT ;  /* 0x0000100000ff7812 */ /* 0x000fc6000788c0ff */
[----:B------:R-:W3:Y:S01]  /*7baf0*/  LDL.LU.64 R54, [R1+0x15d0] ;  /* 0x0015d00001367983 */ /* 0x000ee20000300a00 */
[----:B------:R-:W-:Y:S02]  /*7bb00*/  LOP3.LUT P1, RZ, R0, 0x1000000, RZ, 0xc0, !PT ;  /* 0x0100000000ff7812 */ /* 0x000fe4000782c0ff */
[----:B------:R-:W-:-:S11]  /*7bb10*/  LOP3.LUT R59, R59, 0xfffdffff, RZ, 0xc0, !PT ;  /* 0xfffdffff3b3b7812 */ /* 0x000fd600078ec0ff */
[----:B------:R-:W-:Y:S02]  /*7bb20*/  @P1 LOP3.LUT R59, R59, 0x20000, RZ, 0xfc, !PT ;  /* 0x000200003b3b1812 */ /* 0x000fe400078efcff */
        /* <DEDUP_REMOVED lines=10> */
[----:B------:R-:W-:Y:S02]  /*7bbd0*/  LOP3.LUT R59, R59, 0xffdfffff, RZ, 0xc0, !PT ;  /* 0xffdfffff3b3b7812 */ /* 0x000fe400078ec0ff */
[----:B--2---:R-:W-:-:S05]  /*7bbe0*/  PRMT R28, R60, 0x7770, RZ ;  /* 0x000077703c1c7816 */ /* 0x004fca00000000ff */
[----:B------:R0:W-:Y:S04]  /*7bbf0*/  @P4 STG.E.U8 desc[UR34][R56.64], R28 ;  /* 0x0000001c38004986 */ /* 0x0001e8000c101122 */
[----:B0-----:R-:W2:Y:S01]  /*7bc00*/  LDL.LU.64 R56, [R1+0x15b8] ;  /* 0x0015b80001387983 */ /* 0x001ea20000300a00 */
[----:B------:R-:W-:Y:S02]  /*7bc10*/  @P1 LOP3.LUT R59, R59, 0x200000, RZ, 0xfc, !PT ;  /* 0x002000003b3b1812 */ /* 0x000fe400078efcff */
[----:B------:R-:W-:Y:S01]  /*7bc20*/  LOP3.LUT P1, RZ, R0, 0x80000, RZ, 0xc0, !PT ;  /* 0x0008000000ff7812 */ /* 0x000fe2000782c0ff */
[----:B------:R-:W2:Y:S01]  /*7bc30*/  LDL.LU R61, [R1+0xb8] ;  /* 0x0000b800013d7983 */ /* 0x000ea20000300800 */
[----:B------:R-:W-:-:S03]  /*7bc40*/  LOP3.LUT R59, R59, 0xffbfffff, RZ, 0xc0, !PT ;  /* 0xffbfffff3b3b7812 */ /* 0x000fc600078ec0ff */
[----:B------:R-:W2:Y:S01]  /*7bc50*/  LDL.LU.64 R34, [R1+0x15b0] ;  /* 0x0015b00001227983 */ /* 0x000ea20000300a00 */
[C---:B------:R-:W-:Y:S02]  /*7bc60*/  LOP3.LUT P5, RZ, R0.reuse, 0x2000, RZ, 0xc0, !PT ;  /* 0x0000200000ff7812 */ /* 0x040fe400078ac0ff */
[C---:B------:R-:W-:Y:S01]  /*7bc70*/  LOP3.LUT P6, RZ, R0.reuse, 0x4000, RZ, 0xc0, !PT ;  /* 0x0000400000ff7812 */ /* 0x040fe200078cc0ff */
[----:B------:R-:W2:Y:S04]  /*7bc80*/  LDL.LU.64 R32, [R1+0x15a8] ;  /* 0x0015a80001207983 */ /* 0x000ea80000300a00 */
[----:B------:R-:W-:Y:S01]  /*7bc90*/  @P1 LOP3.LUT R59, R59, 0x400000, RZ, 0xfc, !PT ;  /* 0x004000003b3b1812 */ /* 0x000fe200078efcff */
[----:B------:R-:W2:Y:S01]  /*7bca0*/  LDL.LU.64 R38, [R1+0x15a0] ;  /* 0x0015a00001267983 */ /* 0x000ea20000300a00 */
[----:B------:R-:W-:-:S02]  /*7bcb0*/  LOP3.LUT P1, RZ, R0, 0x40000, RZ, 0xc0, !PT ;  /* 0x0004000000ff7812 */ /* 0x000fc4000782c0ff */
[----:B------:R-:W-:Y:S01]  /*7bcc0*/  LOP3.LUT R59, R59, 0xff7fffff, RZ, 0xc0, !PT ;  /* 0xff7fffff3b3b7812 */ /* 0x000fe200078ec0ff */
[----:B------:R-:W2:Y:S01]  /*7bcd0*/  LDL.LU.64 R36, [R1+0x1598] ;  /* 0x0015980001247983 */ /* 0x000ea20000300a00 */
[----:B------:R-:W-:Y:S02]  /*7bce0*/  PRMT R28, R60, 0x7771, RZ ;  /* 0x000077713c1c7816 */ /* 0x000fe400000000ff */
[C---:B------:R-:W-:Y:S01]  /*7bcf0*/  LOP3.LUT P0, RZ, R0.reuse, 0x8000, RZ, 0xc0, !PT ;  /* 0x0000800000ff7812 */ /* 0x040fe2000780c0ff */
[----:B------:R-:W2:Y:S06]  /*7bd00*/  LDL.LU.64 R42, [R1+0x1588] ;  /* 0x00158800012a7983 */ /* 0x000eac0000300a00 */
[----:B------:R-:W-:Y:S01]  /*7bd10*/  @P1 LOP3.LUT R59, R59, 0x800000, RZ, 0xfc, !PT ;  /* 0x008000003b3b1812 */ /* 0x000fe200078efcff */
[----:B---3--:R0:W-:Y:S01]  /*7bd20*/  @P5 STG.E.U8 desc[UR34][R46.64], R28 ;  /* 0x0000001c2e005986 */ /* 0x0081e2000c101122 */
[----:B------:R-:W-:-:S02]  /*7bd30*/  LOP3.LUT P1, RZ, R0, 0x20000, RZ, 0xc0, !PT ;  /* 0x0002000000ff7812 */ /* 0x000fc4000782c0ff */
[----:B------:R-:W-:Y:S01]  /*7bd40*/  LOP3.LUT R59, R59, 0xfeffffff, RZ, 0xc0, !PT ;  /* 0xfeffffff3b3b7812 */ /* 0x000fe200078ec0ff */
[----:B------:R-:W3:Y:S01]  /*7bd50*/  LDL.LU.64 R40, [R1+0x1580] ;  /* 0x0015800001287983 */ /* 0x000ee20000300a00 */
[----:B0-----:R-:W-:-:S03]  /*7bd60*/  PRMT R28, R60, 0x7772, RZ ;  /* 0x000077723c1c7816 */ /* 0x001fc600000000ff */
[----:B------:R-:W3:Y:S06]  /*7bd70*/  LDL.LU.64 R46, [R1+0x1578] ;  /* 0x00157800012e7983 */ /* 0x000eec0000300a00 */
[----:B------:R-:W-:Y:S02]  /*7bd80*/  @P1 LOP3.LUT R59, R59, 0x1000000, RZ, 0xfc, !PT ;  /* 0x010000003b3b1812 */ /* 0x000fe400078efcff */
[----:B------:R-:W-:Y:S01]  /*7bd90*/  LOP3.LUT P1, RZ, R0, 0x10000, RZ, 0xc0, !PT ;  /* 0x0001000000ff7812 */ /* 0x000fe2000782c0ff */
[----:B----4-:R0:W-:Y:S02]  /*7bda0*/  @P6 STG.E.U8 desc[UR34][R44.64], R28 ;  /* 0x0000001c2c006986 */ /* 0x0101e4000c101122 */
[----:B0-----:R-:W-:-:S02]  /*7bdb0*/  PRMT R28, R60, 0x7773, RZ ;  /* 0x000077733c1c7816 */ /* 0x001fc400000000ff */
[----:B------:R-:W4:Y:S04]  /*7bdc0*/  LDL.LU.64 R44, [R1+0x1568] ;  /* 0x00156800012c7983 */ /* 0x000f280000300a00 */
[----:B------:R0:W-:Y:S02]  /*7bdd0*/  @P0 STG.E.U8 desc[UR34][R50.64], R28 ;  /* 0x0000001c32000986 */ /* 0x0001e4000c101122 */
[----:B0-----:R-:W-:Y:S02]  /*7bde0*/  PRMT R28, R2, 0x7770, RZ ;  /* 0x00007770021c7816 */ /* 0x001fe400000000ff */
[----:B------:R-:W3:Y:S04]  /*7bdf0*/  LDL.LU.64 R50, [R1+0x1560] ;  /* 0x0015600001327983 */ /* 0x000ee80000300a00 */
[----:B------:R0:W-:Y:S01]  /*7be00*/  @P1 STG.E.U8 desc[UR34][R48.64], R28 ;  /* 0x0000001c30001986 */ /* 0x0001e2000c101122 */
[----:B------:R-:W-:-:S03]  /*7be10*/  LOP3.LUT P1, RZ, R59, 0x1000000, RZ, 0xc0, !PT ;  /* 0x010000003bff7812 */ /* 0x000fc6000782c0ff */
[----:B------:R-:W3:Y:S01]  /*7be20*/  LDL.LU R60, [R1+0xdc] ;  /* 0x0000dc00013c7983 */ /* 0x000ee20000300800 */
[----:B0-----:R-:W-:-:S03]  /*7be30*/  PRMT R28, R2, 0x7771, RZ ;  /* 0x00007771021c7816 */ /* 0x001fc600000000ff */
[----:B------:R-:W3:Y:S06]  /*7be40*/  LDL.LU.64 R48, [R1+0x1558] ;  /* 0x0015580001307983 */ /* 0x000eec0000300a00 */
[----:B------:R0:W-:Y:S01]  /*7be50*/  @P1 STG.E.U8 desc[UR34][R54.64], R28 ;  /* 0x0000001c36001986 */ /* 0x0001e2000c101122 */
[----:B------:R-:W-:Y:S02]  /*7be60*/  LOP3.LUT P1, RZ, R59, 0x800000, RZ, 0xc0, !PT ;  /* 0x008000003bff7812 */ /* 0x000fe4000782c0ff */
[C---:B0-----:R-:W-:Y:S01]  /*7be70*/  PRMT R28, R2.reuse, 0x7772, RZ ;  /* 0x00007772021c7816 */ /* 0x041fe200000000ff */
[----:B------:R-:W3:Y:S10]  /*7be80*/  LDL.LU.64 R54, [R1+0x1550] ;  /* 0x0015500001367983 */ /* 0x000ef40000300a00 */
[----:B--2---:R0:W-:Y:S04]  /*7be90*/  @P1 STG.E.U8 desc[UR34][R56.64], R28 ;  /* 0x0000001c38001986 */ /* 0x0041e8000c101122 */
[----:B0-----:R-:W2:Y:S01]  /*7bea0*/  LDL.LU.64 R56, [R1+0x1548] ;  /* 0x0015480001387983 */ /* 0x001ea20000300a00 */
[----:B------:R-:W-:-:S03]  /*7beb0*/  PRMT R28, R2, 0x7773, RZ ;  /* 0x00007773021c7816 */ /* 0x000fc600000000ff */
[----:B------:R-:W2:Y:S01]  /*7bec0*/  LDL.LU R2, [R1+0x2a88] ;  /* 0x002a880001027983 */ /* 0x000ea20000300800 */
[----:B------:R-:W-:-:S13]  /*7bed0*/  LOP3.LUT P1, RZ, R59, 0x400000, RZ, 0xc0, !PT ;  /* 0x004000003bff7812 */ /* 0x000fda000782c0ff */
[----:B------:R0:W-:Y:S01]  /*7bee0*/  @P1 STG.E.U8 desc[UR34][R34.64], R28 ;  /* 0x0000001c22001986 */ /* 0x0001e2000c101122 */
[----:B------:R-:W-:Y:S02]  /*7bef0*/  LOP3.LUT P1, RZ, R59, 0x200000, RZ, 0xc0, !PT ;  /* 0x002000003bff7812 */ /* 0x000fe4000782c0ff */
[----:B0-----:R-:W-:-:S11]  /*7bf00*/  PRMT R28, R61, 0x7770, RZ ;  /* 0x000077703d1c7816 */ /* 0x001fd600000000ff */
        /* <DEDUP_REMOVED lines=11> */
[C---:B------:R-:W-:Y:S02]  /*7bfc0*/  LOP3.LUT P2, RZ, R0.reuse, 0x2000000, RZ, 0xc0, !PT ;  /* 0x0200000000ff7812 */ /* 0x040fe4000784c0ff */
[C---:B------:R-:W-:Y:S02]  /*7bfd0*/  LOP3.LUT P3, RZ, R0.reuse, 0x4000000, RZ, 0xc0, !PT ;  /* 0x0400000000ff7812 */ /* 0x040fe4000786c0ff */
[C---:B------:R-:W-:Y:S02]  /*7bfe0*/  LOP3.LUT P4, RZ, R0.reuse, 0x8000000, RZ, 0xc0, !PT ;  /* 0x0800000000ff7812 */ /* 0x040fe4000788c0ff */
[C---:B------:R-:W-:Y:S02]  /*7bff0*/  LOP3.LUT P5, RZ, R0.reuse, 0x10000000, RZ, 0xc0, !PT ;  /* 0x1000000000ff7812 */ /* 0x040fe400078ac0ff */
[----:B------:R-:W-:-:S02]  /*7c000*/  LOP3.LUT P6, RZ, R0, 0x20000000, RZ, 0xc0, !PT ;  /* 0x2000000000ff7812 */ /* 0x000fc400078cc0ff */
[----:B------:R-:W-:Y:S02]  /*7c010*/  LOP3.LUT P0, RZ, R0, 0x40000000, RZ, 0xc0, !PT ;  /* 0x4000000000ff7812 */ /* 0x000fe4000780c0ff */
[----:B--2---:R-:W-:-:S05]  /*7c020*/  PRMT R28, R2, 0x7770, RZ ;  /* 0x00007770021c7816 */ /* 0x004fca00000000ff */
[----:B---3--:R0:W-:Y:S02]  /*7c030*/  @P1 STG.E.U8 desc[UR34][R40.64], R28 ;  /* 0x0000001c28001986 */ /* 0x0081e4000c101122 */
[----:B0-----:R-:W-:-:S05]  /*7c040*/  PRMT R28, R2, 0x7771, RZ ;  /* 0x00007771021c7816 */ /* 0x001fca00000000ff */
[----:B------:R0:W-:Y:S02]  /*7c050*/  @P2 STG.E.U8 desc[UR34][R46.64], R28 ;  /* 0x0000001c2e002986 */ /* 0x0001e4000c101122 */
[----:B0-----:R-:W-:-:S05]  /*7c060*/  PRMT R28, R2, 0x7772, RZ ;  /* 0x00007772021c7816 */ /* 0x001fca00000000ff */
[----:B----4-:R0:W-:Y:S02]  /*7c070*/  @P3 STG.E.U8 desc[UR34][R44.64], R28 ;  /* 0x0000001c2c003986 */ /* 0x0101e4000c101122 */
[----:B0-----:R-:W-:Y:S02]  /*7c080*/  PRMT R28, R2, 0x7773, RZ ;  /* 0x00007773021c7816 */ /* 0x001fe400000000ff */
[----:B------:R-:W2:Y:S04]  /*7c090*/  LDL.LU R2, [R1+0x2a84] ;  /* 0x002a840001027983 */ /* 0x000ea80000300800 */
[----:B------:R0:W-:Y:S02]  /*7c0a0*/  @P4 STG.E.U8 desc[UR34][R50.64], R28 ;  /* 0x0000001c32004986 */ /* 0x0001e4000c101122 */
[----:B0-----:R-:W-:-:S05]  /*7c0b0*/  PRMT R28, R60, 0x7770, RZ ;  /* 0x000077703c1c7816 */ /* 0x001fca00000000ff */
[----:B------:R0:W-:Y:S02]  /*7c0c0*/  @P5 STG.E.U8 desc[UR34][R48.64], R28 ;  /* 0x0000001c30005986 */ /* 0x0001e4000c101122 */
[----:B0-----:R-:W-:-:S05]  /*7c0d0*/  PRMT R28, R60, 0x7771, RZ ;  /* 0x000077713c1c7816 */ /* 0x001fca00000000ff */
[----:B------:R0:W-:Y:S02]  /*7c0e0*/  @P6 STG.E.U8 desc[UR34][R54.64], R28 ;  /* 0x0000001c36006986 */ /* 0x0001e4000c101122 */
[----:B0-----:R-:W-:-:S05]  /*7c0f0*/  PRMT R28, R60, 0x7772, RZ ;  /* 0x000077723c1c7816 */ /* 0x001fca00000000ff */
[----:B------:R0:W-:Y:S04]  /*7c100*/  @P0 STG.E.U8 desc[UR34][R56.64], R28 ;  /* 0x0000001c38000986 */ /* 0x0001e8000c101122 */
[----:B0-----:R-:W3:Y:S04]  /*7c110*/  LDL.LU.64 R56, [R1+0x1538] ;  /* 0x0015380001387983 */ /* 0x001ee80000300a00 */
[----:B------:R-:W4:Y:S04]  /*7c120*/  LDL.LU.64 R46, [R1+0x1530] ;  /* 0x00153000012e7983 */ /* 0x000f280000300a00 */
[----:B------:R-:W2:Y:S04]  /*7c130*/  LDL.LU.64 R44, [R1+0x1528] ;  /* 0x00152800012c7983 */ /* 0x000ea80000300a00 */
[----:B------:R-:W2:Y:S04]  /*7c140*/  LDL.LU.64 R50, [R1+0x1510] ;  /* 0x0015100001327983 */ /* 0x000ea80000300a00 */
[----:B------:R-:W2:Y:S04]  /*7c150*/  LDL.LU R61, [R1+0xcc] ;  /* 0x0000cc00013d7983 */ /* 0x000ea80000300800 */
[----:B------:R-:W2:Y:S04]  /*7c160*/  LDL.LU.64 R48, [R1+0x1508] ;  /* 0x0015080001307983 */ /* 0x000ea80000300a00 */
[----:B------:R-:W2:Y:S04]  /*7c170*/  LDL.LU.64 R54, [R1+0x1500] ;  /* 0x0015000001367983 */ /* 0x000ea80000300a00 */
[----:B------:R-:W2:Y:S01]  /*7c180*/  LDL.LU R35, [R1+0xbc] ;  /* 0x0000bc0001237983 */ /* 0x000ea20000300800 */
[----:B------:R-:W-:-:S02]  /*7c190*/  LOP3.LUT P4, RZ, R0, 0x80000000, RZ, 0xc0, !PT ;  /* 0x8000000000ff7812 */ /* 0x000fc4000788c0ff */
[----:B------:R-:W-:Y:S02]  /*7c1a0*/  PRMT R28, R60, 0x7773, RZ ;  /* 0x000077733c1c7816 */ /* 0x000fe400000000ff */
[----:B------:R-:W-:-:S09]  /*7c1b0*/  LOP3.LUT R59, R59, 0xfffffdff, RZ, 0xc0, !PT ;  /* 0xfffffdff3b3b7812 */ /* 0x000fd200078ec0ff */
[----:B---3--:R0:W-:Y:S04]  /*7c1c0*/  @P4 STG.E.U8 desc[UR34][R56.64], R28 ;  /* 0x0000001c38004986 */ /* 0x0081e8000c101122 */
[----:B0-----:R-:W3:Y:S04]  /*7c1d0*/  LDL.LU.64 R56, [R1+0x14f8] ;  /* 0x0014f80001387983 */ /* 0x001ee80000300a00 */
[----:B------:R-:W3:Y:S04]  /*7c1e0*/  LDL.LU.64 R30, [R1+0x14f0] ;  /* 0x0014f000011e7983 */ /* 0x000ee80000300a00 */
[----:B------:R-:W3:Y:S04]  /*7c1f0*/  LDL.LU.64 R32, [R1+0x14e0] ;  /* 0x0014e00001207983 */ /* 0x000ee80000300a00 */
[----:B------:R-:W3:Y:S04]  /*7c200*/  LDL.LU R60, [R1+0xa0] ;  /* 0x0000a000013c7983 */ /* 0x000ee80000300800 */
[----:B------:R-:W3:Y:S04]  /*7c210*/  LDL.LU.64 R38, [R1+0x14d8] ;  /* 0x0014d80001267983 */ /* 0x000ee80000300a00 */
[----:B------:R-:W3:Y:S04]  /*7c220*/  LDL.LU.64 R36, [R1+0x14d0] ;  /* 0x0014d00001247983 */ /* 0x000ee80000300a00 */
[----:B------:R-:W3:Y:S01]  /*7c230*/  LDL.LU.64 R42, [R1+0x14b8] ;  /* 0x0014b800012a7983 */ /* 0x000ee20000300a00 */
[----:B--2---:R-:W-:-:S02]  /*7c240*/  LOP3.LUT P5, RZ, R2, 0x1, RZ, 0xc0, !PT ;  /* 0x0000000102ff7812 */ /* 0x004fc400078ac0ff */
[C---:B------:R-:W-:Y:S01]  /*7c250*/  LOP3.LUT P6, RZ, R2.reuse, 0x2, RZ, 0xc0, !PT ;  /* 0x0000000202ff7812 */ /* 0x040fe200078cc0ff */
[----:B------:R-:W2:Y:S01]  /*7c260*/  LDL.LU.64 R40, [R1+0x14b0] ;  /* 0x0014b00001287983 */ /* 0x000ea20000300a00 */
[----:B------:R-:W-:Y:S02]  /*7c270*/  PRMT R28, R61, 0x7770, RZ ;  /* 0x000077703d1c7816 */ /* 0x000fe400000000ff */
[----:B------:R-:W-:-:S07]  /*7c280*/  LOP3.LUT P0, RZ, R2, 0x4, RZ, 0xc0, !PT ;  /* 0x0000000402ff7812 */ /* 0x000fce000780c0ff */
[----:B----4-:R0:W-:Y:S02]  /*7c290*/  @P5 STG.E.U8 desc[UR34][R46.64], R28 ;  /* 0x0000001c2e005986 */ /* 0x0101e4000c101122 */
[C---:B0-----:R-:W-:Y:S02]  /*7c2a0*/  PRMT R28, R61.reuse, 0x7771, RZ ;  /* 0x000077713d1c7816 */ /* 0x041fe400000000ff */
[----:B------:R-:W4:Y:S04]  /*7c2b0*/  LDL.LU.64 R46, [R1+0x14a8] ;  /* 0x0014a800012e7983 */ /* 0x000f280000300a00 */
[----:B------:R0:W-:Y:S02]  /*7c2c0*/  @P6 STG.E.U8 desc[UR34][R44.64], R28 ;  /* 0x0000001c2c006986 */ /* 0x0001e4000c101122 */
[----:B0-----:R-:W-:-:S02]  /*7c2d0*/  PRMT R28, R61, 0x7772, RZ ;  /* 0x000077723d1c7816 */ /* 0x001fc400000000ff */
[----:B------:R-:W2:Y:S04]  /*7c2e0*/  LDL.LU.64 R44, [R1+0x14a0] ;  /* 0x0014a000012c7983 */ /* 0x000ea80000300a00 */
[----:B------:R0:W-:Y:S04]  /*7c2f0*/  @P0 STG.E.U8 desc[UR34][R50.64], R28 ;  /* 0x0000001c32000986 */ /* 0x0001e8000c101122 */
[----:B0-----:R-:W2:Y:S01]  /*7c300*/  LDL.LU.64 R50, [R1+0x1498] ;  /* 0x0014980001327983 */ /* 0x001ea20000300a00 */
[----:B------:R-:W-:-:S13]  /*7c310*/  LOP3.LUT P1, RZ, R2, 0x800, RZ, 0xc0, !PT ;  /* 0x0000080002ff7812 */ /* 0x000fda000782c0ff */
        /* <DEDUP_REMOVED lines=21> */
[----:B------:R-:W-:Y:S02]  /*7c470*/  PRMT R28, R61, 0x7773, RZ ;  /* 0x000077733d1c7816 */ /* 0x000fe400000000ff */
[----:B------:R-:W4:Y:S07]  /*7c480*/  LDL.LU R61, [R1+0x80] ;  /* 0x00008000013d7983 */ /* 0x000f2e0000300800 */
[----:B------:R-:W-:-:S02]  /*7c490*/  @P1 LOP3.LUT R59, R59, 0x10000, RZ, 0xfc, !PT ;  /* 0x000100003b3b1812 */ /* 0x000fc400078efcff */
[----:B------:R-:W-:-:S13]  /*7c4a0*/  LOP3.LUT P1, RZ, R2, 0x8, RZ, 0xc0, !PT ;  /* 0x0000000802ff7812 */ /* 0x000fda000782c0ff */
[----:B------:R0:W-:Y:S01]  /*7c4b0*/  @P1 STG.E.U8 desc[UR34][R48.64], R28 ;  /* 0x0000001c30001986 */ /* 0x0001e2000c101122 */
[----:B------:R-:W-:Y:S02]  /*7c4c0*/  LOP3.LUT P1, RZ, R59, 0x10000, RZ, 0xc0, !PT ;  /* 0x000100003bff7812 */ /* 0x000fe4000782c0ff */
[----:B0-----:R-:W-:Y:S01]  /*7c4d0*/  PRMT R28, R35, 0x7770, RZ ;  /* 0x00007770231c7816 */ /* 0x001fe200000000ff */
[----:B------:R-:W4:Y:S10]  /*7c4e0*/  LDL.LU.64 R48, [R1+0x1488] ;  /* 0x0014880001307983 */ /* 0x000f340000300a00 */
[----:B------:R0:W-:Y:S01]  /*7c4f0*/  @P1 STG.E.U8 desc[UR34][R54.64], R28 ;  /* 0x0000001c36001986 */ /* 0x0001e2000c101122 */
[----:B------:R-:W-:-:S02]  /*7c500*/  LOP3.LUT P1, RZ, R59, 0x8000, RZ, 0xc0, !PT ;  /* 0x000080003bff7812 */ /* 0x000fc4000782c0ff */
[----:B0-----:R-:W-:Y:S01]  /*7c510*/  PRMT R28, R35, 0x7771, RZ ;  /* 0x00007771231c7816 */ /* 0x001fe200000000ff */
[----:B------:R-:W4:Y:S10]  /*7c520*/  LDL.LU.64 R54, [R1+0x1480] ;  /* 0x0014800001367983 */ /* 0x000f340000300a00 */
[----:B---3--:R0:W-:Y:S01]  /*7c530*/  @P1 STG.E.U8 desc[UR34][R56.64], R28 ;  /* 0x0000001c38001986 */ /* 0x0081e2000c101122 */
[----:B------:R-:W-:-:S03]  /*7c540*/  LOP3.LUT P1, RZ, R59, 0x4000, RZ, 0xc0, !PT ;  /* 0x000040003bff7812 */ /* 0x000fc6000782c0ff */
[----:B0-----:R-:W3:Y:S01]  /*7c550*/  LDL.LU.64 R56, [R1+0x1478] ;  /* 0x0014780001387983 */ /* 0x001ee20000300a00 */
[----:B------:R-:W-:-:S09]  /*7c560*/  PRMT R28, R35, 0x7772, RZ ;  /* 0x00007772231c7816 */ /* 0x000fd200000000ff */
        /* <DEDUP_REMOVED lines=15> */
[----:B------:R-:W-:Y:S02]  /*7c660*/  LOP3.LUT P3, RZ, R2, 0x2000, RZ, 0xc0, !PT ;  /* 0x0000200002ff7812 */ /* 0x000fe4000786c0ff */
[----:B0-----:R-:W-:-:S07]  /*7c670*/  PRMT R28, R60, 0x7773, RZ ;  /* 0x000077733c1c7816 */ /* 0x001fce00000000ff */
[----:B--2---:R0:W-:Y:S01]  /*7c680*/  @P1 STG.E.U8 desc[UR34][R40.64], R28 ;  /* 0x0000001c28001986 */ /* 0x0041e2000c101122 */
[----:B------:R-:W-:Y:S02]  /*7c690*/  LOP3.LUT P4, RZ, R2, 0x4000, RZ, 0xc0, !PT ;  /* 0x0000400002ff7812 */ /* 0x000fe4000788c0ff */
[----:B0-----:R-:W-:-:S05]  /*7c6a0*/  PRMT R28, R3, 0x7770, RZ ;  /* 0x00007770031c7816 */ /* 0x001fca00000000ff */
[----:B----4-:R0:W-:Y:S02]  /*7c6b0*/  @P2 STG.E.U8 desc[UR34][R46.64], R28 ;  /* 0x0000001c2e002986 */ /* 0x0101e4000c101122 */
[----:B0-----:R-:W-:-:S05]  /*7c6c0*/  PRMT R28, R3, 0x7771, RZ ;  /* 0x00007771031c7816 */ /* 0x001fca00000000ff */
[----:B------:R0:W-:Y:S02]  /*7c6d0*/  @P3 STG.E.U8 desc[UR34][R44.64], R28 ;  /* 0x0000001c2c003986 */ /* 0x0001e4000c101122 */
[----:B0-----:R-:W-:-:S05]  /*7c6e0*/  PRMT R28, R3, 0x7772, RZ ;  /* 0x00007772031c7816 */ /* 0x001fca00000000ff */
[----:B------:R0:W-:Y:S02]  /*7c6f0*/  @P4 STG.E.U8 desc[UR34][R50.64], R28 ;  /* 0x0000001c32004986 */ /* 0x0001e4000c101122 */
[----:B0-----:R-:W-:Y:S02]  /*7c700*/  PRMT R28, R3, 0x7773, RZ ;  /* 0x00007773031c7816 */ /* 0x001fe400000000ff */
[----:B------:R-:W2:Y:S04]  /*7c710*/  LDL.LU R3, [R1+0x2a80] ;  /* 0x002a800001037983 */ /* 0x000ea80000300800 */
[----:B------:R-:W4:Y:S01]  /*7c720*/  LDL.LU.64 R46, [R1+0x1468] ;  /* 0x00146800012e7983 */ /* 0x000f220000300a00 */
[C---:B------:R-:W-:Y:S02]  /*7c730*/  LOP3.LUT P5, RZ, R2.reuse, 0x8000, RZ, 0xc0, !PT ;  /* 0x0000800002ff7812 */ /* 0x040fe400078ac0ff */
[----:B------:R-:W-:-:S02]  /*7c740*/  LOP3.LUT P6, RZ, R2, 0x10000, RZ, 0xc0, !PT ;  /* 0x0001000002ff7812 */ /* 0x000fc400078cc0ff */
[----:B------:R-:W-:-:S09]  /*7c750*/  LOP3.LUT P0, RZ, R2, 0x20000, RZ, 0xc0, !PT ;  /* 0x0002000002ff7812 */ /* 0x000fd2000780c0ff */
[----:B------:R0:W-:Y:S02]  /*7c760*/  @P5 STG.E.U8 desc[UR34][R48.64], R28 ;  /* 0x0000001c30005986 */ /* 0x0001e4000c101122 */
[----:B0-----:R-:W-:-:S05]  /*7c770*/  PRMT R28, R61, 0x7770, RZ ;  /* 0x000077703d1c7816 */ /* 0x001fca00000000ff */
[----:B------:R0:W-:Y:S02]  /*7c780*/  @P6 STG.E.U8 desc[UR34][R54.64], R28 ;  /* 0x0000001c36006986 */ /* 0x0001e4000c101122 */
[----:B0-----:R-:W-:-:S05]  /*7c790*/  PRMT R28, R61, 0x7771, RZ ;  /* 0x000077713d1c7816 */ /* 0x001fca00000000ff */
[----:B---3--:R0:W-:Y:S04]  /*7c7a0*/  @P0 STG.E.U8 desc[UR34][R56.64], R28 ;  /* 0x0000001c38000986 */ /* 0x0081e8000c101122 */
[----:B0-----:R-:W3:Y:S04]  /*7c7b0*/  LDL.LU.64 R56, [R1+0x1460] ;  /* 0x0014600001387983 */ /* 0x001ee80000300a00 */
[----:B------:R-:W2:Y:S04]  /*7c7c0*/  LDL.LU.64 R48, [R1+0x1458] ;  /* 0x0014580001307983 */ /* 0x000ea80000300a00 */
[----:B------:R-:W2:Y:S04]  /*7c7d0*/  LDL.LU.64 R40, [R1+0x1450] ;  /* 0x0014500001287983 */ /* 0x000ea80000300a00 */
[----:B------:R-:W2:Y:S04]  /*7c7e0*/  LDL.LU.64 R44, [R1+0x1448] ;  /* 0x00144800012c7983 */ /* 0x000ea80000300a00 */
[----:B------:R-:W2:Y:S01]  /*7c7f0*/  LDL.LU R51, [R1+0x70] ;  /* 0x0000700001337983 */ /* 0x000ea20000300800 */
[----:B------:R-:W-:-:S03]  /*7c800*/  LOP3.LUT P4, RZ, R2, 0x40000, RZ, 0xc0, !PT ;  /* 0x0004000002ff7812 */ /* 0x000fc6000788c0ff */
[----:B------:R-:W2:Y:S01]  /*7c810*/  LDL.LU.64 R54, [R1+0x1438] ;  /* 0x0014380001367983 */ /* 0x000ea20000300a00 */
[----:B------:R-:W-:-:S09]  /*7c820*/  PRMT R28, R61, 0x7772, RZ ;  /* 0x000077723d1c7816 */ /* 0x000fd200000000ff */
[----:B----4-:R0:W-:Y:S04]  /*7c830*/  @P4 STG.E.U8 desc[UR34][R46.64], R28 ;  /* 0x0000001c2e004986 */ /* 0x0101e8000c101122 */
[----:B0-----:R-:W4:Y:S01]  /*7c840*/  LDL.LU R46, [R1+0xa4] ;  /* 0x0000a400012e7983 */ /* 0x001f220000300800 */
[----:B------:R-:W-:-:S03]  /*7c850*/  PRMT R28, R61, 0x7773, RZ ;  /* 0x000077733d1c7816 */ /* 0x000fc600000000ff */
[----:B------:R-:W4:Y:S01]  /*7c860*/  LDL.LU.64 R60, [R1+0x1430] ;  /* 0x00143000013c7983 */ /* 0x000f220000300a00 */
[----:B------:R-:W-:Y:S02]  /*7c870*/  LOP3.LUT P1, RZ, R2, 0x40000000, RZ, 0xc0, !PT ;  /* 0x4000000002ff7812 */ /* 0x000fe4000782c0ff */
[----:B------:R-:W-:-:S11]  /*7c880*/  LOP3.LUT R59, R59, 0xfffffffd, RZ, 0xc0, !PT ;  /* 0xfffffffd3b3b7812 */ /* 0x000fd600078ec0ff */
[----:B------:R-:W-:Y:S02]  /*7c890*/  @P1 LOP3.LUT R59, R59, 0x2, RZ, 0xfc, !PT ;  /* 0x000000023b3b1812 */ /* 0x000fe400078efcff */
[C---:B------:R-:W-:Y:S02]  /*7c8a0*/  LOP3.LUT P1, RZ, R2.reuse, 0x20000000, RZ, 0xc0, !PT ;  /* 0x2000000002ff7812 */ /* 0x040fe4000782c0ff */
[----:B------:R-:W-:Y:S02]  /*7c8b0*/  LOP3.LUT R59, R59, 0xfffffffb, RZ, 0xc0, !PT ;  /* 0xfffffffb3b3b7812 */ /* 0x000fe400078ec0ff */
[----:B------:R-:W-:-:S09]  /*7c8c0*/  LOP3.LUT P5, RZ, R2, 0x80000, RZ, 0xc0, !PT ;  /* 0x0008000002ff7812 */ /* 0x000fd200078ac0ff */
[----:B------:R-:W-:Y:S02]  /*7c8d0*/  @P1 LOP3.LUT R59, R59, 0x4, RZ, 0xfc, !PT ;  /* 0x000000043b3b1812 */ /* 0x000fe400078efcff */
[----:B------:R-:W-:Y:S02]  /*7c8e0*/  LOP3.LUT P1, RZ, R2, 0x10000000, RZ, 0xc0, !PT ;  /* 0x1000000002ff7812 */ /* 0x000fe4000782c0ff */
[----:B------:R-:W-:-:S11]  /*7c8f0*/  LOP3.LUT R59, R59, 0xfffffff7, RZ, 0xc0, !PT ;  /* 0xfffffff73b3b7812 */ /* 0x000fd600078ec0ff */
[----:B------:R-:W-:Y:S02]  /*7c900*/  @P1 LOP3.LUT R59, R59, 0x8, RZ, 0xfc, !PT ;  /* 0x000000083b3b1812 */ /* 0x000fe400078efcff */
        /* <DEDUP_REMOVED lines=10> */
[----:B------:R-:W-:Y:S01]  /*7c9b0*/  LOP3.LUT P1, RZ, R2, 0x1000000, RZ, 0xc0, !PT ;  /* 0x0100000002ff7812 */ /* 0x000fe2000782c0ff */
[----:B---3--:R0:W-:Y:S04]  /*7c9c0*/  @P5 STG.E.U8 desc[UR34][R56.64], R28 ;  /* 0x0000001c38005986 */ /* 0x0081e8000c101122 */
[----:B0-----:R-:W3:Y:S04]  /*7c9d0*/  LDL.LU.64 R56, [R1+0x1428] ;  /* 0x0014280001387983 */ /* 0x001ee80000300a00 */
[----:B------:R-:W3:Y:S01]  /*7c9e0*/  LDL.LU.64 R30, [R1+0x1410] ;  /* 0x00141000011e7983 */ /* 0x000ee20000300a00 */
[----:B--2---:R-:W-:-:S03]  /*7c9f0*/  PRMT R28, R51, 0x7770, RZ ;  /* 0x00007770331c7816 */ /* 0x004fc600000000ff */
[----:B------:R-:W2:Y:S04]  /*7ca00*/  LDL.LU.64 R34, [R1+0x1408] ;  /* 0x0014080001227983 */ /* 0x000ea80000300a00 */
[----:B------:R0:W-:Y:S01]  /*7ca10*/  @P6 STG.E.U8 desc[UR34][R48.64], R28 ;  /* 0x0000001c30006986 */ /* 0x0001e2000c101122 */
[----:B------:R-:W-:-:S03]  /*7ca20*/  LOP3.LUT R59, R59, 0xffffff7f, RZ, 0xc0, !PT ;  /* 0xffffff7f3b3b7812 */ /* 0x000fc600078ec0ff */
[----:B0-----:R-:W2:Y:S04]  /*7ca30*/  LDL.LU R48, [R1+0x94] ;  /* 0x0000940001307983 */ /* 0x001ea80000300800 */
[----:B------:R-:W2:Y:S01]  /*7ca40*/  LDL.LU.64 R32, [R1+0x1400] ;  /* 0x0014000001207983 */ /* 0x000ea20000300a00 */
[----:B------:R-:W-:Y:S02]  /*7ca50*/  @P1 LOP3.LUT R59, R59, 0x80, RZ, 0xfc, !PT ;  /* 0x000000803b3b1812 */ /* 0x000fe400078efcff */
[C---:B------:R-:W-:Y:S01]  /*7ca60*/  LOP3.LUT P1, RZ, R2.reuse, 0x800000, RZ, 0xc0, !PT ;  /* 0x0080000002ff7812 */ /* 0x040fe2000782c0ff */
[----:B------:R-:W2:Y:S01]  /*7ca70*/  LDL.LU.64 R38, [R1+0x13f8] ;  /* 0x0013f80001267983 */ /* 0x000ea20000300a00 */
[----:B------:R-:W-:Y:S02]  /*7ca80*/  LOP3.LUT P0, RZ, R2, 0x200000, RZ, 0xc0, !PT ;  /* 0x0020000002ff7812 */ /* 0x000fe4000780c0ff */
[----:B------:R-:W-:Y:S01]  /*7ca90*/  LOP3.LUT R59, R59, 0xfffffeff, RZ, 0xc0, !PT ;  /* 0xfffffeff3b3b7812 */ /* 0x000fe200078ec0ff */
[----:B------:R-:W2:Y:S01]  /*7caa0*/  LDL.LU R49, [R1+0x84] ;  /* 0x0000840001317983 */ /* 0x000ea20000300800 */
[----:B------:R-:W-:-:S03]  /*7cab0*/  PRMT R28, R51, 0x7771, RZ ;  /* 0x00007771331c7816 */ /* 0x000fc600000000ff */
[----:B------:R-:W2:Y:S04]  /*7cac0*/  LDL.LU.64 R36, [R1+0x13f0] ;  /* 0x0013f00001247983 */ /* 0x000ea80000300a00 */
[----:B------:R-:W-:Y:S01]  /*7cad0*/  @P1 LOP3.LUT R59, R59, 0x100, RZ, 0xfc, !PT ;  /* 0x000001003b3b1812 */ /* 0x000fe200078efcff */
[----:B------:R-:W2:Y:S01]  /*7cae0*/  LDL.LU.64 R42, [R1+0x13e0] ;  /* 0x0013e000012a7983 */ /* 0x000ea20000300a00 */
[----:B------:R-:W-:-:S03]  /*7caf0*/  LOP3.LUT P1, RZ, R2, 0x400000, RZ, 0xc0, !PT ;  /* 0x0040000002ff7812 */ /* 0x000fc6000782c0ff */
[----:B------:R0:W-:Y:S02]  /*7cb00*/  @P0 STG.E.U8 desc[UR34][R40.64], R28 ;  /* 0x0000001c28000986 */ /* 0x0001e4000c101122 */
[----:B0-----:R-:W-:Y:S02]  /*7cb10*/  PRMT R28, R51, 0x7772, RZ ;  /* 0x00007772331c7816 */ /* 0x001fe400000000ff */
[----:B------:R-:W2:Y:S06]  /*7cb20*/  LDL.LU.64 R40, [R1+0x13d8] ;  /* 0x0013d80001287983 */ /* 0x000eac0000300a00 */
[----:B------:R0:W-:Y:S01]  /*7cb30*/  @P1 STG.E.U8 desc[UR34][R44.64], R28 ;  /* 0x0000001c2c001986 */ /* 0x0001e2000c101122 */
[----:B------:R-:W-:-:S02]  /*7cb40*/  LOP3.LUT P1, RZ, R59, 0x100, RZ, 0xc0, !PT ;  /* 0x000001003bff7812 */ /* 0x000fc4000782c0ff */
[----:B0-----:R-:W-:Y:S01]  /*7cb50*/  PRMT R28, R51, 0x7773, RZ ;  /* 0x00007773331c7816 */ /* 0x001fe200000000ff */
[----:B------:R-:W2:Y:S10]  /*7cb60*/  LDL.LU.64 R44, [R1+0x13d0] ;  /* 0x0013d000012c7983 */ /* 0x000eb40000300a00 */
[----:B------:R0:W-:Y:S01]  /*7cb70*/  @P1 STG.E.U8 desc[UR34][R54.64], R28 ;  /* 0x0000001c36001986 */ /* 0x0001e2000c101122 */
[----:B------:R-:W-:-:S03]  /*7cb80*/  LOP3.LUT P1, RZ, R59, 0x80, RZ, 0xc0, !PT ;  /* 0x000000803bff7812 */ /* 0x000fc6000782c0ff */
[----:B------:R-:W2:Y:S04]  /*7cb90*/  LDL.LU.64 R50, [R1+0x13a8] ;  /* 0x0013a80001327983 */ /* 0x000ea80000300a00 */
[----:B0-----:R-:W2:Y:S04]  /*7cba0*/  LDL.LU.64 R54, [R1+0x13a0] ;  /* 0x0013a00001367983 */ /* 0x001ea80000300a00 */
[----:B------:R-:W2:Y:S01]  /*7cbb0*/  LDL.LU R47, [R1+0x74] ;  /* 0x00007400012f7983 */ /* 0x000ea20000300800 */
[----:B----4-:R-:W-:-:S05]  /*7cbc0*/  PRMT R28, R46, 0x7770, RZ ;  /* 0x000077702e1c7816 */ /* 0x010fca00000000ff */
[----:B------:R0:W-:Y:S04]  /*7cbd0*/  @P1 STG.E.U8 desc[UR34][R60.64], R28 ;  /* 0x0000001c3c001986 */ /* 0x0001e8000c101122 */
[----:B0-----:R-:W4:Y:S01]  /*7cbe0*/  LDL.LU.64 R60, [R1+0x1398] ;  /* 0x00139800013c7983 */ /* 0x001f220000300a00 */
[----:B------:R-:W-:Y:S02]  /*7cbf0*/  LOP3.LUT P1, RZ, R59, 0x40, RZ, 0xc0, !PT ;  /* 0x000000403bff7812 */ /* 0x000fe4000782c0ff */
[----:B------:R-:W-:Y:S02]  /*7cc00*/  PRMT R28, R46, 0x7771, RZ ;  /* 0x000077712e1c7816 */ /* 0x000fe400000000ff */
[----:B------:R-:W-:Y:S02]  /*7cc10*/  LOP3.LUT P2, RZ, R2, 0x80000000, RZ, 0xc0, !PT ;  /* 0x8000000002ff7812 */ /* 0x000fe4000784c0ff */
[----:B------:R-:W-:-:S02]  /*7cc20*/  LOP3.LUT P3, RZ, R3, 0x1, RZ, 0xc0, !PT ;  /* 0x0000000103ff7812 */ /* 0x000fc4000786c0ff */
[C---:B------:R-:W-:Y:S02]  /*7cc30*/  LOP3.LUT P4, RZ, R3.reuse, 0x2, RZ, 0xc0, !PT ;  /* 0x0000000203ff7812 */ /* 0x040fe4000788c0ff */
[C---:B------:R-:W-:Y:S02]  /*7cc40*/  LOP3.LUT P5, RZ, R3.reuse, 0x4, RZ, 0xc0, !PT ;  /* 0x0000000403ff7812 */ /* 0x040fe400078ac0ff */
[C---:B------:R-:W-:Y:S02]  /*7cc50*/  LOP3.LUT P6, RZ, R3.reuse, 0x8, RZ, 0xc0, !PT ;  /* 0x0000000803ff7812 */ /* 0x040fe400078cc0ff */
[----:B------:R-:W-:Y:S01]  /*7cc60*/  LOP3.LUT P0, RZ, R3, 0x10, RZ, 0xc0, !PT ;  /* 0x0000001003ff7812 */ /* 0x000fe2000780c0ff */
[----:B---3--:R0:W-:Y:S01]  /*7cc70*/  @P1 STG.E.U8 desc[UR34][R56.64], R28 ;  /* 0x0000001c38001986 */ /* 0x0081e2000c101122 */
[C---:B------:R-:W-:Y:S02]  /*7cc80*/  LOP3.LUT P1, RZ, R59.reuse, 0x20, RZ, 0xc0, !PT ;  /* 0x000000203bff7812 */ /* 0x040fe4000782c0ff */
[----:B0-----:R-:W-:Y:S01]  /*7cc90*/  PRMT R28, R46, 0x7772, RZ ;  /* 0x000077722e1c7816 */ /* 0x001fe200000000ff */
[----:B------:R-:W3:Y:S10]  /*7cca0*/  LDL.LU.64 R56, [R1+0x2a78] ;  /* 0x002a780001387983 */ /* 0x000ef40000300a00 */
[----:B------:R0:W-:Y:S01]  /*7ccb0*/  @P1 STG.E.U8 desc[UR34][R30.64], R28 ;  /* 0x0000001c1e001986 */ /* 0x0001e2000c101122 */
[----:B------:R-:W-:-:S02]  /*7ccc0*/  LOP3.LUT P1, RZ, R59, 0x10, RZ, 0xc0, !PT ;  /* 0x000000103bff7812 */ /* 0x000fc4000782c0ff */
[----:B0-----:R-:W-:-:S11]  /*7ccd0*/  PRMT R28, R46, 0x7773, RZ ;  /* 0x000077732e1c7816 */ /* 0x001fd600000000ff */
[----:B--2---:R0:W-:Y:S01]  /*7cce0*/  @P1 STG.E.U8 desc[UR34][R34.64], R28 ;  /* 0x0000001c22001986 */ /* 0x0041e2000c101122 */
        /* <DEDUP_REMOVED lines=20> */
[----:B----4-:R0:W-:Y:S04]  /*7ce30*/  @P0 STG.E.U8 desc[UR34][R60.64], R28 ;  /* 0x0000001c3c000986 */ /* 0x0101e8000c101122 */
[----:B0-----:R-:W2:Y:S04]  /*7ce40*/  LDL.LU.64 R60, [R1+0x13c8] ;  /* 0x0013c800013c7983 */ /* 0x001ea80000300a00 */
[----:B------:R-:W4:Y:S04]  /*7ce50*/  LDL.LU.64 R40, [R1+0x13c0] ;  /* 0x0013c00001287983 */ /* 0x000f280000300a00 */
[----:B------:R-:W3:Y:S04]  /*7ce60*/  LDL.LU.64 R44, [R1+0x1390] ;  /* 0x00139000012c7983 */ /* 0x000ee80000300a00 */
[----:B------:R-:W3:Y:S04]  /*7ce70*/  LDL.LU.64 R50, [R1+0x1388] ;  /* 0x0013880001327983 */ /* 0x000ee80000300a00 */
[----:B------:R-:W3:Y:S04]  /*7ce80*/  LDL.LU.64 R48, [R1+0x1380] ;  /* 0x0013800001307983 */ /* 0x000ee80000300a00 */
[----:B------:R-:W3:Y:S04]  /*7ce90*/  LDL.LU.64 R54, [R1+0x1370] ;  /* 0x0013700001367983 */ /* 0x000ee80000300a00 */
[----:B------:R-:W3:Y:S01]  /*7cea0*/  LDL.LU R31, [R1+0xa8] ;  /* 0x0000a800011f7983 */ /* 0x000ee20000300800 */
[----:B------:R-:W-:-:S02]  /*7ceb0*/  LOP3.LUT P4, RZ, R3, 0x20, RZ, 0xc0, !PT ;  /* 0x0000002003ff7812 */ /* 0x000fc4000788c0ff */
[----:B------:R-:W-:Y:S02]  /*7cec0*/  PRMT R28, R47, 0x7771, RZ ;  /* 0x000077712f1c7816 */ /* 0x000fe400000000ff */
        /* <DEDUP_REMOVED lines=13> */
[----:B------:R-:W-:Y:S01]  /*7cfa0*/  LOP3.LUT P1, RZ, R3, 0x2000, RZ, 0xc0, !PT ;  /* 0x0000200003ff7812 */ /* 0x000fe2000782c0ff */
[----:B--2---:R0:W-:Y:S04]  /*7cfb0*/  @P4 STG.E.U8 desc[UR34][R60.64], R28 ;  /* 0x0000001c3c004986 */ /* 0x0041e8000c101122 */
[----:B0-----:R-:W2:Y:S01]  /*7cfc0*/  LDL.LU.64 R60, [R1+0x1368] ;  /* 0x00136800013c7983 */ /* 0x001ea20000300a00 */
[----:B------:R-:W-:-:S03]  /*7cfd0*/  PRMT R28, R47, 0x7772, RZ ;  /* 0x000077722f1c7816 */ /* 0x000fc600000000ff */
[----:B------:R-:W2:Y:S04]  /*7cfe0*/  LDL.LU R46, [R1+0x98] ;  /* 0x00009800012e7983 */ /* 0x000ea80000300800 */
[----:B----4-:R0:W-:Y:S04]  /*7cff0*/  @P5 STG.E.U8 desc[UR34][R40.64], R28 ;  /* 0x0000001c28005986 */ /* 0x0101e8000c101122 */
[----:B0-----:R-:W4:Y:S01]  /*7d000*/  LDL.LU.64 R28, [R1+0x1360] ;  /* 0x00136000011c7983 */ /* 0x001f220000300a00 */
[----:B------:R-:W-:-:S03]  /*7d010*/  LOP3.LUT R2, R2, 0xdfffffff, RZ, 0xc0, !PT ;  /* 0xdfffffff02027812 */ /* 0x000fc600078ec0ff */
[----:B------:R-:W4:Y:S01]  /*7d020*/  LDL.LU.64 R34, [R1+0x1358] ;  /* 0x0013580001227983 */ /* 0x000f220000300a00 */
[----:B------:R-:W-:Y:S02]  /*7d030*/  @P1 LOP3.LUT R2, R2, 0x20000000, RZ, 0xfc, !PT ;  /* 0x2000000002021812 */ /* 0x000fe400078efcff */
[----:B------:R-:W-:Y:S01]  /*7d040*/  LOP3.LUT P1, RZ, R3, 0x1000, RZ, 0xc0, !PT ;  /* 0x0000100003ff7812 */ /* 0x000fe2000782c0ff */
[----:B------:R-:W4:Y:S01]  /*7d050*/  LDL.LU.64 R32, [R1+0x1350] ;  /* 0x0013500001207983 */ /* 0x000f220000300a00 */
[----:B------:R-:W-:-:S03]  /*7d060*/  LOP3.LUT R2, R2, 0xbfffffff, RZ, 0xc0, !PT ;  /* 0xbfffffff02027812 */ /* 0x000fc600078ec0ff */
[----:B------:R-:W4:Y:S08]  /*7d070*/  LDL.LU.64 R38, [R1+0x1340] ;  /* 0x0013400001267983 */ /* 0x000f300000300a00 */
[----:B------:R-:W-:Y:S02]  /*7d080*/  @P1 LOP3.LUT R2, R2, 0x40000000, RZ, 0xfc, !PT ;  /* 0x4000000002021812 */ /* 0x000fe400078efcff */
[----:B------:R-:W-:-:S02]  /*7d090*/  LOP3.LUT P1, RZ, R3, 0x800, RZ, 0xc0, !PT ;  /* 0x0000080003ff7812 */ /* 0x000fc4000782c0ff */
[----:B------:R-:W-:Y:S02]  /*7d0a0*/  LOP3.LUT R2, R2, 0x7fffffff, RZ, 0xc0, !PT ;  /* 0x7fffffff02027812 */ /* 0x000fe400078ec0ff */
[----:B------:R-:W-:Y:S02]  /*7d0b0*/  PRMT R30, R47, 0x7773, RZ ;  /* 0x000077732f1e7816 */ /* 0x000fe400000000ff */
[----:B------:R-:W4:Y:S01]  /*7d0c0*/  LDL.LU R47, [R1+0x88] ;  /* 0x00008800012f7983 */ /* 0x000f220000300800 */
[----:B------:R-:W-:-:S03]  /*7d0d0*/  LOP3.LUT P6, RZ, R3, 0x80, RZ, 0xc0, !PT ;  /* 0x0000008003ff7812 */ /* 0x000fc600078cc0ff */
[----:B------:R-:W4:Y:S03]  /*7d0e0*/  LDL.LU.64 R36, [R1+0x1338] ;  /* 0x0013380001247983 */ /* 0x000f260000300a00 */
[----:B------:R-:W-:Y:S01]  /*7d0f0*/  @P1 LOP3.LUT R2, R2, 0x80000000, RZ, 0xfc, !PT ;  /* 0x8000000002021812 */ /* 0x000fe200078efcff */
[----:B------:R-:W4:Y:S01]  /*7d100*/  LDL.LU.64 R42, [R1+0x1330] ;  /* 0x00133000012a7983 */ /* 0x000f220000300a00 */
[C---:B------:R-:W-:Y:S02]  /*7d110*/  LOP3.LUT P1, RZ, R3.reuse, 0x400, RZ, 0xc0, !PT ;  /* 0x0000040003ff7812 */ /* 0x040fe4000782c0ff */
[----:B------:R-:W-:Y:S01]  /*7d120*/  LOP3.LUT P0, RZ, R3, 0x100, RZ, 0xc0, !PT ;  /* 0x0000010003ff7812 */ /* 0x000fe2000780c0ff */
[----:B------:R-:W4:Y:S01]  /*7d130*/  LDL.LU.64 R40, [R1+0x1320] ;  /* 0x0013200001287983 */ /* 0x000f220000300a00 */
[----:B------:R-:W-:-:S03]  /*7d140*/  LOP3.LUT R59, R59, 0xfffffffe, RZ, 0xc0, !PT ;  /* 0xfffffffe3b3b7812 */ /* 0x000fc600078ec0ff */
[----:B---3--:R0:W-:Y:S06]  /*7d150*/  @P6 STG.E.U8 desc[UR34][R44.64], R30 ;  /* 0x0000001e2c006986 */ /* 0x0081ec000c101122 */
[----:B------:R-:W-:Y:S02]  /*7d160*/  @P1 LOP3.LUT R59, R59, 0x1, RZ, 0xfc, !PT ;  /* 0x000000013b3b1812 */ /* 0x000fe400078efcff */
[----:B------:R-:W-:Y:S02]  /*7d170*/  LOP3.LUT P1, RZ, R3, 0x200, RZ, 0xc0, !PT ;  /* 0x0000020003ff7812 */ /* 0x000fe4000782c0ff */
[C---:B0-----:R-:W-:Y:S01]  /*7d180*/  PRMT R30, R31.reuse, 0x7770, RZ ;  /* 0x000077701f1e7816 */ /* 0x041fe200000000ff */
[----:B------:R-:W3:Y:S04]  /*7d190*/  LDL.LU.64 R44, [R1+0x1318] ;  /* 0x00131800012c7983 */ /* 0x000ee80000300a00 */
[----:B------:R0:W-:Y:S02]  /*7d1a0*/  @P0 STG.E.U8 desc[UR34][R50.64], R30 ;  /* 0x0000001e32000986 */ /* 0x0001e4000c101122 */
[----:B0-----:R-:W-:-:S02]  /*7d1b0*/  PRMT R30, R31, 0x7771, RZ ;  /* 0x000077711f1e7816 */ /* 0x001fc400000000ff */
[----:B------:R-:W3:Y:S04]  /*7d1c0*/  LDL.LU.64 R50, [R1+0x1310] ;  /* 0x0013100001327983 */ /* 0x000ee80000300a00 */
[----:B------:R0:W-:Y:S01]  /*7d1d0*/  @P1 STG.E.U8 desc[UR34][R48.64], R30 ;  /* 0x0000001e30001986 */ /* 0x0001e2000c101122 */
[----:B------:R-:W-:Y:S02]  /*7d1e0*/  LOP3.LUT P1, RZ, R59, 0x1, RZ, 0xc0, !PT ;  /* 0x000000013bff7812 */ /* 0x000fe4000782c0ff */
[----:B------:R-:W-:Y:S01]  /*7d1f0*/  PRMT R59, R31, 0x7772, RZ ;  /* 0x000077721f3b7816 */ /* 0x000fe200000000ff */
[----:B0-----:R-:W3:Y:S10]  /*7d200*/  LDL.LU.64 R48, [R1+0x1308] ;  /* 0x0013080001307983 */ /* 0x001ef40000300a00 */
[----:B------:R0:W-:Y:S01]  /*7d210*/  @P1 STG.E.U8 desc[UR34][R54.64], R59 ;  /* 0x0000003b36001986 */ /* 0x0001e2000c101122 */
[----:B------:R-:W-:-:S03]  /*7d220*/  LOP3.LUT P1, RZ, R2, 0x80000000, RZ, 0xc0, !PT ;  /* 0x8000000002ff7812 */ /* 0x000fc6000782c0ff */
[----:B0-----:R-:W3:Y:S01]  /*7d230*/  LDL.LU.64 R54, [R1+0x1300] ;  /* 0x0013000001367983 */ /* 0x001ee20000300a00 */
[----:B------:R-:W-:-:S09]  /*7d240*/  PRMT R59, R31, 0x7773, RZ ;  /* 0x000077731f3b7816 */ /* 0x000fd200000000ff */
[----:B--2---:R0:W-:Y:S04]  /*7d250*/  @P1 STG.E.U8 desc[UR34][R60.64], R59 ;  /* 0x0000003b3c001986 */ /* 0x0041e8000c101122 */
[----:B0-----:R-:W2:Y:S01]  /*7d260*/  LDL.LU.64 R60, [R1+0x12e8] ;  /* 0x0012e800013c7983 */ /* 0x001ea20000300a00 */
[----:B------:R-:W-:Y:S02]  /*7d270*/  LOP3.LUT P1, RZ, R2, 0x40000000, RZ, 0xc0, !PT ;  /* 0x4000000002ff7812 */ /* 0x000fe4000782c0ff */
[----:B------:R-:W-:-:S11]  /*7d280*/  PRMT R59, R46, 0x7770, RZ ;  /* 0x000077702e3b7816 */ /* 0x000fd600000000ff */
[----:B----4-:R0:W-:Y:S01]  /*7d290*/  @P1 STG.E.U8 desc[UR34][R28.64], R59 ;  /* 0x0000003b1c001986 */ /* 0x0101e2000c101122 */
        /* <DEDUP_REMOVED lines=16> */
[----:B------:R0:W-:Y:S01]  /*7d3a0*/  @P1 STG.E.U8 desc[UR34][R42.64], R59 ;  /* 0x0000003b2a001986 */ /* 0x0001e2000c101122 */
[----:B------:R-:W-:Y:S02]  /*7d3b0*/  LOP3.LUT P4, RZ, R3, 0x100000, RZ, 0xc0, !PT ;  /* 0x0010000003ff7812 */ /* 0x000fe4000788c0ff */
[----:B0-----:R-:W-:-:S05]  /*7d3c0*/  PRMT R59, R47, 0x7772, RZ ;  /* 0x000077722f3b7816 */ /* 0x001fca00000000ff */
[----:B------:R0:W-:Y:S01]  /*7d3d0*/  @P2 STG.E.U8 desc[UR34][R40.64], R59 ;  /* 0x0000003b28002986 */ /* 0x0001e2000c101122 */
[----:B------:R-:W-:Y:S02]  /*7d3e0*/  LOP3.LUT P5, RZ, R3, 0x200000, RZ, 0xc0, !PT ;  /* 0x0020000003ff7812 */ /* 0x000fe400078ac0ff */
[----:B0-----:R-:W-:-:S05]  /*7d3f0*/  PRMT R59, R47, 0x7773, RZ ;  /* 0x000077732f3b7816 */ /* 0x001fca00000000ff */
[----:B---3--:R0:W-:Y:S01]  /*7d400*/  @P3 STG.E.U8 desc[UR34][R44.64], R59 ;  /* 0x0000003b2c003986 */ /* 0x0081e2000c101122 */
[----:B------:R-:W-:Y:S02]  /*7d410*/  LOP3.LUT P6, RZ, R3, 0x400000, RZ, 0xc0, !PT ;  /* 0x0040000003ff7812 */ /* 0x000fe400078cc0ff */
[----:B0-----:R-:W-:-:S05]  /*7d420*/  PRMT R59, R56, 0x7770, RZ ;  /* 0x00007770383b7816 */ /* 0x001fca00000000ff */
[----:B------:R0:W-:Y:S01]  /*7d430*/  @P4 STG.E.U8 desc[UR34][R50.64], R59 ;  /* 0x0000003b32004986 */ /* 0x0001e2000c101122 */
[----:B------:R-:W-:Y:S02]  /*7d440*/  LOP3.LUT P0, RZ, R3, 0x800000, RZ, 0xc0, !PT ;  /* 0x0080000003ff7812 */ /* 0x000fe4000780c0ff */
[----:B0-----:R-:W-:-:S05]  /*7d450*/  PRMT R59, R56, 0x7771, RZ ;  /* 0x00007771383b7816 */ /* 0x001fca00000000ff */
[----:B------:R0:W-:Y:S02]  /*7d460*/  @P5 STG.E.U8 desc[UR34][R48.64], R59 ;  /* 0x0000003b30005986 */ /* 0x0001e4000c101122 */
[----:B0-----:R-:W-:-:S05]  /*7d470*/  PRMT R59, R56, 0x7772, RZ ;  /* 0x00007772383b7816 */ /* 0x001fca00000000ff */
[----:B------:R0:W-:Y:S02]  /*7d480*/  @P6 STG.E.U8 desc[UR34][R54.64], R59 ;  /* 0x0000003b36006986 */ /* 0x0001e4000c101122 */
[----:B0-----:R-:W-:Y:S02]  /*7d490*/  PRMT R59, R56, 0x7773, RZ ;  /* 0x00007773383b7816 */ /* 0x001fe400000000ff */
[----:B------:R-:W3:Y:S04]  /*7d4a0*/  LDL.LU R56, [R1+0x2a70] ;  /* 0x002a700001387983 */ /* 0x000ee80000300800 */
[----:B--2---:R0:W-:Y:S04]  /*7d4b0*/  @P0 STG.E.U8 desc[UR34][R60.64], R59 ;  /* 0x0000003b3c000986 */ /* 0x0041e8000c101122 */
[----:B0-----:R-:W2:Y:S04]  /*7d4c0*/  LDL.LU.64 R60, [R1+0x12e0] ;  /* 0x0012e000013c7983 */ /* 0x001ea80000300a00 */
[----:B------:R-:W4:Y:S04]  /*7d4d0*/  LDL.LU.64 R40, [R1+0x12d8] ;  /* 0x0012d80001287983 */ /* 0x000f280000300a00 */
[----:B------:R-:W2:Y:S04]  /*7d4e0*/  LDL.LU.64 R46, [R1+0x12c8] ;  /* 0x0012c800012e7983 */ /* 0x000ea80000300a00 */
[----:B------:R-:W2:Y:S04]  /*7d4f0*/  LDL.LU R45, [R1+0xac] ;  /* 0x0000ac00012d7983 */ /* 0x000ea80000300800 */
[----:B------:R-:W3:Y:S04]  /*7d500*/  LDL.LU.64 R48, [R1+0x12c0] ;  /* 0x0012c00001307983 */ /* 0x000ee80000300a00 */
[----:B------:R-:W3:Y:S04]  /*7d510*/  LDL.LU.64 R50, [R1+0x12b8] ;  /* 0x0012b80001327983 */ /* 0x000ee80000300a00 */
[----:B------:R-:W3:Y:S04]  /*7d520*/  LDL.LU.64 R54, [R1+0x12b0] ;  /* 0x0012b00001367983 */ /* 0x000ee80000300a00 */
[----:B------:R-:W3:Y:S01]  /*7d530*/  LDL.LU R38, [R1+0x9c] ;  /* 0x00009c0001267983 */ /* 0x000ee20000300800 */
[----:B------:R-:W-:-:S02]  /*7d540*/  LOP3.LUT P4, RZ, R3, 0x1000000, RZ, 0xc0, !PT ;  /* 0x0100000003ff7812 */ /* 0x000fc4000788c0ff */
[----:B------:R-:W-:Y:S02]  /*7d550*/  LOP3.LUT R2, R2, 0xfffdffff, RZ, 0xc0, !PT ;  /* 0xfffdffff02027812 */ /* 0x000fe400078ec0ff */
[C---:B------:R-:W-:Y:S02]  /*7d560*/  LOP3.LUT P5, RZ, R3.reuse, 0x2000000, RZ, 0xc0, !PT ;  /* 0x0200000003ff7812 */ /* 0x040fe400078ac0ff */
[C---:B------:R-:W-:Y:S02]  /*7d570*/  LOP3.LUT P6, RZ, R3.reuse, 0x4000000, RZ, 0xc0, !PT ;  /* 0x0400000003ff7812 */ /* 0x040fe400078cc0ff */
[----:B------:R-:W-:Y:S02]  /*7d580*/  LOP3.LUT P0, RZ, R3, 0x8000000, RZ, 0xc0, !PT ;  /* 0x0800000003ff7812 */ /* 0x000fe4000780c0ff */
[----:B--2---:R-:W-:-:S05]  /*7d590*/  PRMT R59, R45, 0x7770, RZ ;  /* 0x000077702d3b7816 */ /* 0x004fca00000000ff */
[----:B------:R0:W-:Y:S04]  /*7d5a0*/  @P4 STG.E.U8 desc[UR34][R60.64], R59 ;  /* 0x0000003b3c004986 */ /* 0x0001e8000c101122 */
[----:B0-----:R-:W2:Y:S01]  /*7d5b0*/  LDL.LU.64 R60, [R1+0x12a8] ;  /* 0x0012a800013c7983 */ /* 0x001ea20000300a00 */
[----:B---3--:R-:W-:-:S03]  /*7d5c0*/  LOP3.LUT P1, RZ, R56, 0x10, RZ, 0xc0, !PT ;  /* 0x0000001038ff7812 */ /* 0x008fc6000782c0ff */
[----:B------:R-:W3:Y:S04]  /*7d5d0*/  LDL.LU.64 R30, [R1+0x1290] ;  /* 0x00129000011e7983 */ /* 0x000ee80000300a00 */
[----:B------:R-:W3:Y:S04]  /*7d5e0*/  LDL.LU.64 R28, [R1+0x1288] ;  /* 0x00128800011c7983 */ /* 0x000ee80000300a00 */
[----:B------:R-:W3:Y:S02]  /*7d5f0*/  LDL.LU R39, [R1+0x8c] ;  /* 0x00008c0001277983 */ /* 0x000ee40000300800 */
[----:B------:R-:W-:-:S02]  /*7d600*/  @P1 LOP3.LUT R2, R2, 0x20000, RZ, 0xfc, !PT ;  /* 0x0002000002021812 */ /* 0x000fc400078efcff */
[----:B------:R-:W-:Y:S01]  /*7d610*/  LOP3.LUT P1, RZ, R56, 0x8, RZ, 0xc0, !PT ;  /* 0x0000000838ff7812 */ /* 0x000fe2000782c0ff */
[----:B------:R-:W3:Y:S01]  /*7d620*/  LDL.LU.64 R34, [R1+0x1280] ;  /* 0x0012800001227983 */ /* 0x000ee20000300a00 */
[----:B------:R-:W-:-:S03]  /*7d630*/  LOP3.LUT R2, R2, 0xfffbffff, RZ, 0xc0, !PT ;  /* 0xfffbffff02027812 */ /* 0x000fc600078ec0ff */
[----:B------:R-:W3:Y:S01]  /*7d640*/  LDL.LU.64 R32, [R1+0x1270] ;  /* 0x0012700001207983 */ /* 0x000ee20000300a00 */
[----:B------:R-:W-:-:S03]  /*7d650*/  PRMT R59, R45, 0x7771, RZ ;  /* 0x000077712d3b7816 */ /* 0x000fc600000000ff */
[----:B------:R-:W3:Y:S04]  /*7d660*/  LDL.LU.64 R36, [R1+0x1268] ;  /* 0x0012680001247983 */ /* 0x000ee80000300a00 */
        /* <DEDUP_REMOVED lines=14> */
[----:B------:R-:W-:Y:S01]  /*7d750*/  LOP3.LUT R2, R2, 0xff7fffff, RZ, 0xc0, !PT ;  /* 0xff7fffff02027812 */ /* 0x000fe200078ec0ff */
[----:B----4-:R0:W-:Y:S10]  /*7d760*/  @P5 STG.E.U8 desc[UR34][R40.64], R59 ;  /* 0x0000003b28005986 */ /* 0x0101f4000c101122 */
[----:B------:R-:W-:-:S02]  /*7d770*/  @P1 LOP3.LUT R2, R2, 0x800000, RZ, 0xfc, !PT ;  /* 0x0080000002021812 */ /* 0x000fc400078efcff */
[----:B------:R-:W-:Y:S02]  /*7d780*/  LOP3.LUT P1, RZ, R3, 0x20000000, RZ, 0xc0, !PT ;  /* 0x2000000003ff7812 */ /* 0x000fe4000782c0ff */
[----:B0-----:R-:W-:Y:S02]  /*7d790*/  PRMT R59, R45, 0x7772, RZ ;  /* 0x000077722d3b7816 */ /* 0x001fe400000000ff */
[----:B------:R-:W-:-:S03]  /*7d7a0*/  LOP3.LUT R2, R2, 0xfeffffff, RZ, 0xc0, !PT ;  /* 0xfeffffff02027812 */ /* 0x000fc600078ec0ff */
[----:B------:R0:W-:Y:S06]  /*7d7b0*/  @P6 STG.E.U8 desc[UR34][R46.64], R59 ;  /* 0x0000003b2e006986 */ /* 0x0001ec000c101122 */
[----:B------:R-:W-:Y:S02]  /*7d7c0*/  @P1 LOP3.LUT R2, R2, 0x1000000, RZ, 0xfc, !PT ;  /* 0x0100000002021812 */ /* 0x000fe400078efcff */
[----:B0-----:R-:W-:Y:S02]  /*7d7d0*/  PRMT R59, R45, 0x7773, RZ ;  /* 0x000077732d3b7816 */ /* 0x001fe400000000ff */
[----:B------:R-:W-:-:S03]  /*7d7e0*/  LOP3.LUT P1, RZ, R3, 0x10000000, RZ, 0xc0, !PT ;  /* 0x1000000003ff7812 */ /* 0x000fc6000782c0ff */
[----:B------:R0:W-:Y:S04]  /*7d7f0*/  @P0 STG.E.U8 desc[UR34][R48.64], R59 ;  /* 0x0000003b30000986 */ /* 0x0001e8000c101122 */
[----:B0-----:R-:W4:Y:S01]  /*7d800*/  LDL.LU R48, [R1+0x7c] ;  /* 0x00007c0001307983 */ /* 0x001f220000300800 */
[----:B------:R-:W-:-:S03]  /*7d810*/  PRMT R59, R38, 0x7770, RZ ;  /* 0x00007770263b7816 */ /* 0x000fc600000000ff */
[----:B------:R-:W4:Y:S04]  /*7d820*/  LDL.LU.64 R42, [R1+0x1260] ;  /* 0x00126000012a7983 */ /* 0x000f280000300a00 */
[----:B------:R-:W4:Y:S04]  /*7d830*/  LDL.LU.64 R40, [R1+0x1258] ;  /* 0x0012580001287983 */ /* 0x000f280000300a00 */
[----:B------:R0:W-:Y:S01]  /*7d840*/  @P1 STG.E.U8 desc[UR34][R50.64], R59 ;  /* 0x0000003b32001986 */ /* 0x0001e2000c101122 */
[----:B------:R-:W-:-:S03]  /*7d850*/  LOP3.LUT P1, RZ, R2, 0x1000000, RZ, 0xc0, !PT ;  /* 0x0100000002ff7812 */ /* 0x000fc6000782c0ff */
[----:B------:R-:W4:Y:S04]  /*7d860*/  LDL.LU.64 R46, [R1+0x1250] ;  /* 0x00125000012e7983 */ /* 0x000f280000300a00 */
[----:B------:R-:W4:Y:S01]  /*7d870*/  LDL.LU.64 R44, [R1+0x1240] ;  /* 0x00124000012c7983 */ /* 0x000f220000300a00 */
[----:B0-----:R-:W-:-:S03]  /*7d880*/  PRMT R59, R38, 0x7771, RZ ;  /* 0x00007771263b7816 */ /* 0x001fc600000000ff */
[----:B------:R-:W4:Y:S04]  /*7d890*/  LDL.LU R49, [R1+0x60] ;  /* 0x0000600001317983 */ /* 0x000f280000300800 */
[----:B------:R0:W-:Y:S01]  /*7d8a0*/  @P1 STG.E.U8 desc[UR34][R54.64], R59 ;  /* 0x0000003b36001986 */ /* 0x0001e2000c101122 */
[----:B------:R-:W-:-:S03]  /*7d8b0*/  LOP3.LUT P1, RZ, R2, 0x800000, RZ, 0xc0, !PT ;  /* 0x0080000002ff7812 */ /* 0x000fc6000782c0ff */
[----:B------:R-:W4:Y:S04]  /*7d8c0*/  LDL.LU.64 R50, [R1+0x1238] ;  /* 0x0012380001327983 */ /* 0x000f280000300a00 */
[----:B0-----:R-:W4:Y:S01]  /*7d8d0*/  LDL.LU.64 R54, [R1+0x1230] ;  /* 0x0012300001367983 */ /* 0x001f220000300a00 */
[----:B------:R-:W-:-:S05]  /*7d8e0*/  PRMT R59, R38, 0x7772, RZ ;  /* 0x00007772263b7816 */ /* 0x000fca00000000ff */
[----:B--2---:R0:W-:Y:S04]  /*7d8f0*/  @P1 STG.E.U8 desc[UR34][R60.64], R59 ;  /* 0x0000003b3c001986 */ /* 0x0041e8000c101122 */
[----:B0-----:R-:W2:Y:S01]  /*7d900*/  LDL.LU.64 R60, [R1+0x1220] ;  /* 0x00122000013c7983 */ /* 0x001ea20000300a00 */
[----:B------:R-:W-:Y:S02]  /*7d910*/  LOP3.LUT P1, RZ, R2, 0x400000, RZ, 0xc0, !PT ;  /* 0x0040000002ff7812 */ /* 0x000fe4000782c0ff */
[----:B------:R-:W-:-:S11]  /*7d920*/  PRMT R59, R38, 0x7773, RZ ;  /* 0x00007773263b7816 */ /* 0x000fd600000000ff */
[----:B---3--:R0:W-:Y:S01]  /*7d930*/  @P1 STG.E.U8 desc[UR34][R30.64], R59 ;  /* 0x0000003b1e001986 */ /* 0x0081e2000c101122 */
        /* <DEDUP_REMOVED lines=19> */
[----:B----4-:R-:W-:-:S05]  /*7da70*/  PRMT R59, R48, 0x7770, RZ ;  /* 0x00007770303b7816 */ /* 0x010fca00000000ff */
        /* <DEDUP_REMOVED lines=12> */
[----:B--2---:R0:W-:Y:S04]  /*7db40*/  @P0 STG.E.U8 desc[UR34][R60.64], R59 ;  /* 0x0000003b3c000986 */ /* 0x0041e8000c101122 */
[----:B0-----:R-:W2:Y:S04]  /*7db50*/  LDL.LU.64 R60, [R1+0x1218] ;  /* 0x00121800013c7983 */ /* 0x001ea80000300a00 */
[----:B------:R-:W3:Y:S04]  /*7db60*/  LDL.LU.64 R40, [R1+0x1210] ;  /* 0x0012100001287983 */ /* 0x000ee80000300a00 */
[----:B------:R-:W4:Y:S04]  /*7db70*/  LDL.LU.64 R46, [R1+0x1208] ;  /* 0x00120800012e7983 */ /* 0x000f280000300a00 */
[----:B------:R-:W3:Y:S04]  /*7db80*/  LDL.LU.64 R44, [R1+0x1200] ;  /* 0x00120000012c7983 */ /* 0x000ee80000300a00 */
[----:B------:R-:W3:Y:S04]  /*7db90*/  LDL.LU R48, [R1+0x50] ;  /* 0x0000500001307983 */ /* 0x000ee80000300800 */
[----:B------:R-:W3:Y:S01]  /*7dba0*/  LDL.LU.64 R50, [R1+0x11e8] ;  /* 0x0011e80001327983 */ /* 0x000ee20000300a00 */
[----:B------:R-:W-:-:S03]  /*7dbb0*/  LOP3.LUT P4, RZ, R56, 0x800, RZ, 0xc0, !PT ;  /* 0x0000080038ff7812 */ /* 0x000fc6000788c0ff */
[----:B------:R-:W3:Y:S01]  /*7dbc0*/  LDL.LU.64 R54, [R1+0x11e0] ;  /* 0x0011e00001367983 */ /* 0x000ee20000300a00 */
[----:B------:R-:W-:Y:S02]  /*7dbd0*/  PRMT R59, R49, 0x7773, RZ ;  /* 0x00007773313b7816 */ /* 0x000fe400000000ff */
        /* <DEDUP_REMOVED lines=14> */
[----:B0-----:R-:W2:Y:S04]  /*7dcc0*/  LDL.LU.64 R60, [R1+0x11d8] ;  /* 0x0011d800013c7983 */ /* 0x001ea80000300a00 */
[----:B------:R-:W2:Y:S01]  /*7dcd0*/  LDL.LU.64 R28, [R1+0x11c8] ;  /* 0x0011c800011c7983 */ /* 0x000ea20000300a00 */
[----:B------:R-:W-:-:S02]  /*7dce0*/  LOP3.LUT R2, R2, 0xffffdfff, RZ, 0xc0, !PT ;  /* 0xffffdfff02027812 */ /* 0x000fc400078ec0ff */
[----:B------:R-:W-:Y:S01]  /*7dcf0*/  LOP3.LUT P5, RZ, R56, 0x1000, RZ, 0xc0, !PT ;  /* 0x0000100038ff7812 */ /* 0x000fe200078ac0ff */
[----:B------:R-:W2:Y:S01]  /*7dd00*/  LDL.LU.64 R34, [R1+0x11c0] ;  /* 0x0011c00001227983 */ /* 0x000ea20000300a00 */
[----:B------:R-:W-:Y:S02]  /*7dd10*/  @P1 LOP3.LUT R2, R2, 0x2000, RZ, 0xfc, !PT ;  /* 0x0000200002021812 */ /* 0x000fe400078efcff */
[----:B------:R-:W-:Y:S01]  /*7dd20*/  LOP3.LUT P1, RZ, R56, 0x40000, RZ, 0xc0, !PT ;  /* 0x0004000038ff7812 */ /* 0x000fe2000782c0ff */
[----:B------:R-:W2:Y:S01]  /*7dd30*/  LDL.LU R49, [R1+0x30] ;  /* 0x0000300001317983 */ /* 0x000ea20000300800 */
[----:B------:R-:W-:Y:S02]  /*7dd40*/  LOP3.LUT R2, R2, 0xffffbfff, RZ, 0xc0, !PT ;  /* 0xffffbfff02027812 */ /* 0x000fe400078ec0ff */
[----:B------:R-:W-:Y:S01]  /*7dd50*/  LOP3.LUT P6, RZ, R56, 0x2000, RZ, 0xc0, !PT ;  /* 0x0000200038ff7812 */ /* 0x000fe200078cc0ff */
[----:B------:R-:W2:Y:S01]  /*7dd60*/  LDL.LU.64 R32, [R1+0x11b8] ;  /* 0x0011b80001207983 */ /* 0x000ea20000300a00 */
[----:B---3--:R-:W-:-:S02]  /*7dd70*/  PRMT R59, R48, 0x7770, RZ ;  /* 0x00007770303b7816 */ /* 0x008fc400000000ff */
[----:B------:R-:W-:Y:S01]  /*7dd80*/  LOP3.LUT P0, RZ, R56, 0x4000, RZ, 0xc0, !PT ;  /* 0x0000400038ff7812 */ /* 0x000fe2000780c0ff */
[----:B------:R-:W3:Y:S04]  /*7dd90*/  LDL.LU.64 R38, [R1+0x11b0] ;  /* 0x0011b00001267983 */ /* 0x000ee80000300a00 */
[----:B------:R-:W-:Y:S01]  /*7dda0*/  @P1 LOP3.LUT R2, R2, 0x4000, RZ, 0xfc, !PT ;  /* 0x0000400002021812 */ /* 0x000fe200078efcff */
[----:B------:R0:W-:Y:S01]  /*7ddb0*/  @P5 STG.E.U8 desc[UR34][R40.64], R59 ;  /* 0x0000003b28005986 */ /* 0x0001e2000c101122 */
[----:B------:R-:W-:Y:S02]  /*7ddc0*/  LOP3.LUT P1, RZ, R56, 0x20000, RZ, 0xc0, !PT ;  /* 0x0002000038ff7812 */ /* 0x000fe4000782c0ff */
[----:B------:R-:W-:Y:S01]  /*7ddd0*/  LOP3.LUT R2, R2, 0xffff7fff, RZ, 0xc0, !PT ;  /* 0xffff7fff02027812 */ /* 0x000fe200078ec0ff */
[----:B------:R-:W3:Y:S04]  /*7dde0*/  LDL.LU.64 R36, [R1+0x1180] ;  /* 0x0011800001247983 */ /* 0x000ee80000300a00 */
[----:B------:R-:W3:Y:S01]  /*7ddf0*/  LDL.LU.64 R42, [R1+0x1168] ;  /* 0x00116800012a7983 */ /* 0x000ee20000300a00 */
[----:B0-----:R-:W-:-:S03]  /*7de00*/  PRMT R59, R48, 0x7771, RZ ;  /* 0x00007771303b7816 */ /* 0x001fc600000000ff */
[----:B------:R-:W3:Y:S02]  /*7de10*/  LDL.LU.64 R40, [R1+0x1160] ;  /* 0x0011600001287983 */ /* 0x000ee40000300a00 */
[----:B------:R-:W-:Y:S02]  /*7de20*/  @P1 LOP3.LUT R2, R2, 0x8000, RZ, 0xfc, !PT ;  /* 0x0000800002021812 */ /* 0x000fe400078efcff */
[----:B------:R-:W-:Y:S02]  /*7de30*/  LOP3.LUT P1, RZ, R56, 0x10000, RZ, 0xc0, !PT ;  /* 0x0001000038ff7812 */ /* 0x000fe4000782c0ff */
[----:B------:R-:W-:Y:S01]  /*7de40*/  LOP3.LUT R2, R2, 0xfffeffff, RZ, 0xc0, !PT ;  /* 0xfffeffff02027812 */ /* 0x000fe200078ec0ff */
[----:B----4-:R0:W-:Y:S10]  /*7de50*/  @P6 STG.E.U8 desc[UR34][R46.64], R59 ;  /* 0x0000003b2e006986 */ /* 0x0101f4000c101122 */
[----:B------:R-:W-:-:S02]  /*7de60*/  @P1 LOP3.LUT R2, R2, 0x10000, RZ, 0xfc, !PT ;  /* 0x0001000002021812 */ /* 0x000fc400078efcff */
[----:B------:R-:W-:Y:S01]  /*7de70*/  LOP3.LUT P1, RZ, R56, 0x8000, RZ, 0xc0, !PT ;  /* 0x0000800038ff7812 */ /* 0x000fe2000782c0ff */
[----:B0-----:R-:W4:Y:S01]  /*7de80*/  LDL.LU.64 R46, [R1+0x1158] ;  /* 0x00115800012e7983 */ /* 0x001f220000300a00 */
[----:B------:R-:W-:-:S05]  /*7de90*/  PRMT R59, R48, 0x7772, RZ ;  /* 0x00007772303b7816 */ /* 0x000fca00000000ff */
[----:B------:R0:W-:Y:S02]  /*7dea0*/  @P0 STG.E.U8 desc[UR34][R44.64], R59 ;  /* 0x0000003b2c000986 */ /* 0x0001e4000c101122 */
[----:B0-----:R-:W-:Y:S02]  /*7deb0*/  PRMT R59, R48, 0x7773, RZ ;  /* 0x00007773303b7816 */ /* 0x001fe400000000ff */
[----:B------:R-:W3:Y:S04]  /*7dec0*/  LDL.LU.64 R44, [R1+0x1148] ;  /* 0x00114800012c7983 */ /* 0x000ee80000300a00 */
[----:B------:R0:W-:Y:S01]  /*7ded0*/  @P1 STG.E.U8 desc[UR34][R50.64], R59 ;  /* 0x0000003b32001986 */ /* 0x0001e2000c101122 */
[----:B------:R-:W-:-:S03]  /*7dee0*/  LOP3.LUT P1, RZ, R2, 0x10000, RZ, 0xc0, !PT ;  /* 0x0001000002ff7812 */ /* 0x000fc6000782c0ff */
[----:B------:R-:W4:Y:S01]  /*7def0*/  LDL.LU R48, [R1+0x54] ;  /* 0x0000540001307983 */ /* 0x000f220000300800 */
[----:B0-----:R-:W-:-:S03]  /*7df00*/  PRMT R59, R57, 0x7770, RZ ;  /* 0x00007770393b7816 */ /* 0x001fc600000000ff */
[----:B------:R-:W4:Y:S06]  /*7df10*/  LDL.LU.64 R50, [R1+0x1140] ;  /* 0x0011400001327983 */ /* 0x000f2c0000300a00 */
[----:B------:R0:W-:Y:S01]  /*7df20*/  @P1 STG.E.U8 desc[UR34][R54.64], R59 ;  /* 0x0000003b36001986 */ /* 0x0001e2000c101122 */
[C---:B------:R-:W-:Y:S02]  /*7df30*/  LOP3.LUT P1, RZ, R2.reuse, 0x8000, RZ, 0xc0, !PT ;  /* 0x0000800002ff7812 */ /* 0x040fe4000782c0ff */
[----:B0-----:R-:W-:Y:S01]  /*7df40*/  PRMT R59, R57, 0x7771, RZ ;  /* 0x00007771393b7816 */ /* 0x001fe200000000ff */
[----:B------:R-:W4:Y:S10]  /*7df50*/  LDL.LU.64 R54, [R1+0x1138] ;  /* 0x0011380001367983 */ /* 0x000f340000300a00 */
[----:B--2---:R0:W-:Y:S01]  /*7df60*/  @P1 STG.E.U8 desc[UR34][R60.64], R59 ;  /* 0x0000003b3c001986 */ /* 0x0041e2000c101122 */
[----:B------:R-:W-:-:S02]  /*7df70*/  LOP3.LUT P1, RZ, R2, 0x4000, RZ, 0xc0, !PT ;  /* 0x0000400002ff7812 */ /* 0x000fc4000782c0ff */
[C---:B0-----:R-:W-:Y:S01]  /*7df80*/  PRMT R59, R57.reuse, 0x7772, RZ ;  /* 0x00007772393b7816 */ /* 0x041fe200000000ff */
[----:B------:R-:W2:Y:S10]  /*7df90*/  LDL.LU.64 R60, [R1+0x1130] ;  /* 0x00113000013c7983 */ /* 0x000eb40000300a00 */
[----:B------:R0:W-:Y:S02]  /*7dfa0*/  @P1 STG.E.U8 desc[UR34][R28.64], R59 ;  /* 0x0000003b1c001986 */ /* 0x0001e4000c101122 */
[----:B0-----:R-:W-:-:S02]  /*7dfb0*/  PRMT R59, R57, 0x7773, RZ ;  /* 0x00007773393b7816 */ /* 0x001fc400000000ff */
        /* <DEDUP_REMOVED lines=8> */
[----:B---3--:R0:W-:Y:S01]  /*7e040*/  @P1 STG.E.U8 desc[UR34][R38.64], R59 ;  /* 0x0000003b26001986 */ /* 0x0081e2000c101122 */
        /* <DEDUP_REMOVED lines=8> */
[C---:B------:R-:W-:Y:S02]  /*7e0d0*/  LOP3.LUT P4, RZ, R56.reuse, 0x4000000, RZ, 0xc0, !PT ;  /* 0x0400000038ff7812 */ /* 0x040fe4000788c0ff */
[C---:B------:R-:W-:Y:S02]  /*7e0e0*/  LOP3.LUT P5, RZ, R56.reuse, 0x8000000, RZ, 0xc0, !PT ;  /* 0x0800000038ff7812 */ /* 0x040fe400078ac0ff */
[C---:B------:R-:W-:Y:S02]  /*7e0f0*/  LOP3.LUT P6, RZ, R56.reuse, 0x10000000, RZ, 0xc0, !PT ;  /* 0x1000000038ff7812 */ /* 0x040fe400078cc0ff */
[----:B------:R-:W-:Y:S02]  /*7e100*/  LOP3.LUT P0, RZ, R56, 0x20000000, RZ, 0xc0, !PT ;  /* 0x2000000038ff7812 */ /* 0x000fe4000780c0ff */
[----:B--2---:R-:W-:-:S05]  /*7e110*/  PRMT R59, R57, 0x7770, RZ ;  /* 0x00007770393b7816 */ /* 0x004fca00000000ff */
[----:B------:R0:W-:Y:S02]  /*7e120*/  @P2 STG.E.U8 desc[UR34][R40.64], R59 ;  /* 0x0000003b28002986 */ /* 0x0001e4000c101122 */
[----:B0-----:R-:W-:-:S05]  /*7e130*/  PRMT R59, R57, 0x7771, RZ ;  /* 0x00007771393b7816 */ /* 0x001fca00000000ff */
[----:B----4-:R0:W-:Y:S02]  /*7e140*/  @P3 STG.E.U8 desc[UR34][R46.64], R59 ;  /* 0x0000003b2e003986 */ /* 0x0101e4000c101122 */
[----:B0-----:R-:W-:-:S05]  /*7e150*/  PRMT R59, R57, 0x7772, RZ ;  /* 0x00007772393b7816 */ /* 0x001fca00000000ff */
[----:B------:R0:W-:Y:S02]  /*7e160*/  @P4 STG.E.U8 desc[UR34][R44.64], R59 ;  /* 0x0000003b2c004986 */ /* 0x0001e4000c101122 */
[----:B0-----:R-:W-:Y:S02]  /*7e170*/  PRMT R59, R57, 0x7773, RZ ;  /* 0x00007773393b7816 */ /* 0x001fe400000000ff */
[----:B------:R-:W2:Y:S04]  /*7e180*/  LDL.LU R57, [R1+0x2a68] ;  /* 0x002a680001397983 */ /* 0x000ea80000300800 */
        /* <DEDUP_REMOVED lines=9> */
[----:B------:R-:W2:Y:S04]  /*7e220*/  LDL.LU.64 R50, [R1+0x10f0] ;  /* 0x0010f00001327983 */ /* 0x000ea80000300a00 */
[----:B------:R-:W2:Y:S01]  /*7e230*/  LDL.LU R49, [R1+0x44] ;  /* 0x0000440001317983 */ /* 0x000ea20000300800 */
[----:B------:R-:W-:-:S03]  /*7e240*/  LOP3.LUT P4, RZ, R56, 0x40000000, RZ, 0xc0, !PT ;  /* 0x4000000038ff7812 */ /* 0x000fc6000788c0ff */
[----:B------:R-:W4:Y:S01]  /*7e250*/  LDL.LU.64 R54, [R1+0x10e8] ;  /* 0x0010e80001367983 */ /* 0x000f220000300a00 */
[----:B------:R-:W-:Y:S02]  /*7e260*/  PRMT R59, R48, 0x7772, RZ ;  /* 0x00007772303b7816 */ /* 0x000fe400000000ff */
[----:B------:R-:W-:Y:S02]  /*7e270*/  LOP3.LUT R2, R2, 0xfffffffd, RZ, 0xc0, !PT ;  /* 0xfffffffd02027812 */ /* 0x000fe400078ec0ff */
[----:B------:R-:W-:-:S05]  /*7e280*/  LOP3.LUT P5, RZ, R56, 0x80000000, RZ, 0xc0, !PT ;  /* 0x8000000038ff7812 */ /* 0x000fca00078ac0ff */
[----:B---3--:R0:W-:Y:S04]  /*7e290*/  @P4 STG.E.U8 desc[UR34][R60.64], R59 ;  /* 0x0000003b3c004986 */ /* 0x0081e8000c101122 */
[----:B0-----:R-:W3:Y:S04]  /*7e2a0*/  LDL.LU.64 R60, [R1+0x10e0] ;  /* 0x0010e000013c7983 */ /* 0x001ee80000300a00 */
[----:B------:R-:W3:Y:S04]  /*7e2b0*/  LDL.LU.64 R28, [R1+0x10d8] ;  /* 0x0010d800011c7983 */ /* 0x000ee80000300a00 */
[----:B------:R-:W3:Y:S01]  /*7e2c0*/  LDL.LU.64 R34, [R1+0x10d0] ;  /* 0x0010d00001227983 */ /* 0x000ee20000300a00 */
[----:B--2---:R-:W-:-:S13]  /*7e2d0*/  LOP3.LUT P1, RZ, R57, 0x400, RZ, 0xc0, !PT ;  /* 0x0000040039ff7812 */ /* 0x004fda000782c0ff */
        /* <DEDUP_REMOVED lines=18> */
[----:B------:R-:W-:Y:S02]  /*7e400*/  LOP3.LUT P6, RZ, R57, 0x1, RZ, 0xc0, !PT ;  /* 0x0000000139ff7812 */ /* 0x000fe400078cc0ff */
[----:B------:R-:W-:-:S07]  /*7e410*/  PRMT R59, R48, 0x7773, RZ ;  /* 0x00007773303b7816 */ /* 0x000fce00000000ff */
[----:B------:R-:W-:Y:S02]  /*7e420*/  @P1 LOP3.LUT R2, R2, 0x80, RZ, 0xfc, !PT ;  /* 0x0000008002021812 */ /* 0x000fe400078efcff */
[C---:B------:R-:W-:Y:S01]  /*7e430*/  LOP3.LUT P1, RZ, R57.reuse, 0x8, RZ, 0xc0, !PT ;  /* 0x0000000839ff7812 */ /* 0x040fe2000782c0ff */
[----:B----4-:R0:W-:Y:S01]  /*7e440*/  @P5 STG.E.U8 desc[UR34][R40.64], R59 ;  /* 0x0000003b28005986 */ /* 0x0101e2000c101122 */
[----:B------:R-:W-:Y:S02]  /*7e450*/  LOP3.LUT P0, RZ, R57, 0x2, RZ, 0xc0, !PT ;  /* 0x0000000239ff7812 */ /* 0x000fe4000780c0ff */
[----:B------:R-:W-:Y:S02]  /*7e460*/  LOP3.LUT R2, R2, 0xfffffeff, RZ, 0xc0, !PT ;  /* 0xfffffeff02027812 */ /* 0x000fe400078ec0ff */
[----:B0-----:R-:W-:Y:S01]  /*7e470*/  PRMT R59, R49, 0x7770, RZ ;  /* 0x00007770313b7816 */ /* 0x001fe200000000ff */
[----:B------:R-:W2:Y:S06]  /*7e480*/  LDL.LU R40, [R1+0x68] ;  /* 0x0000680001287983 */ /* 0x000eac0000300800 */
[----:B------:R-:W-:-:S02]  /*7e490*/  @P1 LOP3.LUT R2, R2, 0x100, RZ, 0xfc, !PT ;  /* 0x0000010002021812 */ /* 0x000fc400078efcff */
[----:B------:R-:W-:Y:S01]  /*7e4a0*/  LOP3.LUT P1, RZ, R57, 0x4, RZ, 0xc0, !PT ;  /* 0x0000000439ff7812 */ /* 0x000fe2000782c0ff */
[----:B------:R0:W-:Y:S04]  /*7e4b0*/  @P6 STG.E.U8 desc[UR34][R46.64], R59 ;  /* 0x0000003b2e006986 */ /* 0x0001e8000c101122 */
[----:B------:R-:W4:Y:S04]  /*7e4c0*/  LDL.LU.64 R32, [R1+0x10b8] ;  /* 0x0010b80001207983 */ /* 0x000f280000300a00 */
[----:B------:R-:W2:Y:S01]  /*7e4d0*/  LDL.LU.64 R38, [R1+0x10b0] ;  /* 0x0010b00001267983 */ /* 0x000ea20000300a00 */
[----:B0-----:R-:W-:-:S03]  /*7e4e0*/  PRMT R59, R49, 0x7771, RZ ;  /* 0x00007771313b7816 */ /* 0x001fc600000000ff */
[----:B------:R-:W2:Y:S04]  /*7e4f0*/  LDL.LU.64 R36, [R1+0x10a8] ;  /* 0x0010a80001247983 */ /* 0x000ea80000300a00 */
[----:B------:R0:W-:Y:S04]  /*7e500*/  @P0 STG.E.U8 desc[UR34][R44.64], R59 ;  /* 0x0000003b2c000986 */ /* 0x0001e8000c101122 */
[----:B------:R-:W2:Y:S04]  /*7e510*/  LDL.LU.64 R42, [R1+0x1098] ;  /* 0x00109800012a7983 */ /* 0x000ea80000300a00 */
[----:B------:R-:W2:Y:S01]  /*7e520*/  LDL.LU.64 R46, [R1+0x1090] ;  /* 0x00109000012e7983 */ /* 0x000ea20000300a00 */
[----:B0-----:R-:W-:-:S03]  /*7e530*/  PRMT R59, R49, 0x7772, RZ ;  /* 0x00007772313b7816 */ /* 0x001fc600000000ff */
[----:B------:R-:W2:Y:S04]  /*7e540*/  LDL.LU.64 R44, [R1+0x1088] ;  /* 0x00108800012c7983 */ /* 0x000ea80000300a00 */
[----:B------:R0:W-:Y:S01]  /*7e550*/  @P1 STG.E.U8 desc[UR34][R50.64], R59 ;  /* 0x0000003b32001986 */ /* 0x0001e2000c101122 */
[C---:B------:R-:W-:Y:S02]  /*7e560*/  LOP3.LUT P1, RZ, R2.reuse, 0x100, RZ, 0xc0, !PT ;  /* 0x0000010002ff7812 */ /* 0x040fe4000782c0ff */
[----:B0-----:R-:W-:Y:S01]  /*7e570*/  PRMT R59, R49, 0x7773, RZ ;  /* 0x00007773313b7816 */ /* 0x001fe200000000ff */
[----:B------:R-:W2:Y:S10]  /*7e580*/  LDL.LU.64 R50, [R1+0x1080] ;  /* 0x0010800001327983 */ /* 0x000eb40000300a00 */
[----:B------:R0:W-:Y:S01]  /*7e590*/  @P1 STG.E.U8 desc[UR34][R54.64], R59 ;  /* 0x0000003b36001986 */ /* 0x0001e2000c101122 */
[----:B------:R-:W-:-:S03]  /*7e5a0*/  LOP3.LUT P1, RZ, R2, 0x80, RZ, 0xc0, !PT ;  /* 0x0000008002ff7812 */ /* 0x000fc6000782c0ff */
[----:B------:R-:W2:Y:S01]  /*7e5b0*/  LDL.LU.64 R48, [R1+0x1078] ;  /* 0x0010780001307983 */ /* 0x000ea20000300a00 */
[----:B0-----:R-:W-:-:S03]  /*7e5c0*/  PRMT R59, R58, 0x7770, RZ ;  /* 0x000077703a3b7816 */ /* 0x001fc600000000ff */
[----:B------:R-:W2:Y:S04]  /*7e5d0*/  LDL.LU.64 R54, [R1+0x1058] ;  /* 0x0010580001367983 */ /* 0x000ea80000300a00 */
[----:B------:R-:W2:Y:S04]  /*7e5e0*/  LDL.LU R41, [R1+0x48] ;  /* 0x0000480001297983 */ /* 0x000ea80000300800 */
[----:B---3--:R0:W-:Y:S01]  /*7e5f0*/  @P1 STG.E.U8 desc[UR34][R60.64], R59 ;  /* 0x0000003b3c001986 */ /* 0x0081e2000c101122 */
[----:B------:R-:W-:Y:S02]  /*7e600*/  LOP3.LUT P1, RZ, R2, 0x40, RZ, 0xc0, !PT ;  /* 0x0000004002ff7812 */ /* 0x000fe4000782c0ff */
[----:B0-----:R-:W-:Y:S01]  /*7e610*/  PRMT R59, R58, 0x7771, RZ ;  /* 0x000077713a3b7816 */ /* 0x001fe200000000ff */
[----:B------:R-:W3:Y:S10]  /*7e620*/  LDL.LU.64 R60, [R1+0x1050] ;  /* 0x00105000013c7983 */ /* 0x000ef40000300a00 */
[----:B------:R0:W-:Y:S01]  /*7e630*/  @P1 STG.E.U8 desc[UR34][R28.64], R59 ;  /* 0x0000003b1c001986 */ /* 0x0001e2000c101122 */
[----:B------:R-:W-:-:S02]  /*7e640*/  LOP3.LUT P1, RZ, R2, 0x20, RZ, 0xc0, !PT ;  /* 0x0000002002ff7812 */ /* 0x000fc4000782c0ff */
[----:B0-----:R-:W-:-:S11]  /*7e650*/  PRMT R59, R58, 0x7772, RZ ;  /* 0x000077723a3b7816 */ /* 0x001fd600000000ff */
[----:B------:R0:W-:Y:S02]  /*7e660*/  @P1 STG.E.U8 desc[UR34][R34.64], R59 ;  /* 0x0000003b22001986 */ /* 0x0001e4000c101122 */
[----:B0-----:R-:W-:Y:S02]  /*7e670*/  PRMT R59, R58, 0x7773, RZ ;  /* 0x000077733a3b7816 */ /* 0x001fe400000000ff */
[----:B------:R-:W3:Y:S01]  /*7e680*/  LDL.LU R58, [R1+0x2a64] ;  /* 0x002a6400013a7983 */ /* 0x000ee20000300800 */
[----:B------:R-:W-:Y:S02]  /*7e690*/  LOP3.LUT P1, RZ, R2, 0x10, RZ, 0xc0, !PT ;  /* 0x0000001002ff7812 */ /* 0x000fe4000782c0ff */
[C---:B------:R-:W-:Y:S02]  /*7e6a0*/  LOP3.LUT P2, RZ, R57.reuse, 0x800, RZ, 0xc0, !PT ;  /* 0x0000080039ff7812 */ /* 0x040fe4000784c0ff */
[C---:B------:R-:W-:Y:S02]  /*7e6b0*/  LOP3.LUT P3, RZ, R57.reuse, 0x1000, RZ, 0xc0, !PT ;  /* 0x0000100039ff7812 */ /* 0x040fe4000786c0ff */
[----:B------:R-:W-:-:S02]  /*7e6c0*/  LOP3.LUT P4, RZ, R57, 0x2000, RZ, 0xc0, !PT ;  /* 0x0000200039ff7812 */ /* 0x000fc4000788c0ff */
[C---:B------:R-:W-:Y:S02]  /*7e6d0*/  LOP3.LUT P5, RZ, R57.reuse, 0x4000, RZ, 0xc0, !PT ;  /* 0x0000400039ff7812 */ /* 0x040fe400078ac0ff */
[----:B------:R-:W-:-:S03]  /*7e6e0*/  LOP3.LUT P6, RZ, R57, 0x8000, RZ, 0xc0, !PT ;  /* 0x0000800039ff7812 */ /* 0x000fc600078cc0ff */
[----:B----4-:R2:W-:Y:S01]  /*7e6f0*/  @P1 STG.E.U8 desc[UR34][R32.64], R59 ;  /* 0x0000003b20001986 */ /* 0x0105e2000c101122 */
[----:B------:R-:W-:Y:S02]  /*7e700*/  LOP3.LUT P1, RZ, R2, 0x8, RZ, 0xc0, !PT ;  /* 0x0000000802ff7812 */ /* 0x000fe4000782c0ff */
[----:B--2---:R-:W-:-:S11]  /*7e710*/  PRMT R59, R40, 0x7770, RZ ;  /* 0x00007770283b7816 */ /* 0x004fd600000000ff */
        /* <DEDUP_REMOVED lines=9> */
[----:B---3--:R-:W-:-:S05]  /*7e7b0*/  PRMT R59, R58, 0x7770, RZ ;  /* 0x000077703a3b7816 */ /* 0x008fca00000000ff */
[----:B------:R0:W-:Y:S02]  /*7e7c0*/  @P3 STG.E.U8 desc[UR34][R44.64], R59 ;  /* 0x0000003b2c003986 */ /* 0x0001e4000c101122 */
[----:B0-----:R-:W-:-:S05]  /*7e7d0*/  PRMT R59, R58, 0x7771, RZ ;  /* 0x000077713a3b7816 */ /* 0x001fca00000000ff */
[----:B------:R0:W-:Y:S02]  /*7e7e0*/  @P4 STG.E.U8 desc[UR34][R50.64], R59 ;  /* 0x0000003b32004986 */ /* 0x0001e4000c101122 */
[----:B0-----:R-:W-:-:S05]  /*7e7f0*/  PRMT R59, R58, 0x7772, RZ ;  /* 0x000077723a3b7816 */ /* 0x001fca00000000ff */
[----:B------:R0:W-:Y:S02]  /*7e800*/  @P5 STG.E.U8 desc[UR34][R48.64], R59 ;  /* 0x0000003b30005986 */ /* 0x0001e4000c101122 */
[----:B0-----:R-:W-:Y:S02]  /*7e810*/  PRMT R59, R58, 0x7773, RZ ;  /* 0x000077733a3b7816 */ /* 0x001fe400000000ff */
[----:B------:R-:W2:Y:S04]  /*7e820*/  LDL.LU R58, [R1+0x2a60] ;  /* 0x002a6000013a7983 */ /* 0x000ea80000300800 */
[----:B------:R0:W-:Y:S04]  /*7e830*/  @P6 STG.E.U8 desc[UR34][R54.64], R59 ;  /* 0x0000003b36006986 */ /* 0x0001e8000c101122 */
[----:B0-----:R-:W3:Y:S01]  /*7e840*/  LDL.LU.64 R54, [R1+0x1070] ;  /* 0x0010700001367983 */ /* 0x001ee20000300a00 */
[----:B------:R-:W-:-:S02]  /*7e850*/  LOP3.LUT P0, RZ, R57, 0x10000, RZ, 0xc0, !PT ;  /* 0x0001000039ff7812 */ /* 0x000fc4000780c0ff */
[----:B------:R-:W-:-:S11]  /*7e860*/  PRMT R59, R41, 0x7770, RZ ;  /* 0x00007770293b7816 */ /* 0x000fd600000000ff */
[----:B------:R0:W-:Y:S04]  /*7e870*/  @P0 STG.E.U8 desc[UR34][R60.64], R59 ;  /* 0x0000003b3c000986 */ /* 0x0001e8000c101122 */
[----:B0-----:R-:W4:Y:S04]  /*7e880*/  LDL.LU.64 R60, [R1+0x1048] ;  /* 0x00104800013c7983 */ /* 0x001f280000300a00 */
[----:B------:R-:W2:Y:S04]  /*7e890*/  LDL.LU.64 R48, [R1+0x1040] ;  /* 0x0010400001307983 */ /* 0x000ea80000300a00 */
[----:B------:R-:W2:Y:S04]  /*7e8a0*/  LDL.LU.64 R46, [R1+0x1038] ;  /* 0x00103800012e7983 */ /* 0x000ea80000300a00 */
[----:B------:R-:W2:Y:S04]  /*7e8b0*/  LDL.LU.64 R44, [R1+0x1020] ;  /* 0x00102000012c7983 */ /* 0x000ea80000300a00 */
[----:B------:R-:W2:Y:S04]  /*7e8c0*/  LDL.LU.64 R50, [R1+0x1068] ;  /* 0x0010680001327983 */ /* 0x000ea80000300a00 */
[----:B------:R-:W2:Y:S01]  /*7e8d0*/  LDL.LU R34, [R1+0x38] ;  /* 0x0000380001227983 */ /* 0x000ea20000300800 */
[----:B------:R-:W-:-:S02]  /*7e8e0*/  LOP3.LUT P4, RZ, R57, 0x20000, RZ, 0xc0, !PT ;  /* 0x0002000039ff7812 */ /* 0x000fc4000788c0ff */
[----:B------:R-:W-:Y:S02]  /*7e8f0*/  PRMT R59, R41, 0x7771, RZ ;  /* 0x00007771293b7816 */ /* 0x000fe400000000ff */
[----:B------:R-:W-:Y:S02]  /*7e900*/  LOP3.LUT P1, RZ, R57, 0x20000000, RZ, 0xc0, !PT ;  /* 0x2000000039ff7812 */ /* 0x000fe4000782c0ff */
[----:B------:R-:W-:-:S11]  /*7e910*/  LOP3.LUT R3, R3, 0xfdffffff, RZ, 0xc0, !PT ;  /* 0xfdffffff03037812 */ /* 0x000fd600078ec0ff */
[----:B------:R-:W-:Y:S02]  /*7e920*/  @P1 LOP3.LUT R3, R3, 0x2000000, RZ, 0xfc, !PT ;  /* 0x0200000003031812 */ /* 0x000fe400078efcff */
[----:B------:R-:W-:Y:S02]  /*7e930*/  LOP3.LUT P1, RZ, R57, 0x10000000, RZ, 0xc0, !PT ;  /* 0x1000000039ff7812 */ /* 0x000fe4000782c0ff */
[----:B------:R-:W-:Y:S02]  /*7e940*/  LOP3.LUT R3, R3, 0xfbffffff, RZ, 0xc0, !PT ;  /* 0xfbffffff03037812 */ /* 0x000fe400078ec0ff */
[----:B------:R-:W-:-:S09]  /*7e950*/  LOP3.LUT P5, RZ, R57, 0x40000, RZ, 0xc0, !PT ;  /* 0x0004000039ff7812 */ /* 0x000fd200078ac0ff */
[----:B------:R-:W-:Y:S02]  /*7e960*/  @P1 LOP3.LUT R3, R3, 0x4000000, RZ, 0xfc, !PT ;  /* 0x0400000003031812 */ /* 0x000fe400078efcff */
[----:B------:R-:W-:Y:S02]  /*7e970*/  LOP3.LUT P1, RZ, R57, 0x8000000, RZ, 0xc0, !PT ;  /* 0x0800000039ff7812 */ /* 0x000fe4000782c0ff */
[----:B------:R-:W-:-:S11]  /*7e980*/  LOP3.LUT R3, R3, 0xf7ffffff, RZ, 0xc0, !PT ;  /* 0xf7ffffff03037812 */ /* 0x000fd600078ec0ff */
[----:B------:R-:W-:Y:S02]  /*7e990*/  @P1 LOP3.LUT R3, R3, 0x8000000, RZ, 0xfc, !PT ;  /* 0x0800000003031812 */ /* 0x000fe400078efcff */
[----:B------:R-:W-:Y:S02]  /*7e9a0*/  LOP3.LUT P1, RZ, R57, 0x4000000, RZ, 0xc0, !PT ;  /* 0x0400000039ff7812 */ /* 0x000fe4000782c0ff */
[----:B------:R-:W-:Y:S01]  /*7e9b0*/  LOP3.LUT R3, R3, 0xefffffff, RZ, 0xc0, !PT ;  /* 0xefffffff03037812 */ /* 0x000fe200078ec0ff */
[----:B---3--:R0:W-:Y:S04]  /*7e9c0*/  @P4 STG.E.U8 desc[UR34][R54.64], R59 ;  /* 0x0000003b36004986 */ /* 0x0081e8000c101122 */
[----:B0-----:R-:W3:Y:S01]  /*7e9d0*/  LDL.LU.64 R54, [R1+0x1060] ;  /* 0x0010600001367983 */ /* 0x001ee20000300a00 */
[----:B------:R-:W-:-:S03]  /*7e9e0*/  PRMT R59, R41, 0x7772, RZ ;  /* 0x00007772293b7816 */ /* 0x000fc600000000ff */
[----:B------:R-:W3:Y:S02]  /*7e9f0*/  LDL.LU R35, [R1+0x6c] ;  /* 0x00006c0001237983 */ /* 0x000ee40000300800 */
[----:B------:R-:W-:Y:S02]  /*7ea00*/  @P1 LOP3.LUT R3, R3, 0x10000000, RZ, 0xfc, !PT ;  /* 0x1000000003031812 */ /* 0x000fe400078efcff */
[----:B----4-:R0:W-:Y:S01]  /*7ea10*/  @P5 STG.E.U8 desc[UR34][R60.64], R59 ;  /* 0x0000003b3c005986 */ /* 0x0101e2000c101122 */
[----:B------:R-:W-:-:S03]  /*7ea20*/  LOP3.LUT P1, RZ, R57, 0x2000000, RZ, 0xc0, !PT ;  /* 0x0200000039ff7812 */ /* 0x000fc6000782c0ff */
[----:B0-----:R-:W4:Y:S01]  /*7ea30*/  LDL.LU.64 R60, [R1+0x10a0] ;  /* 0x0010a000013c7983 */ /* 0x001f220000300a00 */
[----:B------:R-:W-:-:S03]  /*7ea40*/  LOP3.LUT R3, R3, 0xdfffffff, RZ, 0xc0, !PT ;  /* 0xdfffffff03037812 */ /* 0x000fc600078ec0ff */
[----:B------:R-:W4:Y:S06]  /*7ea50*/  LDL.LU.64 R30, [R1+0x10c8] ;  /* 0x0010c800011e7983 */ /* 0x000f2c0000300a00 */
[----:B------:R-:W-:Y:S02]  /*7ea60*/  @P1 LOP3.LUT R3, R3, 0x20000000, RZ, 0xfc, !PT ;  /* 0x2000000003031812 */ /* 0x000fe400078efcff */
[----:B------:R-:W-:Y:S01]  /*7ea70*/  LOP3.LUT P1, RZ, R57, 0x1000000, RZ, 0xc0, !PT ;  /* 0x0100000039ff7812 */ /* 0x000fe2000782c0ff */
[----:B------:R-:W4:Y:S01]  /*7ea80*/  LDL.LU.64 R28, [R1+0x10c0] ;  /* 0x0010c000011c7983 */ /* 0x000f220000300a00 */
[----:B------:R-:W-:-:S02]  /*7ea90*/  LOP3.LUT R3, R3, 0xbfffffff, RZ, 0xc0, !PT ;  /* 0xbfffffff03037812 */ /* 0x000fc400078ec0ff */
[----:B------:R-:W-:Y:S01]  /*7eaa0*/  LOP3.LUT P6, RZ, R57, 0x80000, RZ, 0xc0, !PT ;  /* 0x0008000039ff7812 */ /* 0x000fe200078cc0ff */
[----:B------:R-:W4:Y:S08]  /*7eab0*/  LDL.LU.64 R32, [R1+0x1100] ;  /* 0x0011000001207983 */ /* 0x000f300000300a00 */
[----:B------:R-:W-:Y:S02]  /*7eac0*/  @P1 LOP3.LUT R3, R3, 0x40000000, RZ, 0xfc, !PT ;  /* 0x4000000003031812 */ /* 0x000fe400078efcff */
[----:B------:R-:W-:-:S02]  /*7ead0*/  LOP3.LUT P1, RZ, R57, 0x800000, RZ, 0xc0, !PT ;  /* 0x0080000039ff7812 */ /* 0x000fc4000782c0ff */
[----:B------:R-:W-:Y:S02]  /*7eae0*/  LOP3.LUT R3, R3, 0x7fffffff, RZ, 0xc0, !PT ;  /* 0x7fffffff03037812 */ /* 0x000fe400078ec0ff */
[----:B------:R-:W-:-:S05]  /*7eaf0*/  PRMT R59, R41, 0x7773, RZ ;  /* 0x00007773293b7816 */ /* 0x000fca00000000ff */
[----:B--2---:R0:W-:Y:S04]  /*7eb00*/  @P6 STG.E.U8 desc[UR34][R48.64], R59 ;  /* 0x0000003b30006986 */ /* 0x0041e8000c101122 */
[----:B------:R-:W-:Y:S02]  /*7eb10*/  @P1 LOP3.LUT R3, R3, 0x80000000, RZ, 0xfc, !PT ;  /* 0x8000000003031812 */ /* 0x000fe400078efcff */
[C---:B------:R-:W-:Y:S01]  /*7eb20*/  LOP3.LUT P1, RZ, R57.reuse, 0x400000, RZ, 0xc0, !PT ;  /* 0x0040000039ff7812 */ /* 0x040fe2000782c0ff */
[----:B0-----:R-:W2:Y:S01]  /*7eb30*/  LDL.LU R48, [R1+0x5c] ;  /* 0x00005c0001307983 */ /* 0x001ea20000300800 */
[----:B------:R-:W-:-:S03]  /*7eb40*/  LOP3.LUT P0, RZ, R57, 0x100000, RZ, 0xc0, !PT ;  /* 0x0010000039ff7812 */ /* 0x000fc6000780c0ff */
[----:B------:R-:W2:Y:S01]  /*7eb50*/  LDL.LU.64 R38, [R1+0x1120] ;  /* 0x0011200001267983 */ /* 0x000ea20000300a00 */
[----:B------:R-:W-:Y:S02]  /*7eb60*/  LOP3.LUT R2, R2, 0xfffffffe, RZ, 0xc0, !PT ;  /* 0xfffffffe02027812 */ /* 0x000fe400078ec0ff */
[----:B------:R-:W-:Y:S01]  /*7eb70*/  PRMT R59, R34, 0x7770, RZ ;  /* 0x00007770223b7816 */ /* 0x000fe200000000ff */
[----:B------:R-:W2:Y:S04]  /*7eb80*/  LDL.LU.64 R36, [R1+0x1150] ;  /* 0x0011500001247983 */ /* 0x000ea80000300a00 */
[----:B------:R-:W-:Y:S02]  /*7eb90*/  @P1 LOP3.LUT R2, R2, 0x1, RZ, 0xfc, !PT ;  /* 0x0000000102021812 */ /* 0x000fe400078efcff */
[----:B------:R-:W-:Y:S01]  /*7eba0*/  LOP3.LUT P1, RZ, R57, 0x200000, RZ, 0xc0, !PT ;  /* 0x0020000039ff7812 */ /* 0x000fe2000782c0ff */
[----:B------:R-:W2:Y:S04]  /*7ebb0*/  LDL.LU R49, [R1+0x4c] ;  /* 0x00004c0001317983 */ /* 0x000ea80000300800 */
[----:B------:R0:W-:Y:S04]  /*7ebc0*/  @P0 STG.E.U8 desc[UR34][R46.64], R59 ;  /* 0x0000003b2e000986 */ /* 0x0001e8000c101122 */
[----:B------:R-:W2:Y:S04]  /*7ebd0*/  LDL.LU.64 R42, [R1+0x1178] ;  /* 0x00117800012a7983 */ /* 0x000ea80000300a00 */
[----:B------:R-:W2:Y:S01]  /*7ebe0*/  LDL.LU.64 R40, [R1+0x1170] ;  /* 0x0011700001287983 */ /* 0x000ea20000300a00 */
[----:B0-----:R-:W-:-:S03]  /*7ebf0*/  PRMT R59, R34, 0x7771, RZ ;  /* 0x00007771223b7816 */ /* 0x001fc600000000ff */
[----:B------:R-:W2:Y:S04]  /*7ec00*/  LDL.LU.64 R46, [R1+0x11d0] ;  /* 0x0011d000012e7983 */ /* 0x000ea80000300a00 */
[----:B------:R0:W-:Y:S01]  /*7ec10*/  @P1 STG.E.U8 desc[UR34][R44.64], R59 ;  /* 0x0000003b2c001986 */ /* 0x0001e2000c101122 */
[----:B------:R-:W-:Y:S02]  /*7ec20*/  LOP3.LUT P1, RZ, R2, 0x1, RZ, 0xc0, !PT ;  /* 0x0000000102ff7812 */ /* 0x000fe4000782c0ff */
[----:B------:R-:W-:Y:S01]  /*7ec30*/  PRMT R2, R34, 0x7772, RZ ;  /* 0x0000777222027816 */ /* 0x000fe200000000ff */
[----:B0-----:R-:W2:Y:S10]  /*7ec40*/  LDL.LU.64 R44, [R1+0x11f8] ;  /* 0x0011f800012c7983 */ /* 0x001eb40000300a00 */
[----:B------:R0:W-:Y:S01]  /*7ec50*/  @P1 STG.E.U8 desc[UR34][R50.64], R2 ;  /* 0x0000000232001986 */ /* 0x0001e2000c101122 */
[----:B------:R-:W-:-:S03]  /*7ec60*/  LOP3.LUT P1, RZ, R3, 0x80000000, RZ, 0xc0, !PT ;  /* 0x8000000003ff7812 */ /* 0x000fc6000782c0ff */
[----:B0-----:R-:W2:Y:S01]  /*7ec70*/  LDL.LU.64 R50, [R1+0x11f0] ;  /* 0x0011f00001327983 */ /* 0x001ea20000300a00 */
[----:B------:R-:W-:-:S09]  /*7ec80*/  PRMT R2, R34, 0x7773, RZ ;  /* 0x0000777322027816 */ /* 0x000fd200000000ff */
[----:B---3--:R0:W-:Y:S04]  /*7ec90*/  @P1 STG.E.U8 desc[UR34][R54.64], R2 ;  /* 0x0000000236001986 */ /* 0x0081e8000c101122 */
[----:B0-----:R-:W3:Y:S01]  /*7eca0*/  LDL.LU.64 R54, [R1+0x1228] ;  /* 0x0012280001367983 */ /* 0x001ee20000300a00 */
[----:B------:R-:W-:Y:S02]  /*7ecb0*/  LOP3.LUT P1, RZ, R3, 0x40000000, RZ, 0xc0, !PT ;  /* 0x4000000003ff7812 */ /* 0x000fe4000782c0ff */
[----:B------:R-:W-:-:S11]  /*7ecc0*/  PRMT R2, R35, 0x7770, RZ ;  /* 0x0000777023027816 */ /* 0x000fd600000000ff */
[----:B----4-:R0:W-:Y:S01]  /*7ecd0*/  @P1 STG.E.U8 desc[UR34][R60.64], R2 ;  /* 0x000000023c001986 */ /* 0x0101e2000c101122 */
[----:B------:R-:W-:Y:S02]  /*7ece0*/  LOP3.LUT P1, RZ, R3, 0x20000000, RZ, 0xc0, !PT ;  /* 0x2000000003ff7812 */ /* 0x000fe4000782c0ff */
[----:B0-----:R-:W-:Y:S01]  /*7ecf0*/  PRMT R2, R35, 0x7771, RZ ;  /* 0x0000777123027816 */ /* 0x001fe200000000ff */
[----:B------:R-:W4:Y:S10]  /*7ed00*/  LDL.LU.64 R60, [R1+0x2a58] ;  /* 0x002a5800013c7983 */ /* 0x000f340000300a00 */
[----:B------:R0:W-:Y:S01]  /*7ed10*/  @P1 STG.E.U8 desc[UR34][R30.64], R2 ;  /* 0x000000021e001986 */ /* 0x0001e2000c101122 */
[----:B------:R-:W-:-:S02]  /*7ed20*/  LOP3.LUT P1, RZ, R3, 0x10000000, RZ, 0xc0, !PT ;  /* 0x1000000003ff7812 */ /* 0x000fc4000782c0ff */
[----:B0-----:R-:W-:-:S11]  /*7ed30*/  PRMT R2, R35, 0x7772, RZ ;  /* 0x0000777223027816 */ /* 0x001fd600000000ff */
[----:B------:R0:W-:Y:S01]  /*7ed40*/  @P1 STG.E.U8 desc[UR34][R28.64], R2 ;  /* 0x000000021c001986 */ /* 0x0001e2000c101122 */
[----:B------:R-:W-:Y:S02]  /*7ed50*/  LOP3.LUT P1, RZ, R3, 0x8000000, RZ, 0xc0, !PT ;  /* 0x0800000003ff7812 */ /* 0x000fe4000782c0ff */
[----:B0-----:R-:W-:-:S11]  /*7ed60*/  PRMT R2, R35, 0x7773, RZ ;  /* 0x0000777323027816 */ /* 0x001fd600000000ff */
[----:B------:R2:W-:Y:S01]  /*7ed70*/  @P1 STG.E.U8 desc[UR34][R32.64], R2 ;  /* 0x0000000220001986 */ /* 0x0005e2000c101122 */
[----:B------:R-:W-:Y:S02]  /*7ed80*/  LOP3.LUT P1, RZ, R3, 0x4000000, RZ, 0xc0, !PT ;  /* 0x0400000003ff7812 */ /* 0x000fe4000782c0ff */
[----:B--2---:R-:W-:-:S11]  /*7ed90*/  PRMT R2, R48, 0x7770, RZ ;  /* 0x0000777030027816 */ /* 0x004fd600000000ff */
        /* <DEDUP_REMOVED lines=20> */
[----:B0-----:R-:W-:-:S05]  /*7eee0*/  PRMT R2, R49, 0x7773, RZ ;  /* 0x0000777331027816 */ /* 0x001fca00000000ff */
[----:B---3--:R0:W-:Y:S04]  /*7eef0*/  @P0 STG.E.U8 desc[UR34][R54.64], R2 ;  /* 0x0000000236000986 */ /* 0x0081e8000c101122 */
[----:B0-----:R-:W2:Y:S04]  /*7ef00*/  LDL.LU.64 R54, [R1+0x1248] ;  /* 0x0012480001367983 */ /* 0x001ea80000300a00 */
[----:B------:R-:W3:Y:S04]  /*7ef10*/  LDL.LU.64 R42, [R1+0x1278] ;  /* 0x00127800012a7983 */ /* 0x000ee80000300a00 */
[----:B------:R-:W2:Y:S04]  /*7ef20*/  LDL.LU.64 R40, [R1+0x12a0] ;  /* 0x0012a00001287983 */ /* 0x000ea80000300a00 */
[----:B------:R-:W2:Y:S04]  /*7ef30*/  LDL.LU R47, [R1+0x3c] ;  /* 0x00003c00012f7983 */ /* 0x000ea80000300800 */
[----:B------:R-:W3:Y:S04]  /*7ef40*/  LDL.LU.64 R44, [R1+0x1298] ;  /* 0x00129800012c7983 */ /* 0x000ee80000300a00 */
[----:B------:R-:W3:Y:S04]  /*7ef50*/  LDL.LU.64 R50, [R1+0x12d0] ;  /* 0x0012d00001327983 */ /* 0x000ee80000300a00 */
[----:B------:R-:W3:Y:S04]  /*7ef60*/  LDL.LU.64 R48, [R1+0x12f8] ;  /* 0x0012f80001307983 */ /* 0x000ee80000300a00 */
[----:B------:R-:W3:Y:S01]  /*7ef70*/  LDL.LU R38, [R1+0x20] ;  /* 0x0000200001267983 */ /* 0x000ee20000300800 */
[----:B------:R-:W-:-:S02]  /*7ef80*/  LOP3.LUT P4, RZ, R58, 0x10, RZ, 0xc0, !PT ;  /* 0x000000103aff7812 */ /* 0x000fc4000788c0ff */
        /* <DEDUP_REMOVED lines=16> */
[----:B0-----:R-:W2:Y:S04]  /*7f090*/  LDL.LU.64 R54, [R1+0x12f0] ;  /* 0x0012f00001367983 */ /* 0x001ea80000300a00 */
[----:B------:R-:W4:Y:S04]  /*7f0a0*/  LDL.LU.64 R30, [R1+0x1328] ;  /* 0x00132800011e7983 */ /* 0x000f280000300a00 */
[----:B------:R-:W4:Y:S04]  /*7f0b0*/  LDL.LU R39, [R1+0x10] ;  /* 0x0000100001277983 */ /* 0x000f280000300800 */
[----:B------:R-:W4:Y:S01]  /*7f0c0*/  LDL.LU.64 R28, [R1+0x1348] ;  /* 0x00134800011c7983 */ /* 0x000f220000300a00 */
[----:B------:R-:W-:-:S02]  /*7f0d0*/  @P1 LOP3.LUT R3, R3, 0x200000, RZ, 0xfc, !PT ;  /* 0x0020000003031812 */ /* 0x000fc400078efcff */
[----:B------:R-:W-:Y:S01]  /*7f0e0*/  LOP3.LUT P1, RZ, R58, 0x800, RZ, 0xc0, !PT ;  /* 0x000008003aff7812 */ /* 0x000fe2000782c0ff */
[----:B------:R-:W4:Y:S01]  /*7f0f0*/  LDL.LU.64 R34, [R1+0x1378] ;  /* 0x0013780001227983 */ /* 0x000f220000300a00 */
[----:B------:R-:W-:-:S03]  /*7f100*/  LOP3.LUT R3, R3, 0xffbfffff, RZ, 0xc0, !PT ;  /* 0xffbfffff03037812 */ /* 0x000fc600078ec0ff */
[----:B------:R-:W4:Y:S01]  /*7f110*/  LDL.LU.64 R32, [R1+0x13b8] ;  /* 0x0013b80001207983 */ /* 0x000f220000300a00 */
[C---:B------:R-:W-:Y:S02]  /*7f120*/  LOP3.LUT P5, RZ, R58.reuse, 0x20, RZ, 0xc0, !PT ;  /* 0x000000203aff7812 */ /* 0x040fe400078ac0ff */
[C---:B------:R-:W-:Y:S01]  /*7f130*/  LOP3.LUT P6, RZ, R58.reuse, 0x40, RZ, 0xc0, !PT ;  /* 0x000000403aff7812 */ /* 0x040fe200078cc0ff */
[----:B------:R-:W4:Y:S04]  /*7f140*/  LDL.LU.64 R36, [R1+0x13b0] ;  /* 0x0013b00001247983 */ /* 0x000f280000300a00 */
[----:B------:R-:W-:Y:S02]  /*7f150*/  @P1 LOP3.LUT R3, R3, 0x400000, RZ, 0xfc, !PT ;  /* 0x0040000003031812 */ /* 0x000fe400078efcff */
[----:B------:R-:W-:-:S02]  /*7f160*/  LOP3.LUT P1, RZ, R58, 0x400, RZ, 0xc0, !PT ;  /* 0x000004003aff7812 */ /* 0x000fc4000782c0ff */
[----:B------:R-:W-:Y:S02]  /*7f170*/  LOP3.LUT R3, R3, 0xff7fffff, RZ, 0xc0, !PT ;  /* 0xff7fffff03037812 */ /* 0x000fe400078ec0ff */
[----:B------:R-:W-:-:S09]  /*7f180*/  PRMT R2, R47, 0x7771, RZ ;  /* 0x000077712f027816 */ /* 0x000fd200000000ff */
[----:B------:R-:W-:Y:S02]  /*7f190*/  @P1 LOP3.LUT R3, R3, 0x800000, RZ, 0xfc, !PT ;  /* 0x0080000003031812 */ /* 0x000fe400078efcff */
[C---:B------:R-:W-:Y:S01]  /*7f1a0*/  LOP3.LUT P1, RZ, R58.reuse, 0x200, RZ, 0xc0, !PT ;  /* 0x000002003aff7812 */ /* 0x040fe2000782c0ff */
[----:B---3--:R0:W-:Y:S01]  /*7f1b0*/  @P5 STG.E.U8 desc[UR34][R42.64], R2 ;  /* 0x000000022a005986 */ /* 0x0081e2000c101122 */
[----:B------:R-:W-:Y:S02]  /*7f1c0*/  LOP3.LUT P0, RZ, R58, 0x80, RZ, 0xc0, !PT ;  /* 0x000000803aff7812 */ /* 0x000fe4000780c0ff */
[----:B------:R-:W-:Y:S02]  /*7f1d0*/  LOP3.LUT R3, R3, 0xfeffffff, RZ, 0xc0, !PT ;  /* 0xfeffffff03037812 */ /* 0x000fe400078ec0ff */
[----:B0-----:R-:W-:Y:S01]  /*7f1e0*/  PRMT R2, R47, 0x7772, RZ ;  /* 0x000077722f027816 */ /* 0x001fe200000000ff */
[----:B------:R-:W3:Y:S06]  /*7f1f0*/  LDL.LU.64 R42, [R1+0x13e8] ;  /* 0x0013e800012a7983 */ /* 0x000eec0000300a00 */
[----:B------:R-:W-:-:S02]  /*7f200*/  @P1 LOP3.LUT R3, R3, 0x1000000, RZ, 0xfc, !PT ;  /* 0x0100000003031812 */ /* 0x000fc400078efcff */
[----:B------:R-:W-:Y:S01]  /*7f210*/  LOP3.LUT P1, RZ, R58, 0x100, RZ, 0xc0, !PT ;  /* 0x000001003aff7812 */ /* 0x000fe2000782c0ff */
[----:B------:R0:W-:Y:S02]  /*7f220*/  @P6 STG.E.U8 desc[UR34][R40.64], R2 ;  /* 0x0000000228006986 */ /* 0x0001e4000c101122 */
[----:B0-----:R-:W-:Y:S02]  /*7f230*/  PRMT R2, R47, 0x7773, RZ ;  /* 0x000077732f027816 */ /* 0x001fe400000000ff */
[----:B------:R-:W3:Y:S04]  /*7f240*/  LDL.LU.64 R40, [R1+0x1420] ;  /* 0x0014200001287983 */ /* 0x000ee80000300a00 */
[----:B------:R0:W-:Y:S04]  /*7f250*/  @P0 STG.E.U8 desc[UR34][R44.64], R2 ;  /* 0x000000022c000986 */ /* 0x0001e8000c101122 */
[----:B------:R-:W3:Y:S01]  /*7f260*/  LDL.LU.64 R46, [R1+0x1418] ;  /* 0x00141800012e7983 */ /* 0x000ee20000300a00 */
[----:B0-----:R-:W-:-:S03]  /*7f270*/  PRMT R2, R38, 0x7770, RZ ;  /* 0x0000777026027816 */ /* 0x001fc600000000ff */
[----:B------:R-:W3:Y:S04]  /*7f280*/  LDL.LU.64 R44, [R1+0x1440] ;  /* 0x00144000012c7983 */ /* 0x000ee80000300a00 */
[----:B------:R0:W-:Y:S01]  /*7f290*/  @P1 STG.E.U8 desc[UR34][R50.64], R2 ;  /* 0x0000000232001986 */ /* 0x0001e2000c101122 */
[C---:B------:R-:W-:Y:S02]  /*7f2a0*/  LOP3.LUT P1, RZ, R3.reuse, 0x1000000, RZ, 0xc0, !PT ;  /* 0x0100000003ff7812 */ /* 0x040fe4000782c0ff */
[----:B0-----:R-:W-:Y:S01]  /*7f2b0*/  PRMT R2, R38, 0x7771, RZ ;  /* 0x0000777126027816 */ /* 0x001fe200000000ff */
[----:B------:R-:W3:Y:S10]  /*7f2c0*/  LDL.LU.64 R50, [R1+0x1470] ;  /* 0x0014700001327983 */ /* 0x000ef40000300a00 */
        /* <DEDUP_REMOVED lines=25> */
[----:B---3--:R0:W-:Y:S01]  /*7f460*/  @P1 STG.E.U8 desc[UR34][R42.64], R2 ;  /* 0x000000022a001986 */ /* 0x0081e2000c101122 */
[----:B------:R-:W-:Y:S02]  /*7f470*/  LOP3.LUT P4, RZ, R58, 0x80000, RZ, 0xc0, !PT ;  /* 0x000800003aff7812 */ /* 0x000fe4000788c0ff */
[----:B0-----:R-:W-:-:S05]  /*7f480*/  PRMT R2, R60, 0x7771, RZ ;  /* 0x000077713c027816 */ /* 0x001fca00000000ff */
[----:B------:R0:W-:Y:S01]  /*7f490*/  @P2 STG.E.U8 desc[UR34][R40.64], R2 ;  /* 0x0000000228002986 */ /* 0x0001e2000c101122 */
[----:B------:R-:W-:Y:S02]  /*7f4a0*/  LOP3.LUT P5, RZ, R58, 0x100000, RZ, 0xc0, !PT ;  /* 0x001000003aff7812 */ /* 0x000fe400078ac0ff */
[----:B0-----:R-:W-:-:S05]  /*7f4b0*/  PRMT R2, R60, 0x7772, RZ ;  /* 0x000077723c027816 */ /* 0x001fca00000000ff */
[----:B------:R0:W-:Y:S01]  /*7f4c0*/  @P3 STG.E.U8 desc[UR34][R46.64], R2 ;  /* 0x000000022e003986 */ /* 0x0001e2000c101122 */
[----:B------:R-:W-:Y:S02]  /*7f4d0*/  LOP3.LUT P6, RZ, R58, 0x200000, RZ, 0xc0, !PT ;  /* 0x002000003aff7812 */ /* 0x000fe400078cc0ff */
[----:B0-----:R-:W-:Y:S02]  /*7f4e0*/  PRMT R2, R60, 0x7773, RZ ;  /* 0x000077733c027816 */ /* 0x001fe400000000ff */
[----:B------:R-:W-:Y:S01]  /*7f4f0*/  LOP3.LUT P0, RZ, R58, 0x400000, RZ, 0xc0, !PT ;  /* 0x004000003aff7812 */ /* 0x000fe2000780c0ff */
[----:B------:R-:W3:Y:S04]  /*7f500*/  LDL.LU R60, [R1+0x2a50] ;  /* 0x002a5000013c7983 */ /* 0x000ee80000300800 */
        /* <DEDUP_REMOVED lines=8> */
[----:B------:R-:W4:Y:S04]  /*7f590*/  LDL.LU.64 R42, [R1+0x14e8] ;  /* 0x0014e800012a7983 */ /* 0x000f280000300a00 */
[----:B------:R-:W4:Y:S04]  /*7f5a0*/  LDL.LU.64 R40, [R1+0x1520] ;  /* 0x0015200001287983 */ /* 0x000f280000300a00 */
[----:B------:R-:W4:Y:S04]  /*7f5b0*/  LDL.LU.64 R46, [R1+0x1518] ;  /* 0x00151800012e7983 */ /* 0x000f280000300a00 */
[----:B------:R-:W4:Y:S04]  /*7f5c0*/  LDL.LU R44, [R1+0x24] ;  /* 0x00002400012c7983 */ /* 0x000f280000300800 */
[----:B------:R-:W4:Y:S04]  /*7f5d0*/  LDL.LU.64 R50, [R1+0x1540] ;  /* 0x0015400001327983 */ /* 0x000f280000300a00 */
[----:B------:R-:W4:Y:S04]  /*7f5e0*/  LDL.LU.64 R48, [R1+0x1570] ;  /* 0x0015700001307983 */ /* 0x000f280000300a00 */
[----:B------:R-:W4:Y:S01]  /*7f5f0*/  LDL.LU R59, [R1+0x14] ;  /* 0x00001400013b7983 */ /* 0x000f220000300800 */
[----:B------:R-:W-:-:S02]  /*7f600*/  LOP3.LUT P4, RZ, R58, 0x800000, RZ, 0xc0, !PT ;  /* 0x008000003aff7812 */ /* 0x000fc4000788c0ff */
[----:B------:R-:W-:Y:S02]  /*7f610*/  PRMT R52, R52, 0x7773, RZ ;  /* 0x0000777334347816 */ /* 0x000fe400000000ff */
[----:B------:R-:W-:Y:S02]  /*7f620*/  LOP3.LUT R3, R3, 0xfffffdff, RZ, 0xc0, !PT ;  /* 0xfffffdff03037812 */ /* 0x000fe400078ec0ff */
[----:B------:R-:W-:Y:S02]  /*7f630*/  LOP3.LUT P5, RZ, R58, 0x1000000, RZ, 0xc0, !PT ;  /* 0x010000003aff7812 */ /* 0x000fe400078ac0ff */
[----:B---3--:R-:W-:-:S05]  /*7f640*/  LOP3.LUT P1, RZ, R60, 0x8, RZ, 0xc0, !PT ;  /* 0x000000083cff7812 */ /* 0x008fca000782c0ff */
[----:B--2---:R0:W-:Y:S04]  /*7f650*/  @P4 STG.E.U8 desc[UR34][R54.64], R52 ;  /* 0x0000003436004986 */ /* 0x0041e8000c101122 */
[----:B0-----:R-:W2:Y:S04]  /*7f660*/  LDL.LU.64 R54, [R1+0x1590] ;  /* 0x0015900001367983 */ /* 0x001ea80000300a00 */
[----:B------:R-:W-:Y:S02]  /*7f670*/  @P1 LOP3.LUT R3, R3, 0x200, RZ, 0xfc, !PT ;  /* 0x0000020003031812 */ /* 0x000fe400078efcff */
[----:B------:R-:W-:Y:S01]  /*7f680*/  LOP3.LUT P1, RZ, R60, 0x4, RZ, 0xc0, !PT ;  /* 0x000000043cff7812 */ /* 0x000fe2000782c0ff */
[----:B------:R-:W3:Y:S01]  /*7f690*/  LDL.LU.64 R36, [R1+0x15c8] ;  /* 0x0015c80001247983 */ /* 0x000ee20000300a00 */
[----:B------:R-:W-:-:S03]  /*7f6a0*/  LOP3.LUT R3, R3, 0xfffffbff, RZ, 0xc0, !PT ;  /* 0xfffffbff03037812 */ /* 0x000fc600078ec0ff */
[----:B------:R-:W3:Y:S04]  /*7f6b0*/  LDL.LU.64 R30, [R1+0x15c0] ;  /* 0x0015c000011e7983 */ /* 0x000ee80000300a00 */
[----:B------:R-:W3:Y:S04]  /*7f6c0*/  LDL.LU R45, [R1+0x4] ;  /* 0x00000400012d7983 */ /* 0x000ee80000300800 */
[----:B------:R-:W-:Y:S01]  /*7f6d0*/  @P1 LOP3.LUT R3, R3, 0x400, RZ, 0xfc, !PT ;  /* 0x0000040003031812 */ /* 0x000fe200078efcff */
[----:B------:R-:W3:Y:S01]  /*7f6e0*/  LDL.LU.64 R28, [R1+0x15e8] ;  /* 0x0015e800011c7983 */ /* 0x000ee20000300a00 */
[----:B------:R-:W-:-:S02]  /*7f6f0*/  LOP3.LUT P1, RZ, R60, 0x2, RZ, 0xc0, !PT ;  /* 0x000000023cff7812 */ /* 0x000fc4000782c0ff */
[----:B------:R-:W-:Y:S01]  /*7f700*/  LOP3.LUT R3, R3, 0xfffff7ff, RZ, 0xc0, !PT ;  /* 0xfffff7ff03037812 */ /* 0x000fe200078ec0ff */
[----:B------:R-:W3:Y:S01]  /*7f710*/  LDL.LU.64 R34, [R1+0x1620] ;  /* 0x0016200001227983 */ /* 0x000ee20000300a00 */
[----:B------:R-:W-:Y:S02]  /*7f720*/  LOP3.LUT P6, RZ, R58, 0x2000000, RZ, 0xc0, !PT ;  /* 0x020000003aff7812 */ /* 0x000fe400078cc0ff */
[----:B----4-:R-:W-:Y:S01]  /*7f730*/  PRMT R2, R44, 0x7770, RZ ;  /* 0x000077702c027816 */ /* 0x010fe200000000ff */
[----:B------:R-:W4:Y:S06]  /*7f740*/  LDL.LU.64 R32, [R1+0x1618] ;  /* 0x0016180001207983 */ /* 0x000f2c0000300a00 */
[----:B------:R-:W-:Y:S01]  /*7f750*/  @P1 LOP3.LUT R3, R3, 0x800, RZ, 0xfc, !PT ;  /* 0x0000080003031812 */ /* 0x000fe200078efcff */
[----:B------:R0:W-:Y:S01]  /*7f760*/  @P5 STG.E.U8 desc[UR34][R42.64], R2 ;  /* 0x000000022a005986 */ /* 0x0001e2000c101122 */
[----:B------:R-:W-:-:S02]  /*7f770*/  LOP3.LUT P1, RZ, R60, 0x1, RZ, 0xc0, !PT ;  /* 0x000000013cff7812 */ /* 0x000fc4000782c0ff */
[----:B------:R-:W-:Y:S01]  /*7f780*/  LOP3.LUT R3, R3, 0xffffefff, RZ, 0xc0, !PT ;  /* 0xffffefff03037812 */ /* 0x000fe200078ec0ff */
[----:B------:R-:W4:Y:S01]  /*7f790*/  LDL.LU.64 R38, [R1+0x1640] ;  /* 0x0016400001267983 */ /* 0x000f220000300a00 */
[----:B------:R-:W-:Y:S02]  /*7f7a0*/  LOP3.LUT P0, RZ, R58, 0x4000000, RZ, 0xc0, !PT ;  /* 0x040000003aff7812 */ /* 0x000fe4000780c0ff */
[----:B0-----:R-:W-:Y:S01]  /*7f7b0*/  PRMT R2, R44, 0x7771, RZ ;  /* 0x000077712c027816 */ /* 0x001fe200000000ff */
[----:B------:R-:W4:Y:S06]  /*7f7c0*/  LDL.LU.64 R42, [R1+0x1670] ;  /* 0x00167000012a7983 */ /* 0x000f2c0000300a00 */
[----:B------:R-:W-:-:S02]  /*7f7d0*/  @P1 LOP3.LUT R3, R3, 0x1000, RZ, 0xfc, !PT ;  /* 0x0000100003031812 */ /* 0x000fc400078efcff */
        /* <DEDUP_REMOVED lines=11> */
[----:B------:R0:W-:Y:S10]  /*7f890*/  @P6 STG.E.U8 desc[UR34][R40.64], R2 ;  /* 0x0000000228006986 */ /* 0x0001f4000c101122 */
[----:B------:R-:W-:-:S02]  /*7f8a0*/  @P1 LOP3.LUT R3, R3, 0x10000, RZ, 0xfc, !PT ;  /* 0x0001000003031812 */ /* 0x000fc400078efcff */
[----:B------:R-:W-:Y:S01]  /*7f8b0*/  LOP3.LUT P1, RZ, R58, 0x8000000, RZ, 0xc0, !PT ;  /* 0x080000003aff7812 */ /* 0x000fe2000782c0ff */
[----:B0-----:R-:W4:Y:S01]  /*7f8c0*/  LDL.LU.64 R40, [R1+0x1690] ;  /* 0x0016900001287983 */ /* 0x001f220000300a00 */
[----:B------:R-:W-:-:S05]  /*7f8d0*/  PRMT R2, R44, 0x7772, RZ ;  /* 0x000077722c027816 */ /* 0x000fca00000000ff */
[----:B------:R0:W-:Y:S02]  /*7f8e0*/  @P0 STG.E.U8 desc[UR34][R46.64], R2 ;  /* 0x000000022e000986 */ /* 0x0001e4000c101122 */
[----:B0-----:R-:W-:Y:S02]  /*7f8f0*/  PRMT R2, R44, 0x7773, RZ ;  /* 0x000077732c027816 */ /* 0x001fe400000000ff */
[----:B------:R-:W4:Y:S04]  /*7f900*/  LDL.LU.64 R46, [R1+0x16c8] ;  /* 0x0016c800012e7983 */ /* 0x000f280000300a00 */
[----:B------:R0:W-:Y:S01]  /*7f910*/  @P1 STG.E.U8 desc[UR34][R50.64], R2 ;  /* 0x0000000232001986 */ /* 0x0001e2000c101122 */
[----:B------:R-:W-:-:S03]  /*7f920*/  LOP3.LUT P1, RZ, R3, 0x10000, RZ, 0xc0, !PT ;  /* 0x0001000003ff7812 */ /* 0x000fc6000782c0ff */
[----:B------:R-:W4:Y:S01]  /*7f930*/  LDL.LU R44, [R1+0x28] ;  /* 0x00002800012c7983 */ /* 0x000f220000300800 */
[----:B0-----:R-:W-:-:S03]  /*7f940*/  PRMT R2, R59, 0x7770, RZ ;  /* 0x000077703b027816 */ /* 0x001fc600000000ff */
[----:B------:R-:W4:Y:S06]  /*7f950*/  LDL.LU.64 R50, [R1+0x16c0] ;  /* 0x0016c00001327983 */ /* 0x000f2c0000300a00 */
[----:B------:R0:W-:Y:S01]  /*7f960*/  @P1 STG.E.U8 desc[UR34][R48.64], R2 ;  /* 0x0000000230001986 */ /* 0x0001e2000c101122 */
[----:B------:R-:W-:-:S03]  /*7f970*/  LOP3.LUT P1, RZ, R3, 0x8000, RZ, 0xc0, !PT ;  /* 0x0000800003ff7812 */ /* 0x000fc6000782c0ff */
[----:B0-----:R-:W4:Y:S01]  /*7f980*/  LDL.LU.64 R48, [R1+0x16e8] ;  /* 0x0016e80001307983 */ /* 0x001f220000300a00 */
[----:B------:R-:W-:-:S09]  /*7f990*/  PRMT R2, R59, 0x7771, RZ ;  /* 0x000077713b027816 */ /* 0x000fd200000000ff */
[----:B--2---:R0:W-:Y:S04]  /*7f9a0*/  @P1 STG.E.U8 desc[UR34][R54.64], R2 ;  /* 0x0000000236001986 */ /* 0x0041e8000c101122 */
[----:B0-----:R-:W2:Y:S01]  /*7f9b0*/  LDL.LU.64 R54, [R1+0x1720] ;  /* 0x0017200001367983 */ /* 0x001ea20000300a00 */
[----:B------:R-:W-:Y:S02]  /*7f9c0*/  LOP3.LUT P1, RZ, R3, 0x4000, RZ, 0xc0, !PT ;  /* 0x0000400003ff7812 */ /* 0x000fe4000782c0ff */
[----:B------:R-:W-:-:S11]  /*7f9d0*/  PRMT R2, R59, 0x7772, RZ ;  /* 0x000077723b027816 */ /* 0x000fd600000000ff */
[----:B---3--:R0:W-:Y:S01]  /*7f9e0*/  @P1 STG.E.U8 desc[UR34][R36.64], R2 ;  /* 0x0000000224001986 */ /* 0x0081e2000c101122 */
[----:B------:R-:W-:Y:S02]  /*7f9f0*/  LOP3.LUT P1, RZ, R3, 0x2000, RZ, 0xc0, !PT ;  /* 0x0000200003ff7812 */ /* 0x000fe4000782c0ff */
[----:B0-----:R-:W-:Y:S01]  /*7fa00*/  PRMT R2, R59, 0x7773, RZ ;  /* 0x000077733b027816 */ /* 0x001fe200000000ff */
[----:B------:R-:W3:Y:S10]  /*7fa10*/  LDL.LU.64 R36, [R1+0x2a48] ;  /* 0x002a480001247983 */ /* 0x000ef40000300a00 */
        /* <DEDUP_REMOVED lines=8> */
[----:B0-----:R-:W-:-:S11]  /*7faa0*/  PRMT R2, R45, 0x7772, RZ ;  /* 0x000077722d027816 */ /* 0x001fd600000000ff */
[----:B----4-:R0:W-:Y:S01]  /*7fab0*/  @P1 STG.E.U8 desc[UR34][R32.64], R2 ;  /* 0x0000000220001986 */ /* 0x0101e2000c101122 */
[----:B------:R-:W-:Y:S02]  /*7fac0*/  LOP3.LUT P1, RZ, R3, 0x200, RZ, 0xc0, !PT ;  /* 0x0000020003ff7812 */ /* 0x000fe4000782c0ff */
[C---:B------:R-:W-:Y:S02]  /*7fad0*/  LOP3.LUT P2, RZ, R60.reuse, 0x10, RZ, 0xc0, !PT ;  /* 0x000000103cff7812 */ /* 0x040fe4000784c0ff */
[----:B------:R-:W-:Y:S02]  /*7fae0*/  LOP3.LUT P3, RZ, R60, 0x20, RZ, 0xc0, !PT ;  /* 0x000000203cff7812 */ /* 0x000fe4000786c0ff */
[----:B0-----:R-:W-:-:S07]  /*7faf0*/  PRMT R2, R45, 0x7773, RZ ;  /* 0x000077732d027816 */ /* 0x001fce00000000ff */
[----:B------:R0:W-:Y:S01]  /*7fb00*/  @P1 STG.E.U8 desc[UR34][R38.64], R2 ;  /* 0x0000000226001986 */ /* 0x0001e2000c101122 */
[C---:B------:R-:W-:Y:S02]  /*7fb10*/  LOP3.LUT P4, RZ, R60.reuse, 0x40, RZ, 0xc0, !PT ;  /* 0x000000403cff7812 */ /* 0x040fe4000788c0ff */
[----:B------:R-:W-:Y:S02]  /*7fb20*/  LOP3.LUT P5, RZ, R60, 0x80, RZ, 0xc0, !PT ;  /* 0x000000803cff7812 */ /* 0x000fe400078ac0ff */
[----:B0-----:R-:W-:-:S05]  /*7fb30*/  PRMT R2, R53, 0x7770, RZ ;  /* 0x0000777035027816 */ /* 0x001fca00000000ff */
[----:B------:R0:W-:Y:S01]  /*7fb40*/  @P2 STG.E.U8 desc[UR34][R42.64], R2 ;  /* 0x000000022a002986 */ /* 0x0001e2000c101122 */
[----:B------:R-:W-:Y:S02]  /*7fb50*/  LOP3.LUT P6, RZ, R60, 0x100, RZ, 0xc0, !PT ;  /* 0x000001003cff7812 */ /* 0x000fe400078cc0ff */
[----:B0-----:R-:W-:-:S05]  /*7fb60*/  PRMT R2, R53, 0x7771, RZ ;  /* 0x0000777135027816 */ /* 0x001fca00000000ff */
[----:B------:R0:W-:Y:S01]  /*7fb70*/  @P3 STG.E.U8 desc[UR34][R40.64], R2 ;  /* 0x0000000228003986 */ /* 0x0001e2000c101122 */
[----:B------:R-:W-:Y:S02]  /*7fb80*/  LOP3.LUT P0, RZ, R60, 0x200, RZ, 0xc0, !PT ;  /* 0x000002003cff7812 */ /* 0x000fe4000780c0ff */
[C---:B0-----:R-:W-:Y:S02]  /*7fb90*/  PRMT R2, R53.reuse, 0x7772, RZ ;  /* 0x0000777235027816 */ /* 0x041fe400000000ff */
[----:B------:R-:W-:-:S03]  /*7fba0*/  PRMT R53, R53, 0x7773, RZ ;  /* 0x0000777335357816 */ /* 0x000fc600000000ff */
[----:B------:R0:W-:Y:S04]  /*7fbb0*/  @P4 STG.E.U8 desc[UR34][R46.64], R2 ;  /* 0x000000022e004986 */ /* 0x0001e8000c101122 */
[----:B------:R4:W-:Y:S01]  /*7fbc0*/  @P5 STG.E.U8 desc[UR34][R50.64], R53 ;  /* 0x0000003532005986 */ /* 0x0009e2000c101122 */
[----:B0-----:R-:W-:-:S03]  /*7fbd0*/  PRMT R2, R44, 0x7770, RZ ;  /* 0x000077702c027816 */ /* 0x001fc600000000ff */
[----:B----4-:R-:W4:Y:S04]  /*7fbe0*/  LDL.LU.64 R50, [R1+0x1718] ;  /* 0x0017180001327983 */ /* 0x010f280000300a00 */
[----:B------:R0:W-:Y:S02]  /*7fbf0*/  @P6 STG.E.U8 desc[UR34][R48.64], R2 ;  /* 0x0000000230006986 */ /* 0x0001e4000c101122 */
[----:B0-----:R-:W-:-:S05]  /*7fc00*/  PRMT R2, R44, 0x7771, RZ ;  /* 0x000077712c027816 */ /* 0x001fca00000000ff */
[----:B--2---:R0:W-:Y:S04]  /*7fc10*/  @P0 STG.E.U8 desc[UR34][R54.64], R2 ;  /* 0x0000000236000986 */ /* 0x0041e8000c101122 */
[----:B0-----:R-:W2:Y:S04]  /*7fc20*/  LDL.LU.64 R54, [R1+0x1740] ;  /* 0x0017400001367983 */ /* 0x001ea80000300a00 */
[----:B------:R-:W3:Y:S04]  /*7fc30*/  LDL.LU.64 R42, [R1+0x1770] ;  /* 0x00177000012a7983 */ /* 0x000ee80000300a00 */
[----:B------:R-:W3:Y:S04]  /*7fc40*/  LDL.LU.64 R40, [R1+0x1790] ;  /* 0x0017900001287983 */ /* 0x000ee80000300a00 */
[----:B------:R-:W3:Y:S04]  /*7fc50*/  LDL.LU.64 R46, [R1+0x17c8] ;  /* 0x0017c800012e7983 */ /* 0x000ee80000300a00 */
[----:B------:R-:W3:Y:S01]  /*7fc60*/  LDL.LU R45, [R1+0x18] ;  /* 0x00001800012d7983 */ /* 0x000ee20000300800 */
[----:B------:R-:W-:-:S03]  /*7fc70*/  LOP3.LUT P4, RZ, R60, 0x400, RZ, 0xc0, !PT ;  /* 0x000004003cff7812 */ /* 0x000fc6000788c0ff */
[----:B------:R-:W3:Y:S01]  /*7fc80*/  LDL.LU.64 R48, [R1+0x17c0] ;  /* 0x0017c00001307983 */ /* 0x000ee20000300a00 */
[----:B------:R-:W-:Y:S02]  /*7fc90*/  PRMT R2, R44, 0x7772, RZ ;  /* 0x000077722c027816 */ /* 0x000fe400000000ff */
[----:B------:R-:W-:-:S07]  /*7fca0*/  LOP3.LUT P5, RZ, R60, 0x800, RZ, 0xc0, !PT ;  /* 0x000008003cff7812 */ /* 0x000fce00078ac0ff */
[----:B----4-:R0:W-:Y:S04]  /*7fcb0*/  @P4 STG.E.U8 desc[UR34][R50.64], R2 ;  /* 0x0000000232004986 */ /* 0x0101e8000c101122 */
[----:B0-----:R-:W4:Y:S01]  /*7fcc0*/  LDL.LU.64 R50, [R1+0x17e8] ;  /* 0x0017e80001327983 */ /* 0x001f220000300a00 */
[----:B------:R-:W-:-:S05]  /*7fcd0*/  PRMT R2, R44, 0x7773, RZ ;  /* 0x000077732c027816 */ /* 0x000fca00000000ff */
[----:B--2---:R0:W-:Y:S04]  /*7fce0*/  @P5 STG.E.U8 desc[UR34][R54.64], R2 ;  /* 0x0000000236005986 */ /* 0x0041e8000c101122 */
[----:B0-----:R-:W2:Y:S04]  /*7fcf0*/  LDL.LU.64 R54, [R1+0x1820] ;  /* 0x0018200001367983 */ /* 0x001ea80000300a00 */
[----:B------:R-:W2:Y:S01]  /*7fd00*/  LDL.LU.64 R52, [R1+0x1818] ;  /* 0x0018180001347983 */ /* 0x000ea20000300a00 */
[C---:B------:R-:W-:Y:S02]  /*7fd10*/  LOP3.LUT P1, RZ, R60.reuse, 0x400000, RZ, 0xc0, !PT ;  /* 0x004000003cff7812 */ /* 0x040fe4000782c0ff */
[----:B------:R-:W-:Y:S01]  /*7fd20*/  LOP3.LUT R3, R3, 0xfffffffd, RZ, 0xc0, !PT ;  /* 0xfffffffd03037812 */ /* 0x000fe200078ec0ff */
[----:B------:R-:W2:Y:S01]  /*7fd30*/  LDL.LU.64 R30, [R1+0x1840] ;  /* 0x00184000011e7983 */ /* 0x000ea20000300a00 */
[----:B------:R-:W-:-:S02]  /*7fd40*/  LOP3.LUT P6, RZ, R60, 0x1000, RZ, 0xc0, !PT ;  /* 0x000010003cff7812 */ /* 0x000fc400078cc0ff */
[----:B------:R-:W-:Y:S01]  /*7fd50*/  LOP3.LUT P0, RZ, R60, 0x2000, RZ, 0xc0, !PT ;  /* 0x000020003cff7812 */ /* 0x000fe2000780c0ff */
[----:B------:R-:W2:Y:S01]  /*7fd60*/  LDL.LU.64 R28, [R1+0x1870] ;  /* 0x00187000011c7983 */ /* 0x000ea20000300a00 */
[----:B---3--:R-:W-:-:S03]  /*7fd70*/  PRMT R2, R45, 0x7770, RZ ;  /* 0x000077702d027816 */ /* 0x008fc600000000ff */
[----:B------:R-:W3:Y:S02]  /*7fd80*/  LDL.LU.64 R34, [R1+0x1890] ;  /* 0x0018900001227983 */ /* 0x000ee40000300a00 */
[----:B------:R-:W-:Y:S02]  /*7fd90*/  @P1 LOP3.LUT R3, R3, 0x2, RZ, 0xfc, !PT ;  /* 0x0000000203031812 */ /* 0x000fe400078efcff */
[----:B------:R-:W-:Y:S01]  /*7fda0*/  LOP3.LUT P1, RZ, R60, 0x200000, RZ, 0xc0, !PT ;  /* 0x002000003cff7812 */ /* 0x000fe2000782c0ff */
[----:B------:R-:W3:Y:S01]  /*7fdb0*/  LDL.LU.64 R32, [R1+0x18c8] ;  /* 0x0018c80001207983 */ /* 0x000ee20000300a00 */
[----:B------:R-:W-:-:S03]  /*7fdc0*/  LOP3.LUT R3, R3, 0xfffffffb, RZ, 0xc0, !PT ;  /* 0xfffffffb03037812 */ /* 0x000fc600078ec0ff */
[----:B------:R0:W-:Y:S04]  /*7fdd0*/  @P6 STG.E.U8 desc[UR34][R42.64], R2 ;  /* 0x000000022a006986 */ /* 0x0001e8000c101122 */
[----:B------:R-:W3:Y:S04]  /*7fde0*/  LDL.LU.64 R38, [R1+0x18c0] ;  /* 0x0018c00001267983 */ /* 0x000ee80000300a00 */
[----:B------:R-:W-:Y:S02]  /*7fdf0*/  @P1 LOP3.LUT R3, R3, 0x4, RZ, 0xfc, !PT ;  /* 0x0000000403031812 */ /* 0x000fe400078efcff */
[----:B------:R-:W-:-:S02]  /*7fe00*/  LOP3.LUT P1, RZ, R60, 0x100000, RZ, 0xc0, !PT ;  /* 0x001000003cff7812 */ /* 0x000fc4000782c0ff */
[----:B------:R-:W-:Y:S01]  /*7fe10*/  LOP3.LUT R3, R3, 0xfffffff7, RZ, 0xc0, !PT ;  /* 0xfffffff703037812 */ /* 0x000fe200078ec0ff */
[----:B0-----:R-:W3:Y:S10]  /*7fe20*/  LDL.LU.64 R42, [R1+0x18e8] ;  /* 0x0018e800012a7983 */ /* 0x001ef40000300a00 */
        /* <DEDUP_REMOVED lines=15> */
[----:B------:R-:W-:-:S09]  /*7ff20*/  PRMT R2, R45, 0x7771, RZ ;  /* 0x000077712d027816 */ /* 0x000fd200000000ff */
[----:B------:R-:W-:Y:S02]  /*7ff30*/  @P1 LOP3.LUT R3, R3, 0x100, RZ, 0xfc, !PT ;  /* 0x0000010003031812 */ /* 0x000fe400078efcff */
[----:B------:R-:W-:Y:S01]  /*7ff40*/  LOP3.LUT P1, RZ, R60, 0x4000, RZ, 0xc0, !PT ;  /* 0x000040003cff7812 */ /* 0x000fe2000782c0ff */
[----:B------:R0:W-:Y:S02]  /*7ff50*/  @P0 STG.E.U8 desc[UR34][R40.64], R2 ;  /* 0x0000000228000986 */ /* 0x0001e4000c101122 */
[----:B0-----:R-:W-:Y:S02]  /*7ff60*/  PRMT R2, R45, 0x7772, RZ ;  /* 0x000077722d027816 */ /* 0x001fe400000000ff */
[----:B------:R-:W3:Y:S08]  /*7ff70*/  LDL.LU.64 R40, [R1+0x1920] ;  /* 0x0019200001287983 */ /* 0x000ef00000300a00 */
[----:B------:R0:W-:Y:S01]  /*7ff80*/  @P1 STG.E.U8 desc[UR34][R46.64], R2 ;  /* 0x000000022e001986 */ /* 0x0001e2000c101122 */
[----:B------:R-:W-:-:S02]  /*7ff90*/  LOP3.LUT P1, RZ, R3, 0x100, RZ, 0xc0, !PT ;  /* 0x0000010003ff7812 */ /* 0x000fc4000782c0ff */
[----:B0-----:R-:W-:Y:S01]  /*7ffa0*/  PRMT R2, R45, 0x7773, RZ ;  /* 0x000077732d027816 */ /* 0x001fe200000000ff */
[----:B------:R-:W3:Y:S10]  /*7ffb0*/  LDL.LU.64 R46, [R1+0x1918] ;  /* 0x00191800012e7983 */ /* 0x000ef40000300a00 */
[----:B------:R0:W-:Y:S01]  /*7ffc0*/  @P1 STG.E.U8 desc[UR34][R48.64], R2 ;  /* 0x0000000230001986 */ /* 0x0001e2000c101122 */
[----:B------:R-:W-:-:S03]  /*7ffd0*/  LOP3.LUT P1, RZ, R3, 0x80, RZ, 0xc0, !PT ;  /* 0x0000008003ff7812 */ /* 0x000fc6000782c0ff */
[----:B------:R-:W3:Y:S01]  /*7ffe0*/  LDL.LU.64 R44, [R1+0x1940] ;  /* 0x00194000012c7983 */ /* 0x000ee20000300a00 */
[----:B0-----:R-:W-:-:S03]  /*7fff0*/  PRMT R2, R61, 0x7770, RZ ;  /* 0x000077703d027816 */ /* 0x001fc600000000ff */
[----:B------:R-:W3:Y:S06]  /*80000*/  LDL.LU R49, [R1+0x1c] ;  /* 0x00001c0001317983 */ /* 0x000eec0000300800 */
[----:B----4-:R0:W-:Y:S01]  /*80010*/  @P1 STG.E.U8 desc[UR34][R50.64], R2 ;  /* 0x0000000232001986 */ /* 0x0101e2000c101122 */
[----:B------:R-:W-:Y:S02]  /*80020*/  LOP3.LUT P1, RZ, R3, 0x40, RZ, 0xc0, !PT ;  /* 0x0000004003ff7812 */ /* 0x000fe4000782c0ff */
[----:B0-----:R-:W-:Y:S01]  /*80030*/  PRMT R2, R61, 0x7771, RZ ;  /* 0x000077713d027816 */ /* 0x001fe200000000ff */
[----:B------:R-:W4:Y:S10]  /*80040*/  LDL.LU.64 R50, [R1+0x1970] ;  /* 0x0019700001327983 */ /* 0x000f340000300a00 */
[----:B--2---:R0:W-:Y:S04]  /*80050*/  @P1 STG.E.U8 desc[UR34][R54.64], R2 ;  /* 0x0000000236001986 */ /* 0x0041e8000c101122 */
[----:B0-----:R-:W2:Y:S01]  /*80060*/  LDL.LU.64 R54, [R1+0x2a40] ;  /* 0x002a400001367983 */ /* 0x001ea20000300a00 */
[----:B------:R-:W-:-:S02]  /*80070*/  LOP3.LUT P1, RZ, R3, 0x20, RZ, 0xc0, !PT ;  /* 0x0000002003ff7812 */ /* 0x000fc4000782c0ff */
[----:B------:R-:W-:-:S11]  /*80080*/  PRMT R2, R61, 0x7772, RZ ;  /* 0x000077723d027816 */ /* 0x000fd600000000ff */
[----:B------:R0:W-:Y:S02]  /*80090*/  @P1 STG.E.U8 desc[UR34][R52.64], R2 ;  /* 0x0000000234001986 */ /* 0x0001e4000c101122 */
[----:B0-----:R-:W-:Y:S02]  /*800a0*/  PRMT R2, R61, 0x7773, RZ ;  /* 0x000077733d027816 */ /* 0x001fe400000000ff */
[----:B------:R-:W4:Y:S01]  /*800b0*/  LDL.LU R61, [R1+0x2a3c] ;  /* 0x002a3c00013d7983 */ /* 0x000f220000300800 */
[----:B------:R-:W-:-:S13]  /*800c0*/  LOP3.LUT P1, RZ, R3, 0x10, RZ, 0xc0, !PT ;  /* 0x0000001003ff7812 */ /* 0x000fda000782c0ff */
        /* <DEDUP_REMOVED lines=9> */
[----:B------:R0:W-:Y:S01]  /*80160*/  @P1 STG.E.U8 desc[UR34][R28.64], R2 ;  /* 0x000000021c001986 */ /* 0x0001e2000c101122 */
[----:B------:R-:W-:Y:S02]  /*80170*/  LOP3.LUT P1, RZ, R3, 0x4, RZ, 0xc0, !PT ;  /* 0x0000000403ff7812 */ /* 0x000fe4000782c0ff */
[----:B0-----:R-:W-:-:S11]  /*80180*/  PRMT R2, R54, 0x7771, RZ ;  /* 0x0000777136027816 */ /* 0x001fd600000000ff */
[----:B---3--:R0:W-:Y:S01]  /*80190*/  @P1 STG.E.U8 desc[UR34][R34.64], R2 ;  /* 0x0000000222001986 */ /* 0x0081e2000c101122 */
[----:B------:R-:W-:Y:S02]  /*801a0*/  LOP3.LUT P1, RZ, R3, 0x2, RZ, 0xc0, !PT ;  /* 0x0000000203ff7812 */ /* 0x000fe4000782c0ff */
[C---:B0-----:R-:W-:Y:S02]  /*801b0*/  PRMT R2, R54.reuse, 0x7772, RZ ;  /* 0x0000777236027816 */ /* 0x041fe400000000ff */
[----:B------:R-:W-:-:S09]  /*801c0*/  PRMT R54, R54, 0x7773, RZ ;  /* 0x0000777336367816 */ /* 0x000fd200000000ff */
[----:B------:R4:W-:Y:S04]  /*801d0*/  @P1 STG.E.U8 desc[UR34][R32.64], R2 ;  /* 0x0000000220001986 */ /* 0x0009e8000c101122 */
[----:B------:R-:W-:Y:S01]  /*801e0*/  @P2 STG.E.U8 desc[UR34][R38.64], R54 ;  /* 0x0000003626002986 */ /* 0x000fe2000c101122 */
[----:B----4-:R-:W-:-:S05]  /*801f0*/  PRMT R2, R61, 0x7770, RZ ;  /* 0x000077703d027816 */ /* 0x010fca00000000ff */
[----:B------:R0:W-:Y:S02]  /*80200*/  @P3 STG.E.U8 desc[UR34][R42.64], R2 ;  /* 0x000000022a003986 */ /* 0x0001e4000c101122 */
[----:B0-----:R-:W-:-:S05]  /*80210*/  PRMT R2, R61, 0x7771, RZ ;  /* 0x000077713d027816 */ /* 0x001fca00000000ff */
[----:B------:R0:W-:Y:S02]  /*80220*/  @P4 STG.E.U8 desc[UR34][R40.64], R2 ;  /* 0x0000000228004986 */ /* 0x0001e4000c101122 */
[----:B0-----:R-:W-:-:S05]  /*80230*/  PRMT R2, R61, 0x7772, RZ ;  /* 0x000077723d027816 */ /* 0x001fca00000000ff */
[----:B------:R0:W-:Y:S02]  /*80240*/  @P5 STG.E.U8 desc[UR34][R46.64], R2 ;  /* 0x000000022e005986 */ /* 0x0001e4000c101122 */
[----:B0-----:R-:W-:Y:S02]  /*80250*/  PRMT R2, R61, 0x7773, RZ ;  /* 0x000077733d027816 */ /* 0x001fe400000000ff */
[----:B------:R-:W2:Y:S04]  /*80260*/  LDL.LU R61, [R1+0x2a38] ;  /* 0x002a3800013d7983 */ /* 0x000ea80000300800 */
        /* <DEDUP_REMOVED lines=13> */
[----:B------:R-:W-:Y:S02]  /*80340*/  LOP3.LUT R56, R56, 0xfdffffff, RZ, 0xc0, !PT ;  /* 0xfdffffff38387812 */ /* 0x000fe400078ec0ff */
[----:B------:R-:W-:Y:S02]  /*80350*/  LOP3.LUT P6, RZ, R60, 0x80000000, RZ, 0xc0, !PT ;  /* 0x800000003cff7812 */ /* 0x000fe400078cc0ff */
[----:B------:R-:W-:-:S03]  /*80360*/  LOP3.LUT R3, R3, 0xfffffffe, RZ, 0xc0, !PT ;  /* 0xfffffffe03037812 */ /* 0x000fc600078ec0ff */
[----:B---3--:R0:W-:Y:S04]  /*80370*/  @P4 STG.E.U8 desc[UR34][R50.64], R2 ;  /* 0x0000000232004986 */ /* 0x0081e8000c101122 */
[----:B0-----:R-:W3:Y:S04]  /*80380*/  LDL.LU.64 R50, [R1+0x1a68] ;  /* 0x001a680001327983 */ /* 0x001ee80000300a00 */
[----:B------:R-:W3:Y:S01]  /*80390*/  LDL.LU.64 R40, [R1+0x1a88] ;  /* 0x001a880001287983 */ /* 0x000ee20000300a00 */
[----:B------:R-:W-:-:S05]  /*803a0*/  PRMT R2, R49, 0x7772, RZ ;  /* 0x0000777231027816 */ /* 0x000fca00000000ff */
[----:B----4-:R0:W-:Y:S04]  /*803b0*/  @P5 STG.E.U8 desc[UR34][R44.64], R2 ;  /* 0x000000022c005986 */ /* 0x0101e8000c101122 */
[----:B0-----:R-:W4:Y:S01]  /*803c0*/  LDL.LU.64 R44, [R1+0x1ab8] ;  /* 0x001ab800012c7983 */ /* 0x001f220000300a00 */
[----:B------:R-:W-:-:S03]  /*803d0*/  PRMT R2, R49, 0x7773, RZ ;  /* 0x0000777331027816 */ /* 0x000fc600000000ff */
[----:B------:R-:W4:Y:S01]  /*803e0*/  LDL.LU.64 R48, [R1+0x1ae0] ;  /* 0x001ae00001307983 */ /* 0x000f220000300a00 */
[C---:B--2---:R-:W-:Y:S02]  /*803f0*/  LOP3.LUT P1, RZ, R61.reuse, 0x200, RZ, 0xc0, !PT ;  /* 0x000002003dff7812 */ /* 0x044fe4000782c0ff */
[----:B------:R-:W-:Y:S01]  /*80400*/  LOP3.LUT P0, RZ, R61, 0x1, RZ, 0xc0, !PT ;  /* 0x000000013dff7812 */ /* 0x000fe2000780c0ff */
[----:B------:R0:W-:Y:S04]  /*80410*/  @P6 STG.E.U8 desc[UR34][R32.64], R2 ;  /* 0x0000000220006986 */ /* 0x0001e8000c101122 */
[----:B------:R-:W2:Y:S04]  /*80420*/  LDL.LU.64 R52, [R1+0x1ad8] ;  /* 0x001ad80001347983 */ /* 0x000ea80000300a00 */
[----:B------:R-:W2:Y:S02]  /*80430*/  LDL.LU.64 R30, [R1+0x1b10] ;  /* 0x001b1000011e7983 */ /* 0x000ea40000300a00 */
[----:B------:R-:W-:-:S02]  /*80440*/  @P1 LOP3.LUT R56, R56, 0x2000000, RZ, 0xfc, !PT ;  /* 0x0200000038381812 */ /* 0x000fc400078efcff */
[----:B------:R-:W-:Y:S01]  /*80450*/  LOP3.LUT P1, RZ, R61, 0x100, RZ, 0xc0, !PT ;  /* 0x000001003dff7812 */ /* 0x000fe2000782c0ff */
[----:B------:R-:W2:Y:S01]  /*80460*/  LDL.LU.64 R28, [R1+0x1b38] ;  /* 0x001b3800011c7983 */ /* 0x000ea20000300a00 */
[----:B------:R-:W-:Y:S02]  /*80470*/  LOP3.LUT R56, R56, 0xfbffffff, RZ, 0xc0, !PT ;  /* 0xfbffffff38387812 */ /* 0x000fe400078ec0ff */
[----:B0-----:R-:W-:Y:S01]  /*80480*/  PRMT R2, R59, 0x7770, RZ ;  /* 0x000077703b027816 */ /* 0x001fe200000000ff */
[----:B------:R-:W2:Y:S08]  /*80490*/  LDL.LU.64 R34, [R1+0x1b30] ;  /* 0x001b300001227983 */ /* 0x000eb00000300a00 */
[----:B------:R-:W-:Y:S01]  /*804a0*/  @P1 LOP3.LUT R56, R56, 0x4000000, RZ, 0xfc, !PT ;  /* 0x0400000038381812 */ /* 0x000fe200078efcff */
[----:B------:R0:W-:Y:S01]  /*804b0*/  @P0 STG.E.U8 desc[UR34][R38.64], R2 ;  /* 0x0000000226000986 */ /* 0x0001e2000c101122 */
[----:B------:R-:W-:-:S02]  /*804c0*/  LOP3.LUT P1, RZ, R61, 0x80, RZ, 0xc0, !PT ;  /* 0x000000803dff7812 */ /* 0x000fc4000782c0ff */
[----:B------:R-:W-:Y:S01]  /*804d0*/  LOP3.LUT R56, R56, 0xf7ffffff, RZ, 0xc0, !PT ;  /* 0xf7ffffff38387812 */ /* 0x000fe200078ec0ff */
[----:B------:R-:W2:Y:S01]  /*804e0*/  LDL.LU.64 R32, [R1+0x1b68] ;  /* 0x001b680001207983 */ /* 0x000ea20000300a00 */
[----:B0-----:R-:W-:-:S03]  /*804f0*/  PRMT R2, R59, 0x7771, RZ ;  /* 0x000077713b027816 */ /* 0x001fc600000000ff */
[----:B------:R-:W2:Y:S06]  /*80500*/  LDL.LU.64 R38, [R1+0x1b88] ;  /* 0x001b880001267983 */ /* 0x000eac0000300a00 */
        /* <DEDUP_REMOVED lines=13> */
[----:B------:R-:W-:-:S13]  /*805e0*/  LOP3.LUT P1, RZ, R61, 0x4, RZ, 0xc0, !PT ;  /* 0x000000043dff7812 */ /* 0x000fda000782c0ff */
[----:B------:R-:W-:Y:S02]  /*805f0*/  @P1 LOP3.LUT R3, R3, 0x1, RZ, 0xfc, !PT ;  /* 0x0000000103031812 */ /* 0x000fe400078efcff */
[----:B------:R-:W-:-:S13]  /*80600*/  LOP3.LUT P1, RZ, R61, 0x2, RZ, 0xc0, !PT ;  /* 0x000000023dff7812 */ /* 0x000fda000782c0ff */
[----:B------:R0:W-:Y:S01]  /*80610*/  @P1 STG.E.U8 desc[UR34][R42.64], R2 ;  /* 0x000000022a001986 */ /* 0x0001e2000c101122 */
[----:B------:R-:W-:Y:S02]  /*80620*/  LOP3.LUT P1, RZ, R3, 0x1, RZ, 0xc0, !PT ;  /* 0x0000000103ff7812 */ /* 0x000fe4000782c0ff */
[----:B0-----:R-:W-:Y:S01]  /*80630*/  PRMT R2, R59, 0x7772, RZ ;  /* 0x000077723b027816 */ /* 0x001fe200000000ff */
[----:B------:R-:W2:Y:S10]  /*80640*/  LDL.LU.64 R42, [R1+0x1bb8] ;  /* 0x001bb800012a7983 */ /* 0x000eb40000300a00 */
[----:B------:R0:W-:Y:S01]  /*80650*/  @P1 STG.E.U8 desc[UR34][R46.64], R2 ;  /* 0x000000022e001986 */ /* 0x0001e2000c101122 */
[----:B------:R-:W-:-:S02]  /*80660*/  LOP3.LUT P1, RZ, R56, 0x80000000, RZ, 0xc0, !PT ;  /* 0x8000000038ff7812 */ /* 0x000fc4000782c0ff */
[----:B0-----:R-:W-:Y:S01]  /*80670*/  PRMT R2, R59, 0x7773, RZ ;  /* 0x000077733b027816 */ /* 0x001fe200000000ff */
[----:B------:R-:W2:Y:S10]  /*80680*/  LDL.LU.64 R46, [R1+0x1be0] ;  /* 0x001be000012e7983 */ /* 0x000eb40000300a00 */
[----:B---3--:R0:W-:Y:S01]  /*80690*/  @P1 STG.E.U8 desc[UR34][R50.64], R2 ;  /* 0x0000000232001986 */ /* 0x0081e2000c101122 */
[----:B------:R-:W-:-:S02]  /*806a0*/  LOP3.LUT P1, RZ, R56, 0x40000000, RZ, 0xc0, !PT ;  /* 0x4000000038ff7812 */ /* 0x000fc4000782c0ff */
[----:B0-----:R-:W-:Y:S01]  /*806b0*/  PRMT R2, R55, 0x7770, RZ ;  /* 0x0000777037027816 */ /* 0x001fe200000000ff */
[----:B------:R-:W3:Y:S10]  /*806c0*/  LDL.LU.64 R50, [R1+0x1bd8] ;  /* 0x001bd80001327983 */ /* 0x000ef40000300a00 */
[----:B------:R0:W-:Y:S01]  /*806d0*/  @P1 STG.E.U8 desc[UR34][R40.64], R2 ;  /* 0x0000000228001986 */ /* 0x0001e2000c101122 */
[----:B------:R-:W-:-:S02]  /*806e0*/  LOP3.LUT P1, RZ, R56, 0x20000000, RZ, 0xc0, !PT ;  /* 0x2000000038ff7812 */ /* 0x000fc4000782c0ff */
[----:B0-----:R-:W-:Y:S01]  /*806f0*/  PRMT R2, R55, 0x7771, RZ ;  /* 0x0000777137027816 */ /* 0x001fe200000000ff */
[----:B------:R-:W3:Y:S10]  /*80700*/  LDL.LU.64 R40, [R1+0x2a30] ;  /* 0x002a300001287983 */ /* 0x000ef40000300a00 */
[----:B----4-:R0:W-:Y:S01]  /*80710*/  @P1 STG.E.U8 desc[UR34][R44.64], R2 ;  /* 0x000000022c001986 */ /* 0x0101e2000c101122 */
[----:B------:R-:W-:-:S02]  /*80720*/  LOP3.LUT P1, RZ, R56, 0x10000000, RZ, 0xc0, !PT ;  /* 0x1000000038ff7812 */ /* 0x000fc4000782c0ff */
[----:B0-----:R-:W-:Y:S01]  /*80730*/  PRMT R2, R55, 0x7772, RZ ;  /* 0x0000777237027816 */ /* 0x001fe200000000ff */
[----:B------:R-:W4:Y:S10]  /*80740*/  LDL.LU.64 R44, [R1+0x2a28] ;  /* 0x002a2800012c7983 */ /* 0x000f340000300a00 */
[----:B------:R0:W-:Y:S04]  /*80750*/  @P1 STG.E.U8 desc[UR34][R48.64], R2 ;  /* 0x0000000230001986 */ /* 0x0001e8000c101122 */
[----:B0-----:R-:W3:Y:S01]  /*80760*/  LDL.LU.64 R48, [R1+0x2a20] ;  /* 0x002a200001307983 */ /* 0x001ee20000300a00 */
[----:B------:R-:W-:-:S02]  /*80770*/  LOP3.LUT P1, RZ, R56, 0x8000000, RZ, 0xc0, !PT ;  /* 0x0800000038ff7812 */ /* 0x000fc4000782c0ff */
[----:B------:R-:W-:-:S11]  /*80780*/  PRMT R55, R55, 0x7773, RZ ;  /* 0x0000777337377816 */ /* 0x000fd600000000ff */
[----:B--2---:R-:W-:Y:S01]  /*80790*/  @P1 STG.E.U8 desc[UR34][R52.64], R55 ;  /* 0x0000003734001986 */ /* 0x004fe2000c101122 */
[----:B------:R-:W-:Y:S02]  /*807a0*/  LOP3.LUT P1, RZ, R56, 0x4000000, RZ, 0xc0, !PT ;  /* 0x0400000038ff7812 */ /* 0x000fe4000782c0ff */
[C---:B------:R-:W-:Y:S02]  /*807b0*/  LOP3.LUT P2, RZ, R61.reuse, 0x400, RZ, 0xc0, !PT ;  /* 0x000004003dff7812 */ /* 0x040fe4000784c0ff */
[C---:B------:R-:W-:Y:S02]  /*807c0*/  LOP3.LUT P3, RZ, R61.reuse, 0x800, RZ, 0xc0, !PT ;  /* 0x000008003dff7812 */ /* 0x040fe4000786c0ff */
[C---:B------:R-:W-:Y:S02]  /*807d0*/  LOP3.LUT P4, RZ, R61.reuse, 0x1000, RZ, 0xc0, !PT ;  /* 0x000010003dff7812 */ /* 0x040fe4000788c0ff */
[C---:B------:R-:W-:Y:S02]  /*807e0*/  LOP3.LUT P5, RZ, R61.reuse, 0x2000, RZ, 0xc0, !PT ;  /* 0x000020003dff7812 */ /* 0x040fe400078ac0ff */
[----:B------:R-:W-:-:S02]  /*807f0*/  LOP3.LUT P6, RZ, R61, 0x4000, RZ, 0xc0, !PT ;  /* 0x000040003dff7812 */ /* 0x000fc400078cc0ff */
[----:B------:R-:W-:Y:S02]  /*80800*/  LOP3.LUT P0, RZ, R61, 0x8000, RZ, 0xc0, !PT ;  /* 0x000080003dff7812 */ /* 0x000fe4000780c0ff */
[----:B---3--:R-:W-:-:S05]  /*80810*/  PRMT R2, R48, 0x7770, RZ ;  /* 0x0000777030027816 */ /* 0x008fca00000000ff */
[----:B------:R0:W-:Y:S01]  /*80820*/  @P1 STG.E.U8 desc[UR34][R30.64], R2 ;  /* 0x000000021e001986 */ /* 0x0001e2000c101122 */
[----:B------:R-:W-:Y:S02]  /*80830*/  LOP3.LUT P1, RZ, R56, 0x2000000, RZ, 0xc0, !PT ;  /* 0x0200000038ff7812 */ /* 0x000fe4000782c0ff */
[----:B0-----:R-:W-:-:S11]  /*80840*/  PRMT R2, R48, 0x7771, RZ ;  /* 0x0000777130027816 */ /* 0x001fd600000000ff */
[----:B------:R0:W-:Y:S02]  /*80850*/  @P1 STG.E.U8 desc[UR34][R28.64], R2 ;  /* 0x000000021c001986 */ /* 0x0001e4000c101122 */
[C---:B0-----:R-:W-:Y:S02]  /*80860*/  PRMT R2, R48.reuse, 0x7772, RZ ;  /* 0x0000777230027816 */ /* 0x041fe400000000ff */
[----:B------:R-:W-:-:S03]  /*80870*/  PRMT R48, R48, 0x7773, RZ ;  /* 0x0000777330307816 */ /* 0x000fc600000000ff */
[----:B------:R4:W-:Y:S04]  /*80880*/  @P2 STG.E.U8 desc[UR34][R34.64], R2 ;  /* 0x0000000222002986 */ /* 0x0009e8000c101122 */
[----:B------:R-:W-:Y:S01]  /*80890*/  @P3 STG.E.U8 desc[UR34][R32.64], R48 ;  /* 0x0000003020003986 */ /* 0x000fe2000c101122 */
[----:B----4-:R-:W-:-:S05]  /*808a0*/  PRMT R2, R44, 0x7770, RZ ;  /* 0x000077702c027816 */ /* 0x010fca00000000ff */
[----:B------:R0:W-:Y:S02]  /*808b0*/  @P4 STG.E.U8 desc[UR34][R38.64], R2 ;  /* 0x0000000226004986 */ /* 0x0001e4000c101122 */
[C---:B0-----:R-:W-:Y:S02]  /*808c0*/  PRMT R2, R44.reuse, 0x7771, RZ ;  /* 0x000077712c027816 */ /* 0x041fe400000000ff */
[----:B------:R-:W2:Y:S04]  /*808d0*/  LDL.LU.64 R38, [R1+0x1c10] ;  /* 0x001c100001267983 */ /* 0x000ea80000300a00 */
[----:B------:R0:W-:Y:S02]  /*808e0*/  @P5 STG.E.U8 desc[UR34][R42.64], R2 ;  /* 0x000000022a005986 */ /* 0x0001e4000c101122 */
[----:B0-----:R-:W-:-:S02]  /*808f0*/  PRMT R2, R44, 0x7772, RZ ;  /* 0x000077722c027816 */ /* 0x001fc400000000ff */
[----:B------:R-:W-:-:S03]  /*80900*/  PRMT R44, R44, 0x7773, RZ ;  /* 0x000077732c2c7816 */ /* 0x000fc600000000ff */
[----:B------:R0:W-:Y:S04]  /*80910*/  @P6 STG.E.U8 desc[UR34][R46.64], R2 ;  /* 0x000000022e006986 */ /* 0x0001e8000c101122 */
[----:B------:R3:W-:Y:S04]  /*80920*/  @P0 STG.E.U8 desc[UR34][R50.64], R44 ;  /* 0x0000002c32000986 */ /* 0x0007e8000c101122 */
[----:B0-----:R-:W4:Y:S04]  /*80930*/  LDL.LU.64 R46, [R1+0x1c38] ;  /* 0x001c3800012e7983 */ /* 0x001f280000300a00 */
[----:B---3--:R-:W3:Y:S04]  /*80940*/  LDL.LU.64 R50, [R1+0x1c30] ;  /* 0x001c300001327983 */ /* 0x008ee80000300a00 */
[----:B------:R-:W3:Y:S04]  /*80950*/  LDL.LU.64 R30, [R1+0x1c68] ;  /* 0x001c6800011e7983 */ /* 0x000ee80000300a00 */
[----:B------:R-:W3:Y:S04]  /*80960*/  LDL.LU.64 R28, [R1+0x1c88] ;  /* 0x001c8800011c7983 */ /* 0x000ee80000300a00 */
[----:B------:R-:W3:Y:S04]  /*80970*/  LDL.LU.64 R32, [R1+0x1cb8] ;  /* 0x001cb80001207983 */ /* 0x000ee80000300a00 */
[----:B------:R-:W3:Y:S01]  /*80980*/  LDL.LU.64 R42, [R1+0x1ce0] ;  /* 0x001ce000012a7983 */ /* 0x000ee20000300a00 */
[----:B------:R-:W-:-:S02]  /*80990*/  LOP3.LUT P1, RZ, R61, 0x10000000, RZ, 0xc0, !PT ;  /* 0x100000003dff7812 */ /* 0x000fc4000782c0ff */
[----:B------:R-:W-:Y:S01]  /*809a0*/  LOP3.LUT R56, R56, 0xfffdffff, RZ, 0xc0, !PT ;  /* 0xfffdffff38387812 */ /* 0x000fe200078ec0ff */
[----:B------:R-:W3:Y:S10]  /*809b0*/  LDL.LU R35, [R1+0x300] ;  /* 0x0003000001237983 */ /* 0x000ef40000300800 */
        /* <DEDUP_REMOVED lines=18> */
[C---:B------:R-:W-:Y:S02]  /*80ae0*/  LOP3.LUT P4, RZ, R61.reuse, 0x10000, RZ, 0xc0, !PT ;  /* 0x000100003dff7812 */ /* 0x040fe4000788c0ff */
[----:B------:R-:W-:Y:S02]  /*80af0*/  LOP3.LUT P5, RZ, R61, 0x20000, RZ, 0xc0, !PT ;  /* 0x000200003dff7812 */ /* 0x000fe400078ac0ff */
[----:B------:R-:W-:-:S05]  /*80b00*/  PRMT R2, R40, 0x7770, RZ ;  /* 0x0000777028027816 */ /* 0x000fca00000000ff */
[----:B------:R-:W-:Y:S02]  /*80b10*/  @P1 LOP3.LUT R56, R56, 0x800000, RZ, 0xfc, !PT ;  /* 0x0080000038381812 */ /* 0x000fe400078efcff */
[C---:B------:R-:W-:Y:S02]  /*80b20*/  LOP3.LUT P1, RZ, R61.reuse, 0x200000, RZ, 0xc0, !PT ;  /* 0x002000003dff7812 */ /* 0x040fe4000782c0ff */
[C---:B------:R-:W-:Y:S02]  /*80b30*/  LOP3.LUT P6, RZ, R61.reuse, 0x40000, RZ, 0xc0, !PT ;  /* 0x000400003dff7812 */ /* 0x040fe400078cc0ff */
[----:B------:R-:W-:Y:S02]  /*80b40*/  LOP3.LUT R56, R56, 0xfeffffff, RZ, 0xc0, !PT ;  /* 0xfeffffff38387812 */ /* 0x000fe400078ec0ff */
[----:B------:R-:W-:-:S07]  /*80b50*/  LOP3.LUT P0, RZ, R61, 0x80000, RZ, 0xc0, !PT ;  /* 0x000800003dff7812 */ /* 0x000fce000780c0ff */
[----:B------:R-:W-:Y:S02]  /*80b60*/  @P1 LOP3.LUT R56, R56, 0x1000000, RZ, 0xfc, !PT ;  /* 0x0100000038381812 */ /* 0x000fe400078efcff */
[C---:B------:R-:W-:Y:S02]  /*80b70*/  LOP3.LUT P1, RZ, R61.reuse, 0x100000, RZ, 0xc0, !PT ;  /* 0x001000003dff7812 */ /* 0x040fe4000782c0ff */
[C---:B------:R-:W-:Y:S02]  /*80b80*/  LOP3.LUT P2, RZ, R61.reuse, 0x20000000, RZ, 0xc0, !PT ;  /* 0x200000003dff7812 */ /* 0x040fe4000784c0ff */
[----:B------:R-:W-:Y:S01]  /*80b90*/  LOP3.LUT P3, RZ, R61, 0x40000000, RZ, 0xc0, !PT ;  /* 0x400000003dff7812 */ /* 0x000fe2000786c0ff */
[----:B--2---:R0:W-:Y:S02]  /*80ba0*/  @P4 STG.E.U8 desc[UR34][R38.64], R2 ;  /* 0x0000000226004986 */ /* 0x0041e4000c101122 */
[C---:B0-----:R-:W-:Y:S02]  /*80bb0*/  PRMT R2, R40.reuse, 0x7771, RZ ;  /* 0x0000777128027816 */ /* 0x041fe400000000ff */
[----:B------:R-:W2:Y:S04]  /*80bc0*/  LDL.LU.64 R38, [R1+0x1ce8] ;  /* 0x001ce80001267983 */ /* 0x000ea80000300a00 */
[----:B----4-:R0:W-:Y:S02]  /*80bd0*/  @P5 STG.E.U8 desc[UR34][R46.64], R2 ;  /* 0x000000022e005986 */ /* 0x0101e4000c101122 */
[----:B0-----:R-:W-:-:S02]  /*80be0*/  PRMT R2, R40, 0x7772, RZ ;  /* 0x0000777228027816 */ /* 0x001fc400000000ff */
[----:B------:R-:W4:Y:S01]  /*80bf0*/  LDL.LU.64 R46, [R1+0x1d00] ;  /* 0x001d0000012e7983 */ /* 0x000f220000300a00 */
[----:B------:R-:W-:-:S03]  /*80c00*/  PRMT R40, R40, 0x7773, RZ ;  /* 0x0000777328287816 */ /* 0x000fc600000000ff */
[----:B---3--:R0:W-:Y:S04]  /*80c10*/  @P6 STG.E.U8 desc[UR34][R50.64], R2 ;  /* 0x0000000232006986 */ /* 0x0081e8000c101122 */
[----:B------:R-:W-:Y:S01]  /*80c20*/  @P0 STG.E.U8 desc[UR34][R30.64], R40 ;  /* 0x000000281e000986 */ /* 0x000fe2000c101122 */
[----:B0-----:R-:W-:-:S03]  /*80c30*/  PRMT R2, R36, 0x7770, RZ ;  /* 0x0000777024027816 */ /* 0x001fc600000000ff */
[----:B------:R-:W3:Y:S04]  /*80c40*/  LDL.LU.64 R50, [R1+0x1cf8] ;  /* 0x001cf80001327983 */ /* 0x000ee80000300a00 */
[----:B------:R0:W-:Y:S01]  /*80c50*/  @P1 STG.E.U8 desc[UR34][R28.64], R2 ;  /* 0x000000021c001986 */ /* 0x0001e2000c101122 */
[----:B------:R-:W-:Y:S02]  /*80c60*/  LOP3.LUT P1, RZ, R56, 0x1000000, RZ, 0xc0, !PT ;  /* 0x0100000038ff7812 */ /* 0x000fe4000782c0ff */
[----:B0-----:R-:W-:-:S11]  /*80c70*/  PRMT R2, R36, 0x7771, RZ ;  /* 0x0000777124027816 */ /* 0x001fd600000000ff */
[----:B------:R0:W-:Y:S01]  /*80c80*/  @P1 STG.E.U8 desc[UR34][R32.64], R2 ;  /* 0x0000000220001986 */ /* 0x0001e2000c101122 */
[----:B------:R-:W-:Y:S02]  /*80c90*/  LOP3.LUT P1, RZ, R56, 0x800000, RZ, 0xc0, !PT ;  /* 0x0080000038ff7812 */ /* 0x000fe4000782c0ff */
[----:B------:R-:W-:Y:S02]  /*80ca0*/  LOP3.LUT P4, RZ, R61, 0x80000000, RZ, 0xc0, !PT ;  /* 0x800000003dff7812 */ /* 0x000fe4000788c0ff */
[----:B------:R-:W2:Y:S04]  /*80cb0*/  LDL.LU.64 R60, [R1+0x1d58] ;  /* 0x001d5800013c7983 */ /* 0x000ea80000300a00 */
[----:B------:R-:W2:Y:S01]  /*80cc0*/  LDL.LU.64 R54, [R1+0x1d98] ;  /* 0x001d980001367983 */ /* 0x000ea20000300a00 */
[----:B0-----:R-:W-:-:S03]  /*80cd0*/  PRMT R2, R36, 0x7772, RZ ;  /* 0x0000777224027816 */ /* 0x001fc600000000ff */
[----:B------:R-:W2:Y:S04]  /*80ce0*/  LDL.LU.64 R52, [R1+0x1db0] ;  /* 0x001db00001347983 */ /* 0x000ea80000300a00 */
[----:B------:R-:W2:Y:S04]  /*80cf0*/  LDL.LU.64 R30, [R1+0x1da8] ;  /* 0x001da800011e7983 */ /* 0x000ea80000300a00 */
[----:B------:R-:W2:Y:S04]  /*80d00*/  LDL.LU.64 R28, [R1+0x1dc0] ;  /* 0x001dc000011c7983 */ /* 0x000ea80000300a00 */
[----:B------:R-:W2:Y:S04]  /*80d10*/  LDL.LU.64 R32, [R1+0x1dd8] ;  /* 0x001dd80001207983 */ /* 0x000ea80000300a00 */
[----:B------:R0:W-:Y:S04]  /*80d20*/  @P1 STG.E.U8 desc[UR34][R42.64], R2 ;  /* 0x000000022a001986 */ /* 0x0001e8000c101122 */
[----:B0-----:R-:W2:Y:S01]  /*80d30*/  LDL.LU.64 R2, [R1+0x1cd8] ;  /* 0x001cd80001027983 */ /* 0x001ea20000300a00 */
[----:B------:R-:W-:-:S02]  /*80d40*/  LOP3.LUT P1, RZ, R56, 0x400000, RZ, 0xc0, !PT ;  /* 0x0040000038ff7812 */ /* 0x000fc4000782c0ff */
[----:B------:R-:W-:Y:S01]  /*80d50*/  PRMT R36, R36, 0x7773, RZ ;  /* 0x0000777324247816 */ /* 0x000fe200000000ff */
[----:B------:R-:W3:Y:S10]  /*80d60*/  LDL.LU.64 R42, [R1+0x1dd0] ;  /* 0x001dd000012a7983 */ /* 0x000ef40000300a00 */
[----:B--2---:R0:W-:Y:S01]  /*80d70*/  @P1 STG.E.U8 desc[UR34][R2.64], R36 ;  /* 0x0000002402001986 */ /* 0x0041e2000c101122 */
[----:B------:R-:W-:-:S02]  /*80d80*/  LOP3.LUT P1, RZ, R56, 0x200000, RZ, 0xc0, !PT ;  /* 0x0020000038ff7812 */ /* 0x000fc4000782c0ff */
[----:B0-----:R-:W-:-:S11]  /*80d90*/  PRMT R2, R49, 0x7770, RZ ;  /* 0x0000777031027816 */ /* 0x001fd600000000ff */
[----:B------:R0:W-:Y:S01]  /*80da0*/  @P1 STG.E.U8 desc[UR34][R38.64], R2 ;  /* 0x0000000226001986 */ /* 0x0001e2000c101122 */
[C---:B------:R-:W-:Y:S02]  /*80db0*/  LOP3.LUT P1, RZ, R56.reuse, 0x100000, RZ, 0xc0, !PT ;  /* 0x0010000038ff7812 */ /* 0x040fe4000782c0ff */
[----:B0-----:R-:W-:Y:S01]  /*80dc0*/  PRMT R2, R49, 0x7771, RZ ;  /* 0x0000777131027816 */ /* 0x001fe200000000ff */
[----:B------:R-:W2:Y:S10]  /*80dd0*/  LDL.LU.64 R38, [R1+0x2a18] ;  /* 0x002a180001267983 */ /* 0x000eb40000300a00 */
[----:B----4-:R0:W-:Y:S01]  /*80de0*/  @P1 STG.E.U8 desc[UR34][R46.64], R2 ;  /* 0x000000022e001986 */ /* 0x0101e2000c101122 */
[----:B------:R-:W-:-:S02]  /*80df0*/  LOP3.LUT P1, RZ, R56, 0x80000, RZ, 0xc0, !PT ;  /* 0x0008000038ff7812 */ /* 0x000fc4000782c0ff */
[----:B0-----:R-:W-:Y:S01]  /*80e00*/  PRMT R2, R49, 0x7772, RZ ;  /* 0x0000777231027816 */ /* 0x001fe200000000ff */
[----:B------:R-:W4:Y:S10]  /*80e10*/  LDL.LU.64 R46, [R1+0x2a10] ;  /* 0x002a1000012e7983 */ /* 0x000f340000300a00 */
[----:B---3--:R0:W-:Y:S04]  /*80e20*/  @P1 STG.E.U8 desc[UR34][R50.64], R2 ;  /* 0x0000000232001986 */ /* 0x0081e8000c101122 */
[----:B0-----:R-:W3:Y:S04]  /*80e30*/  LDL.LU.64 R50, [R1+0x2a08] ;  /* 0x002a080001327983 */ /* 0x001ee80000300a00 */
[----:B------:R-:W2:Y:S01]  /*80e40*/  LDL.LU.64 R2, [R1+0x1d48] ;  /* 0x001d480001027983 */ /* 0x000ea20000300a00 */
[----:B------:R-:W-:-:S02]  /*80e50*/  LOP3.LUT P1, RZ, R56, 0x40000, RZ, 0xc0, !PT ;  /* 0x0004000038ff7812 */ /* 0x000fc4000782c0ff */
[----:B------:R-:W-:Y:S02]  /*80e60*/  PRMT R49, R49, 0x7773, RZ ;  /* 0x0000777331317816 */ /* 0x000fe400000000ff */
[C---:B------:R-:W-:Y:S02]  /*80e70*/  LOP3.LUT P5, RZ, R35.reuse, 0x1, RZ, 0xc0, !PT ;  /* 0x0000000123ff7812 */ /* 0x040fe400078ac0ff */
[C---:B------:R-:W-:Y:S02]  /*80e80*/  LOP3.LUT P6, RZ, R35.reuse, 0x2, RZ, 0xc0, !PT ;  /* 0x0000000223ff7812 */ /* 0x040fe400078cc0ff */
[----:B------:R-:W-:-:S05]  /*80e90*/  LOP3.LUT P0, RZ, R35, 0x4, RZ, 0xc0, !PT ;  /* 0x0000000423ff7812 */ /* 0x000fca000780c0ff */
[----:B--2---:R0:W-:Y:S01]  /*80ea0*/  @P1 STG.E.U8 desc[UR34][R2.64], R49 ;  /* 0x0000003102001986 */ /* 0x0041e2000c101122 */
[----:B------:R-:W-:Y:S02]  /*80eb0*/  LOP3.LUT P1, RZ, R56, 0x20000, RZ, 0xc0, !PT ;  /* 0x0002000038ff7812 */ /* 0x000fe4000782c0ff */
[----:B0-----:R-:W-:-:S11]  /*80ec0*/  PRMT R2, R45, 0x7770, RZ ;  /* 0x000077702d027816 */ /* 0x001fd600000000ff */
[----:B------:R0:W-:Y:S02]  /*80ed0*/  @P1 STG.E.U8 desc[UR34][R60.64], R2 ;  /* 0x000000023c001986 */ /* 0x0001e4000c101122 */
[----:B0-----:R-:W-:-:S05]  /*80ee0*/  PRMT R2, R45, 0x7771, RZ ;  /* 0x000077712d027816 */ /* 0x001fca00000000ff */
[----:B------:R0:W-:Y:S02]  /*80ef0*/  @P2 STG.E.U8 desc[UR34][R54.64], R2 ;  /* 0x0000000236002986 */ /* 0x0001e4000c101122 */
[----:B0-----:R-:W-:-:S05]  /*80f00*/  PRMT R2, R45, 0x7772, RZ ;  /* 0x000077722d027816 */ /* 0x001fca00000000ff */
[----:B------:R0:W-:Y:S04]  /*80f10*/  @P3 STG.E.U8 desc[UR34][R52.64], R2 ;  /* 0x0000000234003986 */ /* 0x0001e8000c101122 */
[----:B0-----:R-:W2:Y:S01]  /*80f20*/  LDL.LU.64 R52, [R1+0x1e10] ;  /* 0x001e100001347983 */ /* 0x001ea20000300a00 */
[----:B------:R-:W-:Y:S02]  /*80f30*/  PRMT R45, R45, 0x7773, RZ ;  /* 0x000077732d2d7816 */ /* 0x000fe400000000ff */
[C---:B------:R-:W-:Y:S01]  /*80f40*/  PRMT R2, R41.reuse, 0x7770, RZ ;  /* 0x0000777029027816 */ /* 0x040fe200000000ff */
[----:B------:R-:W3:Y:S04]  /*80f50*/  LDL.LU.64 R60, [R1+0x1e20] ;  /* 0x001e2000013c7983 */ /* 0x000ee80000300a00 */
[----:B------:R-:W-:Y:S04]  /*80f60*/  @P4 STG.E.U8 desc[UR34][R30.64], R45 ;  /* 0x0000002d1e004986 */ /* 0x000fe8000c101122 */
[----:B------:R0:W-:Y:S02]  /*80f70*/  @P5 STG.E.U8 desc[UR34][R28.64], R2 ;  /* 0x000000021c005986 */ /* 0x0001e4000c101122 */
[----:B0-----:R-:W-:-:S05]  /*80f80*/  PRMT R2, R41, 0x7771, RZ ;  /* 0x0000777129027816 */ /* 0x001fca00000000ff */
[----:B------:R0:W-:Y:S02]  /*80f90*/  @P6 STG.E.U8 desc[UR34][R32.64], R2 ;  /* 0x0000000220006986 */ /* 0x0001e4000c101122 */
[----:B0-----:R-:W-:-:S05]  /*80fa0*/  PRMT R2, R41, 0x7772, RZ ;  /* 0x0000777229027816 */ /* 0x001fca00000000ff */
[----:B------:R0:W-:Y:S04]  /*80fb0*/  @P0 STG.E.U8 desc[UR34][R42.64], R2 ;  /* 0x000000022a000986 */ /* 0x0001e8000c101122 */
[----:B0-----:R-:W3:Y:S04]  /*80fc0*/  LDL.LU.64 R42, [R1+0x1e30] ;  /* 0x001e3000012a7983 */ /* 0x001ee80000300a00 */
[----:B------:R-:W3:Y:S04]  /*80fd0*/  LDL.LU.64 R54, [R1+0x1e48] ;  /* 0x001e480001367983 */ /* 0x000ee80000300a00 */
[----:B------:R-:W3:Y:S04]  /*80fe0*/  LDL.LU.64 R30, [R1+0x1e40] ;  /* 0x001e4000011e7983 */ /* 0x000ee80000300a00 */
        /* <DEDUP_REMOVED lines=16> */
[----:B------:R-:W-:-:S07]  /*810f0*/  LOP3.LUT R56, R56, 0xffffefff, RZ, 0xc0, !PT ;  /* 0xffffefff38387812 */ /* 0x000fce00078ec0ff */
        /* <DEDUP_REMOVED lines=11> */
[C---:B------:R-:W-:Y:S02]  /*811b0*/  LOP3.LUT P1, RZ, R35.reuse, 0x100, RZ, 0xc0, !PT ;  /* 0x0000010023ff7812 */ /* 0x040fe4000782c0ff */
[----:B------:R-:W-:Y:S02]  /*811c0*/  LOP3.LUT P6, RZ, R35, 0x20, RZ, 0xc0, !PT ;  /* 0x0000002023ff7812 */ /* 0x000fe400078cc0ff */
[----:B------:R-:W-:Y:S02]  /*811d0*/  LOP3.LUT R56, R56, 0xfffeffff, RZ, 0xc0, !PT ;  /* 0xfffeffff38387812 */ /* 0x000fe400078ec0ff */
[----:B------:R-:W-:Y:S02]  /*811e0*/  PRMT R2, R37, 0x7770, RZ ;  /* 0x0000777025027816 */ /* 0x000fe400000000ff */
[----:B------:R-:W-:-:S03]  /*811f0*/  LOP3.LUT P0, RZ, R35, 0x40, RZ, 0xc0, !PT ;  /* 0x0000004023ff7812 */ /* 0x000fc6000780c0ff */
[----:B---3--:R0:W-:Y:S02]  /*81200*/  @P5 STG.E.U8 desc[UR34][R60.64], R2 ;  /* 0x000000023c005986 */ /* 0x0081e4000c101122 */
[----:B------:R-:W-:Y:S02]  /*81210*/  @P1 LOP3.LUT R56, R56, 0x10000, RZ, 0xfc, !PT ;  /* 0x0001000038381812 */ /* 0x000fe400078efcff */
[----:B------:R-:W-:Y:S02]  /*81220*/  LOP3.LUT P1, RZ, R35, 0x80, RZ, 0xc0, !PT ;  /* 0x0000008023ff7812 */ /* 0x000fe4000782c0ff */
[----:B0-----:R-:W-:-:S05]  /*81230*/  PRMT R2, R37, 0x7771, RZ ;  /* 0x0000777125027816 */ /* 0x001fca00000000ff */
[----:B------:R0:W-:Y:S02]  /*81240*/  @P6 STG.E.U8 desc[UR34][R42.64], R2 ;  /* 0x000000022a006986 */ /* 0x0001e4000c101122 */
[C---:B0-----:R-:W-:Y:S02]  /*81250*/  PRMT R2, R37.reuse, 0x7772, RZ ;  /* 0x0000777225027816 */ /* 0x041fe400000000ff */
[----:B------:R-:W3:Y:S01]  /*81260*/  LDL.LU.64 R42, [R1+0x1f80] ;  /* 0x001f8000012a7983 */ /* 0x000ee20000300a00 */
[----:B------:R-:W-:-:S03]  /*81270*/  PRMT R37, R37, 0x7773, RZ ;  /* 0x0000777325257816 */ /* 0x000fc600000000ff */
[----:B------:R0:W-:Y:S04]  /*81280*/  @P0 STG.E.U8 desc[UR34][R54.64], R2 ;  /* 0x0000000236000986 */ /* 0x0001e8000c101122 */
[----:B------:R1:W-:Y:S01]  /*81290*/  @P1 STG.E.U8 desc[UR34][R30.64], R37 ;  /* 0x000000251e001986 */ /* 0x0003e2000c101122 */
[----:B------:R-:W-:-:S03]  /*812a0*/  LOP3.LUT P1, RZ, R56, 0x10000, RZ, 0xc0, !PT ;  /* 0x0001000038ff7812 */ /* 0x000fc6000782c0ff */
[----:B------:R-:W3:Y:S01]  /*812b0*/  LDL.LU.64 R40, [R1+0x1f98] ;  /* 0x001f980001287983 */ /* 0x000ee20000300a00 */
[----:B0-----:R-:W-:-:S03]  /*812c0*/  PRMT R2, R50, 0x7770, RZ ;  /* 0x0000777032027816 */ /* 0x001fc600000000ff */
[----:B-1----:R-:W3:Y:S06]  /*812d0*/  LDL.LU.64 R36, [R1+0x1f88] ;  /* 0x001f880001247983 */ /* 0x002eec0000300a00 */
[----:B------:R0:W-:Y:S01]  /*812e0*/  @P1 STG.E.U8 desc[UR34][R28.64], R2 ;  /* 0x000000021c001986 */ /* 0x0001e2000c101122 */
[----:B------:R-:W-:-:S03]  /*812f0*/  LOP3.LUT P1, RZ, R56, 0x8000, RZ, 0xc0, !PT ;  /* 0x0000800038ff7812 */ /* 0x000fc6000782c0ff */
[----:B------:R-:W3:Y:S04]  /*81300*/  LDL.LU.64 R44, [R1+0x1f90] ;  /* 0x001f9000012c7983 */ /* 0x000ee80000300a00 */
[----:B------:R-:W3:Y:S01]  /*81310*/  LDL.LU.64 R48, [R1+0x1fa0] ;  /* 0x001fa00001307983 */ /* 0x000ee20000300a00 */
[----:B0-----:R-:W-:-:S03]  /*81320*/  PRMT R2, R50, 0x7771, RZ ;  /* 0x0000777132027816 */ /* 0x001fc600000000ff */
[----:B------:R-:W3:Y:S04]  /*81330*/  LDL.LU.64 R60, [R1+0x1fb0] ;  /* 0x001fb000013c7983 */ /* 0x000ee80000300a00 */
[----:B------:R0:W-:Y:S01]  /*81340*/  @P1 STG.E.U8 desc[UR34][R32.64], R2 ;  /* 0x0000000220001986 */ /* 0x0001e2000c101122 */
[----:B------:R-:W-:-:S03]  /*81350*/  LOP3.LUT P1, RZ, R56, 0x4000, RZ, 0xc0, !PT ;  /* 0x0000400038ff7812 */ /* 0x000fc6000782c0ff */
[----:B------:R-:W3:Y:S04]  /*81360*/  LDL.LU.64 R54, [R1+0x1fa8] ;  /* 0x001fa80001367983 */ /* 0x000ee80000300a00 */
[----:B------:R-:W3:Y:S01]  /*81370*/  LDL.LU.64 R30, [R1+0x1fb8] ;  /* 0x001fb800011e7983 */ /* 0x000ee20000300a00 */
[----:B0-----:R-:W-:-:S03]  /*81380*/  PRMT R2, R50, 0x7772, RZ ;  /* 0x0000777232027816 */ /* 0x001fc600000000ff */
[----:B------:R-:W3:Y:S04]  /*81390*/  LDL.LU.64 R28, [R1+0x1fc0] ;  /* 0x001fc000011c7983 */ /* 0x000ee80000300a00 */
[----:B------:R-:W3:Y:S04]  /*813a0*/  LDL.LU.64 R32, [R1+0x1fc8] ;  /* 0x001fc80001207983 */ /* 0x000ee80000300a00 */
[----:B--2---:R0:W-:Y:S04]  /*813b0*/  @P1 STG.E.U8 desc[UR34][R52.64], R2 ;  /* 0x0000000234001986 */ /* 0x0041e8000c101122 */
[----:B0-----:R-:W2:Y:S01]  /*813c0*/  LDL.LU.64 R2, [R1+0x1f78] ;  /* 0x001f780001027983 */ /* 0x001ea20000300a00 */
[----:B------:R-:W-:-:S02]  /*813d0*/  LOP3.LUT P1, RZ, R56, 0x2000, RZ, 0xc0, !PT ;  /* 0x0000200038ff7812 */ /* 0x000fc4000782c0ff */
[----:B------:R-:W-:Y:S01]  /*813e0*/  PRMT R50, R50, 0x7773, RZ ;  /* 0x0000777332327816 */ /* 0x000fe200000000ff */
[----:B------:R-:W3:Y:S10]  /*813f0*/  LDL.LU R52, [R1+0x304] ;  /* 0x0003040001347983 */ /* 0x000ef40000300800 */
[----:B--2---:R4:W-:Y:S01]  /*81400*/  @P1 STG.E.U8 desc[UR34][R2.64], R50 ;  /* 0x0000003202001986 */ /* 0x0049e2000c101122 */
[----:B------:R-:W-:-:S02]  /*81410*/  LOP3.LUT P1, RZ, R56, 0x1000, RZ, 0xc0, !PT ;  /* 0x0000100038ff7812 */ /* 0x000fc4000782c0ff */
[----:B----4-:R-:W-:-:S11]  /*81420*/  PRMT R2, R46, 0x7770, RZ ;  /* 0x000077702e027816 */ /* 0x010fd600000000ff */
[----:B---3--:R0:W-:Y:S04]  /*81430*/  @P1 STG.E.U8 desc[UR34][R42.64], R2 ;  /* 0x000000022a001986 */ /* 0x0081e8000c101122 */
[----:B0-----:R-:W2:Y:S01]  /*81440*/  LDL.LU.64 R42, [R1+0x2a00] ;  /* 0x002a0000012a7983 */ /* 0x001ea20000300a00 */
[----:B------:R-:W-:Y:S02]  /*81450*/  LOP3.LUT P1, RZ, R56, 0x800, RZ, 0xc0, !PT ;  /* 0x0000080038ff7812 */ /* 0x000fe4000782c0ff */
[----:B------:R-:W-:-:S11]  /*81460*/  PRMT R2, R46, 0x7771, RZ ;  /* 0x000077712e027816 */ /* 0x000fd600000000ff */
[----:B------:R0:W-:Y:S01]  /*81470*/  @P1 STG.E.U8 desc[UR34][R36.64], R2 ;  /* 0x0000000224001986 */ /* 0x0001e2000c101122 */
[----:B------:R-:W-:Y:S02]  /*81480*/  LOP3.LUT P1, RZ, R56, 0x400, RZ, 0xc0, !PT ;  /* 0x0000040038ff7812 */ /* 0x000fe4000782c0ff */
[----:B------:R-:W-:Y:S02]  /*81490*/  LOP3.LUT P2, RZ, R35, 0x10000, RZ, 0xc0, !PT ;  /* 0x0001000023ff7812 */ /* 0x000fe4000784c0ff */
[----:B0-----:R-:W-:-:S09]  /*814a0*/  PRMT R2, R46, 0x7772, RZ ;  /* 0x000077722e027816 */ /* 0x001fd200000000ff */
[----:B------:R2:W-:Y:S01]  /*814b0*/  @P1 STG.E.U8 desc[UR34][R40.64], R2 ;  /* 0x0000000228001986 */ /* 0x0005e2000c101122 */
[----:B------:R-:W-:Y:S02]  /*814c0*/  LOP3.LUT P1, RZ, R56, 0x200, RZ, 0xc0, !PT ;  /* 0x0000020038ff7812 */ /* 0x000fe4000782c0ff */
[C---:B------:R-:W-:Y:S02]  /*814d0*/  LOP3.LUT P3, RZ, R35.reuse, 0x20000, RZ, 0xc0, !PT ;  /* 0x0002000023ff7812 */ /* 0x040fe4000786c0ff */
[----:B------:R-:W-:Y:S02]  /*814e0*/  PRMT R46, R46, 0x7773, RZ ;  /* 0x000077732e2e7816 */ /* 0x000fe400000000ff */
[C---:B------:R-:W-:Y:S02]  /*814f0*/  LOP3.LUT P4, RZ, R35.reuse, 0x40000, RZ, 0xc0, !PT ;  /* 0x0004000023ff7812 */ /* 0x040fe4000788c0ff */
[----:B------:R-:W-:-:S05]  /*81500*/  LOP3.LUT P5, RZ, R35, 0x80000, RZ, 0xc0, !PT ;  /* 0x0008000023ff7812 */ /* 0x000fca00078ac0ff */
[----:B------:R-:W-:Y:S01]  /*81510*/  @P1 STG.E.U8 desc[UR34][R44.64], R46 ;  /* 0x0000002e2c001986 */ /* 0x000fe2000c101122 */
[C---:B------:R-:W-:Y:S02]  /*81520*/  LOP3.LUT P6, RZ, R35.reuse, 0x100000, RZ, 0xc0, !PT ;  /* 0x0010000023ff7812 */ /* 0x040fe400078cc0ff */
[----:B------:R-:W-:Y:S02]  /*81530*/  LOP3.LUT P0, RZ, R35, 0x200000, RZ, 0xc0, !PT ;  /* 0x0020000023ff7812 */ /* 0x000fe4000780c0ff */
[----:B------:R-:W-:Y:S02]  /*81540*/  LOP3.LUT P1, RZ, R52, 0x4, RZ, 0xc0, !PT ;  /* 0x0000000434ff7812 */ /* 0x000fe4000782c0ff */
[----:B------:R-:W-:-:S11]  /*81550*/  LOP3.LUT R56, R56, 0xfffffffd, RZ, 0xc0, !PT ;  /* 0xfffffffd38387812 */ /* 0x000fd600078ec0ff */
[----:B------:R-:W-:Y:S02]  /*81560*/  @P1 LOP3.LUT R56, R56, 0x2, RZ, 0xfc, !PT ;  /* 0x0000000238381812 */ /* 0x000fe400078efcff */
[----:B------:R-:W-:Y:S02]  /*81570*/  LOP3.LUT P1, RZ, R52, 0x2, RZ, 0xc0, !PT ;  /* 0x0000000234ff7812 */ /* 0x000fe4000782c0ff */
[----:B------:R-:W-:Y:S02]  /*81580*/  LOP3.LUT R56, R56, 0xfffffffb, RZ, 0xc0, !PT ;  /* 0xfffffffb38387812 */ /* 0x000fe400078ec0ff */
[----:B--2---:R-:W-:-:S05]  /*81590*/  PRMT R2, R42, 0x7770, RZ ;  /* 0x000077702a027816 */ /* 0x004fca00000000ff */
[----:B------:R0:W-:Y:S02]  /*815a0*/  @P2 STG.E.U8 desc[UR34][R48.64], R2 ;  /* 0x0000000230002986 */ /* 0x0001e4000c101122 */
[----:B0-----:R-:W-:-:S05]  /*815b0*/  PRMT R2, R42, 0x7771, RZ ;  /* 0x000077712a027816 */ /* 0x001fca00000000ff */
[----:B------:R0:W-:Y:S02]  /*815c0*/  @P3 STG.E.U8 desc[UR34][R60.64], R2 ;  /* 0x000000023c003986 */ /* 0x0001e4000c101122 */
[C---:B0-----:R-:W-:Y:S02]  /*815d0*/  PRMT R2, R42.reuse, 0x7772, RZ ;  /* 0x000077722a027816 */ /* 0x041fe400000000ff */
[----:B------:R-:W-:-:S03]  /*815e0*/  PRMT R42, R42, 0x7773, RZ ;  /* 0x000077732a2a7816 */ /* 0x000fc600000000ff */
[----:B------:R0:W-:Y:S04]  /*815f0*/  @P4 STG.E.U8 desc[UR34][R54.64], R2 ;  /* 0x0000000236004986 */ /* 0x0001e8000c101122 */
[----:B------:R-:W-:Y:S01]  /*81600*/  @P5 STG.E.U8 desc[UR34][R30.64], R42 ;  /* 0x0000002a1e005986 */ /* 0x000fe2000c101122 */
[----:B0-----:R-:W-:-:S05]  /*81610*/  PRMT R2, R38, 0x7770, RZ ;  /* 0x0000777026027816 */ /* 0x001fca00000000ff */
[----:B------:R0:W-:Y:S04]  /*81620*/  @P6 STG.E.U8 desc[UR34][R28.64], R2 ;  /* 0x000000021c006986 */ /* 0x0001e8000c101122 */
[----:B0-----:R-:W2:Y:S01]  /*81630*/  LDL.LU.64 R28, [R1+0x1fd8] ;  /* 0x001fd800011c7983 */ /* 0x001ea20000300a00 */
[----:B------:R-:W-:-:S05]  /*81640*/  PRMT R2, R38, 0x7771, RZ ;  /* 0x0000777126027816 */ /* 0x000fca00000000ff */
[----:B------:R0:W-:Y:S04]  /*81650*/  @P0 STG.E.U8 desc[UR34][R32.64], R2 ;  /* 0x0000000220000986 */ /* 0x0001e8000c101122 */
[----:B0-----:R-:W3:Y:S01]  /*81660*/  LDL.LU.64 R32, [R1+0x1fd0] ;  /* 0x001fd00001207983 */ /* 0x001ee20000300a00 */
[----:B------:R-:W-:Y:S02]  /*81670*/  @P1 LOP3.LUT R56, R56, 0x4, RZ, 0xfc, !PT ;  /* 0x0000000438381812 */ /* 0x000fe400078efcff */
[----:B------:R-:W-:Y:S01]  /*81680*/  LOP3.LUT P1, RZ, R52, 0x1, RZ, 0xc0, !PT ;  /* 0x0000000134ff7812 */ /* 0x000fe2000782c0ff */
[----:B------:R-:W4:Y:S01]  /*81690*/  LDL.LU.64 R48, [R1+0x1fe0] ;  /* 0x001fe00001307983 */ /* 0x000f220000300a00 */
[----:B------:R-:W-:-:S03]  /*816a0*/  LOP3.LUT R56, R56, 0xfffffff7, RZ, 0xc0, !PT ;  /* 0xfffffff738387812 */ /* 0x000fc600078ec0ff */
[----:B------:R-:W4:Y:S04]  /*816b0*/  LDL.LU.64 R60, [R1+0x1ff0] ;  /* 0x001ff000013c7983 */ /* 0x000f280000300a00 */
[----:B------:R-:W4:Y:S04]  /*816c0*/  LDL.LU.64 R54, [R1+0x1fe8] ;  /* 0x001fe80001367983 */ /* 0x000f280000300a00 */
[----:B------:R-:W-:Y:S01]  /*816d0*/  @P1 LOP3.LUT R56, R56, 0x8, RZ, 0xfc, !PT ;  /* 0x0000000838381812 */ /* 0x000fe200078efcff */
[----:B------:R-:W4:Y:S01]  /*816e0*/  LDL.LU.64 R30, [R1+0x1ff8] ;  /* 0x001ff800011e7983 */ /* 0x000f220000300a00 */
[----:B------:R-:W-:-:S02]  /*816f0*/  LOP3.LUT P1, RZ, R35, 0x80000000, RZ, 0xc0, !PT ;  /* 0x8000000023ff7812 */ /* 0x000fc4000782c0ff */
        /* <DEDUP_REMOVED lines=14> */
[C---:B------:R-:W-:Y:S02]  /*817e0*/  LOP3.LUT P5, RZ, R35.reuse, 0x800000, RZ, 0xc0, !PT ;  /* 0x0080000023ff7812 */ /* 0x040fe400078ac0ff */
[----:B------:R-:W-:-:S02]  /*817f0*/  LOP3.LUT P6, RZ, R35, 0x1000000, RZ, 0xc0, !PT ;  /* 0x0100000023ff7812 */ /* 0x000fc400078cc0ff */
[----:B------:R-:W-:-:S03]  /*81800*/  LOP3.LUT P0, RZ, R35, 0x2000000, RZ, 0xc0, !PT ;  /* 0x0200000023ff7812 */ /* 0x000fc6000780c0ff */
[----:B------:R-:W-:Y:S02]  /*81810*/  @P1 LOP3.LUT R56, R56, 0x100, RZ, 0xfc, !PT ;  /* 0x0000010038381812 */ /* 0x000fe400078efcff */
[----:B------:R-:W-:Y:S02]  /*81820*/  LOP3.LUT P1, RZ, R35, 0x4000000, RZ, 0xc0, !PT ;  /* 0x0400000023ff7812 */ /* 0x000fe4000782c0ff */
[----:B------:R-:W4:Y:S01]  /*81830*/  LDL.LU.64 R34, [R1+0x2000] ;  /* 0x0020000001227983 */ /* 0x000f220000300a00 */
[C---:B------:R-:W-:Y:S02]  /*81840*/  PRMT R2, R38.reuse, 0x7772, RZ ;  /* 0x0000777226027816 */ /* 0x040fe400000000ff */
[----:B------:R-:W-:-:S03]  /*81850*/  PRMT R38, R38, 0x7773, RZ ;  /* 0x0000777326267816 */ /* 0x000fc600000000ff */
[----:B--2---:R0:W-:Y:S04]  /*81860*/  @P4 STG.E.U8 desc[UR34][R28.64], R2 ;  /* 0x000000021c004986 */ /* 0x0041e8000c101122 */
[----:B0-----:R-:W2:Y:S04]  /*81870*/  LDL.LU.64 R28, [R1+0x2008] ;  /* 0x00200800011c7983 */ /* 0x001ea80000300a00 */
[----:B---3--:R0:W-:Y:S04]  /*81880*/  @P5 STG.E.U8 desc[UR34][R32.64], R38 ;  /* 0x0000002620005986 */ /* 0x0081e8000c101122 */
[----:B0-----:R-:W3:Y:S01]  /*81890*/  LDL.LU.64 R32, [R1+0x2018] ;  /* 0x0020180001207983 */ /* 0x001ee20000300a00 */
[----:B------:R-:W-:-:S03]  /*818a0*/  PRMT R2, R51, 0x7770, RZ ;  /* 0x0000777033027816 */ /* 0x000fc600000000ff */
[----:B------:R-:W3:Y:S04]  /*818b0*/  LDL.LU.64 R36, [R1+0x2030] ;  /* 0x0020300001247983 */ /* 0x000ee80000300a00 */
[----:B----4-:R0:W-:Y:S04]  /*818c0*/  @P6 STG.E.U8 desc[UR34][R48.64], R2 ;  /* 0x0000000230006986 */ /* 0x0101e8000c101122 */
[----:B------:R-:W4:Y:S04]  /*818d0*/  LDL.LU.64 R40, [R1+0x2028] ;  /* 0x0020280001287983 */ /* 0x000f280000300a00 */
[----:B------:R-:W4:Y:S01]  /*818e0*/  LDL.LU.64 R44, [R1+0x2038] ;  /* 0x00203800012c7983 */ /* 0x000f220000300a00 */
[----:B0-----:R-:W-:-:S03]  /*818f0*/  PRMT R2, R51, 0x7771, RZ ;  /* 0x0000777133027816 */ /* 0x001fc600000000ff */
[----:B------:R-:W4:Y:S04]  /*81900*/  LDL.LU.64 R48, [R1+0x2040] ;  /* 0x0020400001307983 */ /* 0x000f280000300a00 */
[----:B------:R0:W-:Y:S02]  /*81910*/  @P0 STG.E.U8 desc[UR34][R60.64], R2 ;  /* 0x000000023c000986 */ /* 0x0001e4000c101122 */
[----:B0-----:R-:W-:Y:S02]  /*81920*/  PRMT R2, R51, 0x7772, RZ ;  /* 0x0000777233027816 */ /* 0x001fe400000000ff */
[----:B------:R-:W4:Y:S04]  /*81930*/  LDL.LU.64 R60, [R1+0x2048] ;  /* 0x00204800013c7983 */ /* 0x000f280000300a00 */
[----:B------:R0:W-:Y:S01]  /*81940*/  @P1 STG.E.U8 desc[UR34][R54.64], R2 ;  /* 0x0000000236001986 */ /* 0x0001e2000c101122 */
[----:B------:R-:W-:-:S02]  /*81950*/  LOP3.LUT P1, RZ, R56, 0x100, RZ, 0xc0, !PT ;  /* 0x0000010038ff7812 */ /* 0x000fc4000782c0ff */
[----:B------:R-:W-:-:S11]  /*81960*/  PRMT R51, R51, 0x7773, RZ ;  /* 0x0000777333337816 */ /* 0x000fd600000000ff */
[----:B------:R1:W-:Y:S01]  /*81970*/  @P1 STG.E.U8 desc[UR34][R30.64], R51 ;  /* 0x000000331e001986 */ /* 0x0003e2000c101122 */
[C---:B------:R-:W-:Y:S02]  /*81980*/  LOP3.LUT P1, RZ, R56.reuse, 0x80, RZ, 0xc0, !PT ;  /* 0x0000008038ff7812 */ /* 0x040fe4000782c0ff */
[----:B0-----:R-:W-:Y:S01]  /*81990*/  PRMT R2, R47, 0x7770, RZ ;  /* 0x000077702f027816 */ /* 0x001fe200000000ff */
[----:B-1----:R-:W4:Y:S04]  /*819a0*/  LDL.LU.64 R50, [R1+0x2020] ;  /* 0x0020200001327983 */ /* 0x002f280000300a00 */
[----:B------:R-:W4:Y:S04]  /*819b0*/  LDL.LU.64 R54, [R1+0x2058] ;  /* 0x0020580001367983 */ /* 0x000f280000300a00 */
[----:B------:R-:W4:Y:S04]  /*819c0*/  LDL.LU.64 R30, [R1+0x2050] ;  /* 0x00205000011e7983 */ /* 0x000f280000300a00 */
[----:B------:R0:W-:Y:S01]  /*819d0*/  @P1 STG.E.U8 desc[UR34][R34.64], R2 ;  /* 0x0000000222001986 */ /* 0x0001e2000c101122 */
[----:B------:R-:W-:-:S02]  /*819e0*/  LOP3.LUT P1, RZ, R56, 0x40, RZ, 0xc0, !PT ;  /* 0x0000004038ff7812 */ /* 0x000fc4000782c0ff */
[----:B0-----:R-:W-:Y:S01]  /*819f0*/  PRMT R2, R47, 0x7771, RZ ;  /* 0x000077712f027816 */ /* 0x001fe200000000ff */
[----:B------:R-:W4:Y:S10]  /*81a00*/  LDL.LU.64 R34, [R1+0x2060] ;  /* 0x0020600001227983 */ /* 0x000f340000300a00 */
[----:B--2---:R0:W-:Y:S01]  /*81a10*/  @P1 STG.E.U8 desc[UR34][R28.64], R2 ;  /* 0x000000021c001986 */ /* 0x0041e2000c101122 */
[----:B------:R-:W-:-:S02]  /*81a20*/  LOP3.LUT P1, RZ, R56, 0x20, RZ, 0xc0, !PT ;  /* 0x0000002038ff7812 */ /* 0x000fc4000782c0ff */
[----:B0-----:R-:W-:Y:S01]  /*81a30*/  PRMT R2, R47, 0x7772, RZ ;  /* 0x000077722f027816 */ /* 0x001fe200000000ff */
[----:B------:R-:W2:Y:S10]  /*81a40*/  LDL.LU.64 R28, [R1+0x29f8] ;  /* 0x0029f800011c7983 */ /* 0x000eb40000300a00 */
[----:B---3--:R0:W-:Y:S04]  /*81a50*/  @P1 STG.E.U8 desc[UR34][R32.64], R2 ;  /* 0x0000000220001986 */ /* 0x0081e8000c101122 */
[----:B0-----:R-:W3:Y:S04]  /*81a60*/  LDL.LU.64 R32, [R1+0x29f0] ;  /* 0x0029f00001207983 */ /* 0x001ee80000300a00 */
[----:B------:R-:W2:Y:S01]  /*81a70*/  LDL.LU.64 R2, [R1+0x2010] ;  /* 0x0020100001027983 */ /* 0x000ea20000300a00 */
[----:B------:R-:W-:-:S02]  /*81a80*/  LOP3.LUT P1, RZ, R56, 0x10, RZ, 0xc0, !PT ;  /* 0x0000001038ff7812 */ /* 0x000fc4000782c0ff */
[----:B------:R-:W-:Y:S02]  /*81a90*/  PRMT R47, R47, 0x7773, RZ ;  /* 0x000077732f2f7816 */ /* 0x000fe400000000ff */
[C---:B------:R-:W-:Y:S02]  /*81aa0*/  LOP3.LUT P2, RZ, R52.reuse, 0x8, RZ, 0xc0, !PT ;  /* 0x0000000834ff7812 */ /* 0x040fe4000784c0ff */
[C---:B------:R-:W-:Y:S02]  /*81ab0*/  LOP3.LUT P3, RZ, R52.reuse, 0x10, RZ, 0xc0, !PT ;  /* 0x0000001034ff7812 */ /* 0x040fe4000786c0ff */
[C---:B------:R-:W-:Y:S02]  /*81ac0*/  LOP3.LUT P4, RZ, R52.reuse, 0x20, RZ, 0xc0, !PT ;  /* 0x0000002034ff7812 */ /* 0x040fe4000788c0ff */
[C---:B------:R-:W-:Y:S02]  /*81ad0*/  LOP3.LUT P5, RZ, R52.reuse, 0x40, RZ, 0xc0, !PT ;  /* 0x0000004034ff7812 */ /* 0x040fe400078ac0ff */
[----:B------:R-:W-:-:S02]  /*81ae0*/  LOP3.LUT P6, RZ, R52, 0x80, RZ, 0xc0, !PT ;  /* 0x0000008034ff7812 */ /* 0x000fc400078cc0ff */
[----:B------:R-:W-:Y:S01]  /*81af0*/  LOP3.LUT P0, RZ, R52, 0x100, RZ, 0xc0, !PT ;  /* 0x0000010034ff7812 */ /* 0x000fe2000780c0ff */
[----:B--2---:R0:W-:Y:S01]  /*81b00*/  @P1 STG.E.U8 desc[UR34][R2.64], R47 ;  /* 0x0000002f02001986 */ /* 0x0041e2000c101122 */
[----:B------:R-:W-:Y:S02]  /*81b10*/  LOP3.LUT P1, RZ, R56, 0x8, RZ, 0xc0, !PT ;  /* 0x0000000838ff7812 */ /* 0x000fe4000782c0ff */
[----:B0-----:R-:W-:-:S11]  /*81b20*/  PRMT R2, R43, 0x7770, RZ ;  /* 0x000077702b027816 */ /* 0x001fd600000000ff */
[----:B----4-:R0:W-:Y:S01]  /*81b30*/  @P1 STG.E.U8 desc[UR34][R50.64], R2 ;  /* 0x0000000232001986 */ /* 0x0101e2000c101122 */
[----:B------:R-:W-:Y:S02]  /*81b40*/  LOP3.LUT P1, RZ, R56, 0x4, RZ, 0xc0, !PT ;  /* 0x0000000438ff7812 */ /* 0x000fe4000782c0ff */
[----:B0-----:R-:W-:-:S11]  /*81b50*/  PRMT R2, R43, 0x7771, RZ ;  /* 0x000077712b027816 */ /* 0x001fd600000000ff */
[----:B------:R0:W-:Y:S01]  /*81b60*/  @P1 STG.E.U8 desc[UR34][R36.64], R2 ;  /* 0x0000000224001986 */ /* 0x0001e2000c101122 */
[----:B------:R-:W-:Y:S02]  /*81b70*/  LOP3.LUT P1, RZ, R56, 0x2, RZ, 0xc0, !PT ;  /* 0x0000000238ff7812 */ /* 0x000fe4000782c0ff */
[C---:B0-----:R-:W-:Y:S02]  /*81b80*/  PRMT R2, R43.reuse, 0x7772, RZ ;  /* 0x000077722b027816 */ /* 0x041fe400000000ff */
[----:B------:R-:W-:-:S09]  /*81b90*/  PRMT R43, R43, 0x7773, RZ ;  /* 0x000077732b2b7816 */ /* 0x000fd200000000ff */
[----:B------:R0:W-:Y:S04]  /*81ba0*/  @P1 STG.E.U8 desc[UR34][R40.64], R2 ;  /* 0x0000000228001986 */ /* 0x0001e8000c101122 */
[----:B------:R-:W-:Y:S01]  /*81bb0*/  @P2 STG.E.U8 desc[UR34][R44.64], R43 ;  /* 0x0000002b2c002986 */ /* 0x000fe2000c101122 */
[----:B0-----:R-:W-:-:S05]  /*81bc0*/  PRMT R2, R39, 0x7770, RZ ;  /* 0x0000777027027816 */ /* 0x001fca00000000ff */
[----:B------:R0:W-:Y:S02]  /*81bd0*/  @P3 STG.E.U8 desc[UR34][R48.64], R2 ;  /* 0x0000000230003986 */ /* 0x0001e4000c101122 */
[----:B0-----:R-:W-:-:S05]  /*81be0*/  PRMT R2, R39, 0x7771, RZ ;  /* 0x0000777127027816 */ /* 0x001fca00000000ff */
[----:B------:R0:W-:Y:S02]  /*81bf0*/  @P4 STG.E.U8 desc[UR34][R60.64], R2 ;  /* 0x000000023c004986 */ /* 0x0001e4000c101122 */
[C---:B0-----:R-:W-:Y:S02]  /*81c00*/  PRMT R2, R39.reuse, 0x7772, RZ ;  /* 0x0000777227027816 */ /* 0x041fe400000000ff */
[----:B------:R-:W-:-:S03]  /*81c10*/  PRMT R39, R39, 0x7773, RZ ;  /* 0x0000777327277816 */ /* 0x000fc600000000ff */
[----:B------:R-:W-:Y:S04]  /*81c20*/  @P5 STG.E.U8 desc[UR34][R54.64], R2 ;  /* 0x0000000236005986 */ /* 0x000fe8000c101122 */
[----:B------:R0:W-:Y:S04]  /*81c30*/  @P6 STG.E.U8 desc[UR34][R30.64], R39 ;  /* 0x000000271e006986 */ /* 0x0001e8000c101122 */
[----:B0-----:R-:W2:Y:S01]  /*81c40*/  LDL.LU.64 R30, [R1+0x2070] ;  /* 0x00207000011e7983 */ /* 0x001ea20000300a00 */
[----:B---3--:R-:W-:-:S05]  /*81c50*/  PRMT R2, R32, 0x7770, RZ ;  /* 0x0000777020027816 */ /* 0x008fca00000000ff */
[----:B------:R0:W-:Y:S04]  /*81c60*/  @P0 STG.E.U8 desc[UR34][R34.64], R2 ;  /* 0x0000000222000986 */ /* 0x0001e8000c101122 */
[----:B0-----:R-:W3:Y:S04]  /*81c70*/  LDL.LU.64 R34, [R1+0x2068] ;  /* 0x0020680001227983 */ /* 0x001ee80000300a00 */
[----:B------:R-:W4:Y:S04]  /*81c80*/  LDL.LU.64 R40, [R1+0x2078] ;  /* 0x0020780001287983 */ /* 0x000f280000300a00 */
[----:B------:R-:W4:Y:S04]  /*81c90*/  LDL.LU.64 R44, [R1+0x2080] ;  /* 0x00208000012c7983 */ /* 0x000f280000300a00 */
[----:B------:R-:W4:Y:S04]  /*81ca0*/  LDL.LU.64 R48, [R1+0x2088] ;  /* 0x0020880001307983 */ /* 0x000f280000300a00 */
[----:B------:R-:W4:Y:S04]  /*81cb0*/  LDL.LU.64 R60, [R1+0x2098] ;  /* 0x00209800013c7983 */ /* 0x000f280000300a00 */
[----:B------:R-:W4:Y:S01]  /*81cc0*/  LDL.LU.64 R54, [R1+0x2090] ;  /* 0x0020900001367983 */ /* 0x000f220000300a00 */
[----:B------:R-:W-:-:S02]  /*81cd0*/  LOP3.LUT P1, RZ, R52, 0x200000, RZ, 0xc0, !PT ;  /* 0x0020000034ff7812 */ /* 0x000fc4000782c0ff */
        /* <DEDUP_REMOVED lines=10> */
[----:B------:R-:W-:Y:S02]  /*81d80*/  LOP3.LUT R57, R57, 0xefffffff, RZ, 0xc0, !PT ;  /* 0xefffffff39397812 */ /* 0x000fe400078ec0ff */
[----:B------:R-:W-:Y:S02]  /*81d90*/  PRMT R2, R32, 0x7771, RZ ;  /* 0x0000777120027816 */ /* 0x000fe400000000ff */
[----:B------:R-:W-:-:S07]  /*81da0*/  LOP3.LUT P5, RZ, R52, 0x400, RZ, 0xc0, !PT ;  /* 0x0000040034ff7812 */ /* 0x000fce00078ac0ff */
        /* <DEDUP_REMOVED lines=13> */
[----:B------:R-:W-:-:S09]  /*81e80*/  LOP3.LUT R56, R56, 0xfffffffe, RZ, 0xc0, !PT ;  /* 0xfffffffe38387812 */ /* 0x000fd200078ec0ff */
[----:B------:R-:W-:Y:S02]  /*81e90*/  @P1 LOP3.LUT R56, R56, 0x1, RZ, 0xfc, !PT ;  /* 0x0000000138381812 */ /* 0x000fe400078efcff */
[----:B------:R-:W-:Y:S01]  /*81ea0*/  LOP3.LUT P1, RZ, R52, 0x2000, RZ, 0xc0, !PT ;  /* 0x0000200034ff7812 */ /* 0x000fe2000782c0ff */
[----:B--2---:R0:W-:Y:S04]  /*81eb0*/  @P4 STG.E.U8 desc[UR34][R30.64], R2 ;  /* 0x000000021e004986 */ /* 0x0041e8000c101122 */
[----:B0-----:R-:W2:Y:S01]  /*81ec0*/  LDL.LU.64 R30, [R1+0x20a0] ;  /* 0x0020a000011e7983 */ /* 0x001ea20000300a00 */
[----:B------:R-:W-:-:S05]  /*81ed0*/  PRMT R2, R32, 0x7772, RZ ;  /* 0x0000777220027816 */ /* 0x000fca00000000ff */
[----:B---3--:R0:W-:Y:S04]  /*81ee0*/  @P5 STG.E.U8 desc[UR34][R34.64], R2 ;  /* 0x0000000222005986 */ /* 0x0081e8000c101122 */
[----:B0-----:R-:W3:Y:S04]  /*81ef0*/  LDL.LU.64 R34, [R1+0x20b0] ;  /* 0x0020b00001227983 */ /* 0x001ee80000300a00 */
[----:B------:R-:W3:Y:S04]  /*81f00*/  LDL.LU.64 R38, [R1+0x20a8] ;  /* 0x0020a80001267983 */ /* 0x000ee80000300a00 */
[----:B------:R-:W3:Y:S01]  /*81f10*/  LDL.LU.64 R42, [R1+0x20b8] ;  /* 0x0020b800012a7983 */ /* 0x000ee20000300a00 */
[----:B------:R-:W-:-:S02]  /*81f20*/  PRMT R32, R32, 0x7773, RZ ;  /* 0x0000777320207816 */ /* 0x000fc400000000ff */
[C---:B------:R-:W-:Y:S01]  /*81f30*/  PRMT R2, R28.reuse, 0x7770, RZ ;  /* 0x000077701c027816 */ /* 0x040fe200000000ff */
[----:B------:R-:W3:Y:S04]  /*81f40*/  LDL.LU.64 R46, [R1+0x20c0] ;  /* 0x0020c000012e7983 */ /* 0x000ee80000300a00 */
[----:B----4-:R-:W-:Y:S04]  /*81f50*/  @P6 STG.E.U8 desc[UR34][R40.64], R32 ;  /* 0x0000002028006986 */ /* 0x010fe8000c101122 */
[----:B------:R0:W-:Y:S04]  /*81f60*/  @P0 STG.E.U8 desc[UR34][R44.64], R2 ;  /* 0x000000022c000986 */ /* 0x0001e8000c101122 */
[----:B------:R-:W4:Y:S04]  /*81f70*/  LDL.LU.64 R50, [R1+0x20c8] ;  /* 0x0020c80001327983 */ /* 0x000f280000300a00 */
[----:B------:R-:W4:Y:S01]  /*81f80*/  LDL.LU.64 R36, [R1+0x20d8] ;  /* 0x0020d80001247983 */ /* 0x000f220000300a00 */
[----:B0-----:R-:W-:-:S03]  /*81f90*/  PRMT R2, R28, 0x7771, RZ ;  /* 0x000077711c027816 */ /* 0x001fc600000000ff */
[----:B------:R-:W4:Y:S04]  /*81fa0*/  LDL.LU.64 R40, [R1+0x20d0] ;  /* 0x0020d00001287983 */ /* 0x000f280000300a00 */
[----:B------:R0:W-:Y:S01]  /*81fb0*/  @P1 STG.E.U8 desc[UR34][R48.64], R2 ;  /* 0x0000000230001986 */ /* 0x0001e2000c101122 */
[----:B------:R-:W-:-:S03]  /*81fc0*/  LOP3.LUT P1, RZ, R56, 0x1, RZ, 0xc0, !PT ;  /* 0x0000000138ff7812 */ /* 0x000fc6000782c0ff */
[----:B------:R-:W4:Y:S01]  /*81fd0*/  LDL.LU.64 R44, [R1+0x20e0] ;  /* 0x0020e000012c7983 */ /* 0x000f220000300a00 */
[----:B0-----:R-:W-:-:S03]  /*81fe0*/  PRMT R2, R28, 0x7772, RZ ;  /* 0x000077721c027816 */ /* 0x001fc600000000ff */
[----:B------:R-:W4:Y:S06]  /*81ff0*/  LDL.LU.64 R48, [R1+0x20f0] ;  /* 0x0020f00001307983 */ /* 0x000f2c0000300a00 */
[----:B------:R0:W-:Y:S01]  /*82000*/  @P1 STG.E.U8 desc[UR34][R60.64], R2 ;  /* 0x000000023c001986 */ /* 0x0001e2000c101122 */
[C---:B------:R-:W-:Y:S02]  /*82010*/  LOP3.LUT P1, RZ, R57.reuse, 0x80000000, RZ, 0xc0, !PT ;  /* 0x8000000039ff7812 */ /* 0x040fe4000782c0ff */
[----:B------:R-:W-:Y:S01]  /*82020*/  PRMT R28, R28, 0x7773, RZ ;  /* 0x000077731c1c7816 */ /* 0x000fe200000000ff */
[----:B0-----:R-:W4:Y:S10]  /*82030*/  LDL.LU.64 R60, [R1+0x20e8] ;  /* 0x0020e800013c7983 */ /* 0x001f340000300a00 */
[----:B------:R0:W-:Y:S04]  /*82040*/  @P1 STG.E.U8 desc[UR34][R54.64], R28 ;  /* 0x0000001c36001986 */ /* 0x0001e8000c101122 */
[----:B0-----:R-:W4:Y:S01]  /*82050*/  LDL.LU.64 R54, [R1+0x20f8] ;  /* 0x0020f80001367983 */ /* 0x001f220000300a00 */
        /* <DEDUP_REMOVED lines=9> */
[C---:B------:R-:W-:Y:S02]  /*820f0*/  LOP3.LUT P1, RZ, R57.reuse, 0x20000000, RZ, 0xc0, !PT ;  /* 0x2000000039ff7812 */ /* 0x040fe4000782c0ff */
[----:B0-----:R-:W-:Y:S01]  /*82100*/  PRMT R2, R24, 0x7771, RZ ;  /* 0x0000777118027816 */ /* 0x001fe200000000ff */
[----:B------:R-:W2:Y:S04]  /*82110*/  LDL.LU.64 R30, [R1+0x29e8] ;  /* 0x0029e800011e7983 */ /* 0x000ea80000300a00 */
[----:B------:R-:W2:Y:S06]  /*82120*/  LDL.LU R59, [R1+0x308] ;  /* 0x00030800013b7983 */ /* 0x000eac0000300800 */
[----:B---3--:R0:W-:Y:S01]  /*82130*/  @P1 STG.E.U8 desc[UR34][R34.64], R2 ;  /* 0x0000000222001986 */ /* 0x0081e2000c101122 */
[----:B------:R-:W-:-:S02]  /*82140*/  LOP3.LUT P1, RZ, R57, 0x10000000, RZ, 0xc0, !PT ;  /* 0x1000000039ff7812 */ /* 0x000fc4000782c0ff */
[----:B0-----:R-:W-:Y:S01]  /*82150*/  PRMT R2, R24, 0x7772, RZ ;  /* 0x0000777218027816 */ /* 0x001fe200000000ff */
[----:B------:R-:W3:Y:S10]  /*82160*/  LDL.LU.64 R34, [R1+0x29e0] ;  /* 0x0029e00001227983 */ /* 0x000ef40000300a00 */
[----:B------:R0:W-:Y:S01]  /*82170*/  @P1 STG.E.U8 desc[UR34][R38.64], R2 ;  /* 0x0000000226001986 */ /* 0x0001e2000c101122 */
[----:B------:R-:W-:-:S02]  /*82180*/  LOP3.LUT P1, RZ, R57, 0x8000000, RZ, 0xc0, !PT ;  /* 0x0800000039ff7812 */ /* 0x000fc4000782c0ff */
[----:B------:R-:W-:-:S11]  /*82190*/  PRMT R24, R24, 0x7773, RZ ;  /* 0x0000777318187816 */ /* 0x000fd600000000ff */
[----:B------:R-:W-:Y:S01]  /*821a0*/  @P1 STG.E.U8 desc[UR34][R42.64], R24 ;  /* 0x000000182a001986 */ /* 0x000fe2000c101122 */
[----:B------:R-:W-:Y:S02]  /*821b0*/  LOP3.LUT P1, RZ, R57, 0x4000000, RZ, 0xc0, !PT ;  /* 0x0400000039ff7812 */ /* 0x000fe4000782c0ff */
[----:B0-----:R-:W-:-:S11]  /*821c0*/  PRMT R2, R20, 0x7770, RZ ;  /* 0x0000777014027816 */ /* 0x001fd600000000ff */
[----:B------:R0:W-:Y:S01]  /*821d0*/  @P1 STG.E.U8 desc[UR34][R46.64], R2 ;  /* 0x000000022e001986 */ /* 0x0001e2000c101122 */
[----:B------:R-:W-:Y:S02]  /*821e0*/  LOP3.LUT P1, RZ, R57, 0x2000000, RZ, 0xc0, !PT ;  /* 0x0200000039ff7812 */ /* 0x000fe4000782c0ff */
[----:B0-----:R-:W-:-:S11]  /*821f0*/  PRMT R2, R20, 0x7771, RZ ;  /* 0x0000777114027816 */ /* 0x001fd600000000ff */
[----:B----4-:R0:W-:Y:S02]  /*82200*/  @P1 STG.E.U8 desc[UR34][R50.64], R2 ;  /* 0x0000000232001986 */ /* 0x0101e4000c101122 */
[C---:B0-----:R-:W-:Y:S02]  /*82210*/  PRMT R2, R20.reuse, 0x7772, RZ ;  /* 0x0000777214027816 */ /* 0x041fe400000000ff */
[----:B------:R-:W-:-:S03]  /*82220*/  PRMT R20, R20, 0x7773, RZ ;  /* 0x0000777314147816 */ /* 0x000fc600000000ff */
[----:B------:R0:W-:Y:S04]  /*82230*/  @P2 STG.E.U8 desc[UR34][R36.64], R2 ;  /* 0x0000000224002986 */ /* 0x0001e8000c101122 */
[----:B------:R-:W-:Y:S01]  /*82240*/  @P3 STG.E.U8 desc[UR34][R40.64], R20 ;  /* 0x0000001428003986 */ /* 0x000fe2000c101122 */
[----:B0-----:R-:W-:-:S05]  /*82250*/  PRMT R2, R33, 0x7770, RZ ;  /* 0x0000777021027816 */ /* 0x001fca00000000ff */
[----:B------:R0:W-:Y:S02]  /*82260*/  @P4 STG.E.U8 desc[UR34][R44.64], R2 ;  /* 0x000000022c004986 */ /* 0x0001e4000c101122 */
[----:B0-----:R-:W-:-:S05]  /*82270*/  PRMT R2, R33, 0x7771, RZ ;  /* 0x0000777121027816 */ /* 0x001fca00000000ff */
[----:B------:R0:W-:Y:S01]  /*82280*/  @P5 STG.E.U8 desc[UR34][R48.64], R2 ;  /* 0x0000000230005986 */ /* 0x0001e2000c101122 */
[C---:B------:R-:W-:Y:S02]  /*82290*/  LOP3.LUT P4, RZ, R52.reuse, 0x10000000, RZ, 0xc0, !PT ;  /* 0x1000000034ff7812 */ /* 0x040fe4000788c0ff */
[----:B------:R-:W-:Y:S02]  /*822a0*/  LOP3.LUT P5, RZ, R52, 0x20000000, RZ, 0xc0, !PT ;  /* 0x2000000034ff7812 */ /* 0x000fe400078ac0ff */
[C---:B0-----:R-:W-:Y:S02]  /*822b0*/  PRMT R2, R33.reuse, 0x7772, RZ ;  /* 0x0000777221027816 */ /* 0x041fe400000000ff */
[----:B------:R-:W-:-:S03]  /*822c0*/  PRMT R33, R33, 0x7773, RZ ;  /* 0x0000777321217816 */ /* 0x000fc600000000ff */
[----:B------:R0:W-:Y:S01]  /*822d0*/  @P6 STG.E.U8 desc[UR34][R60.64], R2 ;  /* 0x000000023c006986 */ /* 0x0001e2000c101122 */
[----:B------:R-:W-:-:S03]  /*822e0*/  LOP3.LUT P6, RZ, R52, 0x40000000, RZ, 0xc0, !PT ;  /* 0x4000000034ff7812 */ /* 0x000fc600078cc0ff */
[----:B------:R1:W-:Y:S01]  /*822f0*/  @P0 STG.E.U8 desc[UR34][R54.64], R33 ;  /* 0x0000002136000986 */ /* 0x0003e2000c101122 */
[----:B------:R-:W-:-:S03]  /*82300*/  LOP3.LUT P0, RZ, R52, 0x80000000, RZ, 0xc0, !PT ;  /* 0x8000000034ff7812 */ /* 0x000fc6000780c0ff */
[----:B------:R-:W4:Y:S04]  /*82310*/  LDL.LU.64 R52, [R1+0x2100] ;  /* 0x0021000001347983 */ /* 0x000f280000300a00 */
[----:B------:R-:W2:Y:S04]  /*82320*/  LDL.LU.64 R40, [R1+0x2108] ;  /* 0x0021080001287983 */ /* 0x000ea80000300a00 */
[----:B------:R-:W2:Y:S04]  /*82330*/  LDL.LU.64 R44, [R1+0x2118] ;  /* 0x00211800012c7983 */ /* 0x000ea80000300a00 */
[----:B------:R-:W2:Y:S04]  /*82340*/  LDL.LU.64 R48, [R1+0x2110] ;  /* 0x0021100001307983 */ /* 0x000ea80000300a00 */
[----:B0-----:R-:W3:Y:S04]  /*82350*/  LDL.LU.64 R60, [R1+0x2128] ;  /* 0x00212800013c7983 */ /* 0x001ee80000300a00 */
[----:B-1----:R-:W3:Y:S01]  /*82360*/  LDL.LU.64 R54, [R1+0x2120] ;  /* 0x0021200001367983 */ /* 0x002ee20000300a00 */
[----:B------:R-:W-:-:S02]  /*82370*/  PRMT R2, R29, 0x7770, RZ ;  /* 0x000077701d027816 */ /* 0x000fc400000000ff */
[----:B------:R-:W-:-:S03]  /*82380*/  LOP3.LUT R57, R57, 0xfffdffff, RZ, 0xc0, !PT ;  /* 0xfffdffff39397812 */ /* 0x000fc600078ec0ff */
[----:B----4-:R0:W-:Y:S04]  /*82390*/  @P4 STG.E.U8 desc[UR34][R52.64], R2 ;  /* 0x0000000234004986 */ /* 0x0101e8000c101122 */
[----:B0-----:R-:W4:Y:S01]  /*823a0*/  LDL.LU.64 R52, [R1+0x2130] ;  /* 0x0021300001347983 */ /* 0x001f220000300a00 */
[----:B--2---:R-:W-:-:S03]  /*823b0*/  LOP3.LUT P1, RZ, R59, 0x100, RZ, 0xc0, !PT ;  /* 0x000001003bff7812 */ /* 0x004fc6000782c0ff */
[----:B------:R-:W2:Y:S04]  /*823c0*/  LDL.LU.64 R32, [R1+0x2138] ;  /* 0x0021380001207983 */ /* 0x000ea80000300a00 */
[----:B------:R-:W2:Y:S04]  /*823d0*/  LDL.LU.64 R38, [R1+0x2140] ;  /* 0x0021400001267983 */ /* 0x000ea80000300a00 */
[----:B------:R-:W2:Y:S02]  /*823e0*/  LDL.LU.64 R42, [R1+0x2148] ;  /* 0x00214800012a7983 */ /* 0x000ea40000300a00 */
[----:B------:R-:W-:-:S02]  /*823f0*/  @P1 LOP3.LUT R57, R57, 0x20000, RZ, 0xfc, !PT ;  /* 0x0002000039391812 */ /* 0x000fc400078efcff */
[----:B------:R-:W-:Y:S01]  /*82400*/  LOP3.LUT P1, RZ, R59, 0x80, RZ, 0xc0, !PT ;  /* 0x000000803bff7812 */ /* 0x000fe2000782c0ff */
[----:B------:R-:W2:Y:S01]  /*82410*/  LDL.LU.64 R46, [R1+0x2158] ;  /* 0x00215800012e7983 */ /* 0x000ea20000300a00 */
[----:B------:R-:W-:Y:S02]  /*82420*/  LOP3.LUT R57, R57, 0xfffbffff, RZ, 0xc0, !PT ;  /* 0xfffbffff39397812 */ /* 0x000fe400078ec0ff */
[----:B------:R-:W-:Y:S01]  /*82430*/  PRMT R2, R29, 0x7771, RZ ;  /* 0x000077711d027816 */ /* 0x000fe200000000ff */
        /* <DEDUP_REMOVED lines=23> */
[----:B------:R0:W-:Y:S01]  /*825b0*/  @P6 STG.E.U8 desc[UR34][R44.64], R2 ;  /* 0x000000022c006986 */ /* 0x0001e2000c101122 */
[----:B------:R-:W-:-:S09]  /*825c0*/  PRMT R29, R29, 0x7773, RZ ;  /* 0x000077731d1d7816 */ /* 0x000fd200000000ff */
[----:B------:R-:W-:Y:S02]  /*825d0*/  @P1 LOP3.LUT R57, R57, 0x1000000, RZ, 0xfc, !PT ;  /* 0x0100000039391812 */ /* 0x000fe400078efcff */
[----:B------:R-:W-:Y:S02]  /*825e0*/  LOP3.LUT P1, RZ, R59, 0x1, RZ, 0xc0, !PT ;  /* 0x000000013bff7812 */ /* 0x000fe4000782c0ff */
[----:B0-----:R-:W-:Y:S01]  /*825f0*/  PRMT R2, R25, 0x7770, RZ ;  /* 0x0000777019027816 */ /* 0x001fe200000000ff */
[----:B------:R0:W-:Y:S04]  /*82600*/  @P0 STG.E.U8 desc[UR34][R48.64], R29 ;  /* 0x0000001d30000986 */ /* 0x0001e8000c101122 */
[----:B------:R-:W2:Y:S06]  /*82610*/  LDL.LU.64 R44, [R1+0x2170] ;  /* 0x00217000012c7983 */ /* 0x000eac0000300a00 */
[----:B---3--:R1:W-:Y:S01]  /*82620*/  @P1 STG.E.U8 desc[UR34][R60.64], R2 ;  /* 0x000000023c001986 */ /* 0x0083e2000c101122 */
[----:B------:R-:W-:-:S03]  /*82630*/  LOP3.LUT P1, RZ, R57, 0x1000000, RZ, 0xc0, !PT ;  /* 0x0100000039ff7812 */ /* 0x000fc6000782c0ff */
[----:B0-----:R-:W3:Y:S01]  /*82640*/  LDL.LU.64 R48, [R1+0x2178] ;  /* 0x0021780001307983 */ /* 0x001ee20000300a00 */
[----:B-1----:R-:W-:-:S03]  /*82650*/  PRMT R2, R25, 0x7771, RZ ;  /* 0x0000777119027816 */ /* 0x002fc600000000ff */
[----:B------:R-:W3:Y:S06]  /*82660*/  LDL.LU.64 R60, [R1+0x2180] ;  /* 0x00218000013c7983 */ /* 0x000eec0000300a00 */
[----:B------:R0:W-:Y:S01]  /*82670*/  @P1 STG.E.U8 desc[UR34][R54.64], R2 ;  /* 0x0000000236001986 */ /* 0x0001e2000c101122 */
[----:B------:R-:W-:-:S03]  /*82680*/  LOP3.LUT P1, RZ, R57, 0x800000, RZ, 0xc0, !PT ;  /* 0x0080000039ff7812 */ /* 0x000fc6000782c0ff */
[----:B0-----:R-:W3:Y:S01]  /*82690*/  LDL.LU.64 R54, [R1+0x2188] ;  /* 0x0021880001367983 */ /* 0x001ee20000300a00 */
[----:B------:R-:W-:-:S09]  /*826a0*/  PRMT R2, R25, 0x7772, RZ ;  /* 0x0000777219027816 */ /* 0x000fd200000000ff */
[----:B----4-:R0:W-:Y:S04]  /*826b0*/  @P1 STG.E.U8 desc[UR34][R52.64], R2 ;  /* 0x0000000234001986 */ /* 0x0101e8000c101122 */
[----:B0-----:R-:W4:Y:S01]  /*826c0*/  LDL.LU.64 R52, [R1+0x2198] ;  /* 0x0021980001347983 */ /* 0x001f220000300a00 */
[----:B------:R-:W-:Y:S02]  /*826d0*/  LOP3.LUT P1, RZ, R57, 0x400000, RZ, 0xc0, !PT ;  /* 0x0040000039ff7812 */ /* 0x000fe4000782c0ff */
[----:B------:R-:W-:Y:S02]  /*826e0*/  PRMT R25, R25, 0x7773, RZ ;  /* 0x0000777319197816 */ /* 0x000fe400000000ff */
[----:B------:R-:W-:-:S09]  /*826f0*/  PRMT R2, R21, 0x7770, RZ ;  /* 0x0000777015027816 */ /* 0x000fd200000000ff */
[----:B--2---:R-:W-:Y:S01]  /*82700*/  @P1 STG.E.U8 desc[UR34][R32.64], R25 ;  /* 0x0000001920001986 */ /* 0x004fe2000c101122 */
        /* <DEDUP_REMOVED lines=9> */
[----:B------:R-:W-:Y:S02]  /*827a0*/  PRMT R21, R21, 0x7773, RZ ;  /* 0x0000777315157816 */ /* 0x000fe400000000ff */
[----:B------:R-:W-:-:S09]  /*827b0*/  LOP3.LUT P2, RZ, R59, 0x200, RZ, 0xc0, !PT ;  /* 0x000002003bff7812 */ /* 0x000fd2000784c0ff */
[----:B------:R-:W-:Y:S01]  /*827c0*/  @P1 STG.E.U8 desc[UR34][R50.64], R21 ;  /* 0x0000001532001986 */ /* 0x000fe2000c101122 */
[----:B------:R-:W-:Y:S02]  /*827d0*/  LOP3.LUT P1, RZ, R57, 0x20000, RZ, 0xc0, !PT ;  /* 0x0002000039ff7812 */ /* 0x000fe4000782c0ff */
[----:B0-----:R-:W-:Y:S02]  /*827e0*/  PRMT R2, R34, 0x7770, RZ ;  /* 0x0000777022027816 */ /* 0x001fe400000000ff */
[C---:B------:R-:W-:Y:S02]  /*827f0*/  LOP3.LUT P3, RZ, R59.reuse, 0x400, RZ, 0xc0, !PT ;  /* 0x000004003bff7812 */ /* 0x040fe4000786c0ff */
[C---:B------:R-:W-:Y:S02]  /*82800*/  LOP3.LUT P4, RZ, R59.reuse, 0x800, RZ, 0xc0, !PT ;  /* 0x000008003bff7812 */ /* 0x040fe4000788c0ff */
[----:B------:R-:W-:-:S05]  /*82810*/  LOP3.LUT P5, RZ, R59, 0x1000, RZ, 0xc0, !PT ;  /* 0x000010003bff7812 */ /* 0x000fca00078ac0ff */
        /* <DEDUP_REMOVED lines=8> */
[----:B---3--:R-:W-:Y:S01]  /*828a0*/  @P4 STG.E.U8 desc[UR34][R48.64], R34 ;  /* 0x0000002230004986 */ /* 0x008fe2000c101122 */
[----:B0-----:R-:W-:-:S05]  /*828b0*/  PRMT R2, R30, 0x7770, RZ ;  /* 0x000077701e027816 */ /* 0x001fca00000000ff */
[----:B------:R0:W-:Y:S02]  /*828c0*/  @P5 STG.E.U8 desc[UR34][R60.64], R2 ;  /* 0x000000023c005986 */ /* 0x0001e4000c101122 */
[----:B0-----:R-:W-:-:S05]  /*828d0*/  PRMT R2, R30, 0x7771, RZ ;  /* 0x000077711e027816 */ /* 0x001fca00000000ff */
[----:B------:R0:W-:Y:S02]  /*828e0*/  @P6 STG.E.U8 desc[UR34][R54.64], R2 ;  /* 0x0000000236006986 */ /* 0x0001e4000c101122 */
[----:B0-----:R-:W-:-:S05]  /*828f0*/  PRMT R2, R30, 0x7772, RZ ;  /* 0x000077721e027816 */ /* 0x001fca00000000ff */
[----:B----4-:R0:W-:Y:S04]  /*82900*/  @P0 STG.E.U8 desc[UR34][R52.64], R2 ;  /* 0x0000000234000986 */ /* 0x0101e8000c101122 */
[----:B0-----:R-:W2:Y:S04]  /*82910*/  LDL.LU.64 R52, [R1+0x21a8] ;  /* 0x0021a80001347983 */ /* 0x001ea80000300a00 */
[----:B------:R-:W3:Y:S04]  /*82920*/  LDL.LU.64 R40, [R1+0x2190] ;  /* 0x0021900001287983 */ /* 0x000ee80000300a00 */
[----:B------:R-:W4:Y:S04]  /*82930*/  LDL.LU.64 R44, [R1+0x21a0] ;  /* 0x0021a000012c7983 */ /* 0x000f280000300a00 */
[----:B------:R-:W3:Y:S04]  /*82940*/  LDL.LU.64 R48, [R1+0x21b0] ;  /* 0x0021b00001307983 */ /* 0x000ee80000300a00 */
[----:B------:R-:W3:Y:S01]  /*82950*/  LDL.LU.64 R60, [R1+0x21b8] ;  /* 0x0021b800013c7983 */ /* 0x000ee20000300a00 */
[----:B------:R-:W-:-:S03]  /*82960*/  LOP3.LUT P4, RZ, R59, 0x8000, RZ, 0xc0, !PT ;  /* 0x000080003bff7812 */ /* 0x000fc6000788c0ff */
[----:B------:R-:W3:Y:S01]  /*82970*/  LDL.LU.64 R54, [R1+0x21c0] ;  /* 0x0021c00001367983 */ /* 0x000ee20000300a00 */
[----:B------:R-:W-:-:S03]  /*82980*/  PRMT R30, R30, 0x7773, RZ ;  /* 0x000077731e1e7816 */ /* 0x000fc600000000ff */
[----:B------:R-:W3:Y:S01]  /*82990*/  LDL.LU R3, [R1+0x30c] ;  /* 0x00030c0001037983 */ /* 0x000ee20000300800 */
        /* <DEDUP_REMOVED lines=14> */
[----:B--2---:R0:W-:Y:S04]  /*82a80*/  @P4 STG.E.U8 desc[UR34][R52.64], R30 ;  /* 0x0000001e34004986 */ /* 0x0041e8000c101122 */
[----:B0-----:R-:W2:Y:S04]  /*82a90*/  LDL.LU.64 R52, [R1+0x21c8] ;  /* 0x0021c80001347983 */ /* 0x001ea80000300a00 */
[----:B------:R-:W2:Y:S02]  /*82aa0*/  LDL.LU.64 R32, [R1+0x21d8] ;  /* 0x0021d80001207983 */ /* 0x000ea40000300a00 */
[----:B------:R-:W-:-:S02]  /*82ab0*/  @P1 LOP3.LUT R57, R57, 0x2000, RZ, 0xfc, !PT ;  /* 0x0000200039391812 */ /* 0x000fc400078efcff */
[----:B------:R-:W-:Y:S01]  /*82ac0*/  LOP3.LUT P1, RZ, R59, 0x400000, RZ, 0xc0, !PT ;  /* 0x004000003bff7812 */ /* 0x000fe2000782c0ff */
[----:B------:R-:W2:Y:S01]  /*82ad0*/  LDL.LU.64 R38, [R1+0x21e8] ;  /* 0x0021e80001267983 */ /* 0x000ea20000300a00 */
[----:B------:R-:W-:-:S03]  /*82ae0*/  LOP3.LUT R57, R57, 0xffffbfff, RZ, 0xc0, !PT ;  /* 0xffffbfff39397812 */ /* 0x000fc600078ec0ff */
[----:B------:R-:W2:Y:S01]  /*82af0*/  LDL.LU.64 R42, [R1+0x21d0] ;  /* 0x0021d000012a7983 */ /* 0x000ea20000300a00 */
[----:B------:R-:W-:-:S03]  /*82b00*/  LOP3.LUT P5, RZ, R59, 0x10000, RZ, 0xc0, !PT ;  /* 0x000100003bff7812 */ /* 0x000fc600078ac0ff */
[----:B------:R-:W2:Y:S04]  /*82b10*/  LDL.LU.64 R46, [R1+0x21e0] ;  /* 0x0021e000012e7983 */ /* 0x000ea80000300a00 */
[----:B------:R-:W-:Y:S01]  /*82b20*/  @P1 LOP3.LUT R57, R57, 0x4000, RZ, 0xfc, !PT ;  /* 0x0000400039391812 */ /* 0x000fe200078efcff */
[----:B------:R-:W2:Y:S01]  /*82b30*/  LDL.LU.64 R50, [R1+0x21f0] ;  /* 0x0021f00001327983 */ /* 0x000ea20000300a00 */
[----:B------:R-:W-:Y:S02]  /*82b40*/  LOP3.LUT P1, RZ, R59, 0x200000, RZ, 0xc0, !PT ;  /* 0x002000003bff7812 */ /* 0x000fe4000782c0ff */
[----:B------:R-:W-:Y:S01]  /*82b50*/  LOP3.LUT R57, R57, 0xffff7fff, RZ, 0xc0, !PT ;  /* 0xffff7fff39397812 */ /* 0x000fe200078ec0ff */
[----:B------:R-:W2:Y:S01]  /*82b60*/  LDL.LU.64 R36, [R1+0x21f8] ;  /* 0x0021f80001247983 */ /* 0x000ea20000300a00 */
[----:B------:R-:W-:-:S09]  /*82b70*/  LOP3.LUT P6, RZ, R59, 0x20000, RZ, 0xc0, !PT ;  /* 0x000200003bff7812 */ /* 0x000fd200078cc0ff */
[----:B------:R-:W-:Y:S02]  /*82b80*/  @P1 LOP3.LUT R57, R57, 0x8000, RZ, 0xfc, !PT ;  /* 0x0000800039391812 */ /* 0x000fe400078efcff */
[----:B------:R-:W-:Y:S02]  /*82b90*/  LOP3.LUT P1, RZ, R59, 0x100000, RZ, 0xc0, !PT ;  /* 0x001000003bff7812 */ /* 0x000fe4000782c0ff */
[----:B------:R-:W-:Y:S02]  /*82ba0*/  LOP3.LUT R57, R57, 0xfffeffff, RZ, 0xc0, !PT ;  /* 0xfffeffff39397812 */ /* 0x000fe400078ec0ff */
[----:B------:R-:W-:Y:S02]  /*82bb0*/  PRMT R2, R26, 0x7770, RZ ;  /* 0x000077701a027816 */ /* 0x000fe400000000ff */
[----:B------:R-:W-:-:S03]  /*82bc0*/  LOP3.LUT P0, RZ, R59, 0x40000, RZ, 0xc0, !PT ;  /* 0x000400003bff7812 */ /* 0x000fc6000780c0ff */
[----:B---3--:R0:W-:Y:S04]  /*82bd0*/  @P5 STG.E.U8 desc[UR34][R40.64], R2 ;  /* 0x0000000228005986 */ /* 0x0081e8000c101122 */
[----:B------:R-:W-:Y:S02]  /*82be0*/  @P1 LOP3.LUT R57, R57, 0x10000, RZ, 0xfc, !PT ;  /* 0x0001000039391812 */ /* 0x000fe400078efcff */
[----:B------:R-:W-:Y:S02]  /*82bf0*/  LOP3.LUT P1, RZ, R59, 0x80000, RZ, 0xc0, !PT ;  /* 0x000800003bff7812 */ /* 0x000fe4000782c0ff */
[C---:B0-----:R-:W-:Y:S01]  /*82c00*/  PRMT R2, R26.reuse, 0x7771, RZ ;  /* 0x000077711a027816 */ /* 0x041fe200000000ff */
[----:B------:R-:W3:Y:S04]  /*82c10*/  LDL.LU.64 R40, [R1+0x2200] ;  /* 0x0022000001287983 */ /* 0x000ee80000300a00 */
[----:B----4-:R0:W-:Y:S02]  /*82c20*/  @P6 STG.E.U8 desc[UR34][R44.64], R2 ;  /* 0x000000022c006986 */ /* 0x0101e4000c101122 */
[----:B0-----:R-:W-:-:S02]  /*82c30*/  PRMT R2, R26, 0x7772, RZ ;  /* 0x000077721a027816 */ /* 0x001fc400000000ff */
[----:B------:R-:W4:Y:S01]  /*82c40*/  LDL.LU.64 R44, [R1+0x2208] ;  /* 0x00220800012c7983 */ /* 0x000f220000300a00 */
[----:B------:R-:W-:-:S03]  /*82c50*/  PRMT R26, R26, 0x7773, RZ ;  /* 0x000077731a1a7816 */ /* 0x000fc600000000ff */
[----:B------:R0:W-:Y:S04]  /*82c60*/  @P0 STG.E.U8 desc[UR34][R48.64], R2 ;  /* 0x0000000230000986 */ /* 0x0001e8000c101122 */
[----:B------:R1:W-:Y:S01]  /*82c70*/  @P1 STG.E.U8 desc[UR34][R60.64], R26 ;  /* 0x0000001a3c001986 */ /* 0x0003e2000c101122 */
[C---:B------:R-:W-:Y:S02]  /*82c80*/  LOP3.LUT P1, RZ, R57.reuse, 0x10000, RZ, 0xc0, !PT ;  /* 0x0001000039ff7812 */ /* 0x040fe4000782c0ff */
[----:B0-----:R-:W-:Y:S01]  /*82c90*/  PRMT R2, R22, 0x7770, RZ ;  /* 0x0000777016027816 */ /* 0x001fe200000000ff */
[----:B------:R-:W3:Y:S04]  /*82ca0*/  LDL.LU.64 R48, [R1+0x2218] ;  /* 0x0022180001307983 */ /* 0x000ee80000300a00 */
[----:B-1----:R-:W3:Y:S06]  /*82cb0*/  LDL.LU.64 R60, [R1+0x2228] ;  /* 0x00222800013c7983 */ /* 0x002eec0000300a00 */
[----:B------:R0:W-:Y:S01]  /*82cc0*/  @P1 STG.E.U8 desc[UR34][R54.64], R2 ;  /* 0x0000000236001986 */ /* 0x0001e2000c101122 */
[----:B------:R-:W-:-:S03]  /*82cd0*/  LOP3.LUT P1, RZ, R57, 0x8000, RZ, 0xc0, !PT ;  /* 0x0000800039ff7812 */ /* 0x000fc6000782c0ff */
[----:B0-----:R-:W4:Y:S01]  /*82ce0*/  LDL.LU.64 R54, [R1+0x2210] ;  /* 0x0022100001367983 */ /* 0x001f220000300a00 */
[----:B------:R-:W-:-:S09]  /*82cf0*/  PRMT R2, R22, 0x7771, RZ ;  /* 0x0000777116027816 */ /* 0x000fd200000000ff */
[----:B--2---:R0:W-:Y:S04]  /*82d00*/  @P1 STG.E.U8 desc[UR34][R52.64], R2 ;  /* 0x0000000234001986 */ /* 0x0041e8000c101122 */
[----:B0-----:R-:W2:Y:S01]  /*82d10*/  LDL.LU.64 R52, [R1+0x2220] ;  /* 0x0022200001347983 */ /* 0x001ea20000300a00 */
[----:B------:R-:W-:Y:S02]  /*82d20*/  LOP3.LUT P1, RZ, R57, 0x4000, RZ, 0xc0, !PT ;  /* 0x0000400039ff7812 */ /* 0x000fe4000782c0ff */
[C---:B------:R-:W-:Y:S02]  /*82d30*/  PRMT R2, R22.reuse, 0x7772, RZ ;  /* 0x0000777216027816 */ /* 0x040fe400000000ff */
[----:B------:R-:W-:-:S09]  /*82d40*/  PRMT R22, R22, 0x7773, RZ ;  /* 0x0000777316167816 */ /* 0x000fd200000000ff */
[----:B------:R0:W-:Y:S01]  /*82d50*/  @P1 STG.E.U8 desc[UR34][R32.64], R2 ;  /* 0x0000000220001986 */ /* 0x0001e2000c101122 */
[----:B------:R-:W-:-:S13]  /*82d60*/  LOP3.LUT P1, RZ, R57, 0x2000, RZ, 0xc0, !PT ;  /* 0x0000200039ff7812 */ /* 0x000fda000782c0ff */
[----:B------:R-:W-:Y:S01]  /*82d70*/  @P1 STG.E.U8 desc[UR34][R38.64], R22 ;  /* 0x0000001626001986 */ /* 0x000fe2000c101122 */
[----:B------:R-:W-:Y:S02]  /*82d80*/  LOP3.LUT P1, RZ, R57, 0x1000, RZ, 0xc0, !PT ;  /* 0x0000100039ff7812 */ /* 0x000fe4000782c0ff */
[----:B0-----:R-:W-:-:S11]  /*82d90*/  PRMT R2, R35, 0x7770, RZ ;  /* 0x0000777023027816 */ /* 0x001fd600000000ff */
[----:B------:R0:W-:Y:S01]  /*82da0*/  @P1 STG.E.U8 desc[UR34][R42.64], R2 ;  /* 0x000000022a001986 */ /* 0x0001e2000c101122 */
[----:B------:R-:W-:Y:S02]  /*82db0*/  LOP3.LUT P1, RZ, R57, 0x800, RZ, 0xc0, !PT ;  /* 0x0000080039ff7812 */ /* 0x000fe4000782c0ff */
[----:B0-----:R-:W-:-:S11]  /*82dc0*/  PRMT R2, R35, 0x7771, RZ ;  /* 0x0000777123027816 */ /* 0x001fd600000000ff */
[----:B------:R0:W-:Y:S01]  /*82dd0*/  @P1 STG.E.U8 desc[UR34][R46.64], R2 ;  /* 0x000000022e001986 */ /* 0x0001e2000c101122 */
[----:B------:R-:W-:Y:S02]  /*82de0*/  LOP3.LUT P1, RZ, R57, 0x400, RZ, 0xc0, !PT ;  /* 0x0000040039ff7812 */ /* 0x000fe4000782c0ff */
[----:B------:R-:W-:Y:S02]  /*82df0*/  LOP3.LUT P2, RZ, R59, 0x10000000, RZ, 0xc0, !PT ;  /* 0x100000003bff7812 */ /* 0x000fe4000784c0ff */
[----:B0-----:R-:W-:-:S09]  /*82e00*/  PRMT R2, R35, 0x7772, RZ ;  /* 0x0000777223027816 */ /* 0x001fd200000000ff */
[----:B------:R0:W-:Y:S01]  /*82e10*/  @P1 STG.E.U8 desc[UR34][R50.64], R2 ;  /* 0x0000000232001986 */ /* 0x0001e2000c101122 */
[----:B------:R-:W-:Y:S02]  /*82e20*/  LOP3.LUT P1, RZ, R57, 0x200, RZ, 0xc0, !PT ;  /* 0x0000020039ff7812 */ /* 0x000fe4000782c0ff */
[----:B------:R-:W-:Y:S02]  /*82e30*/  LOP3.LUT P3, RZ, R59, 0x20000000, RZ, 0xc0, !PT ;  /* 0x200000003bff7812 */ /* 0x000fe4000786c0ff */
[----:B------:R-:W-:Y:S02]  /*82e40*/  PRMT R35, R35, 0x7773, RZ ;  /* 0x0000777323237816 */ /* 0x000fe400000000ff */
[----:B------:R-:W-:Y:S02]  /*82e50*/  LOP3.LUT P4, RZ, R59, 0x40000000, RZ, 0xc0, !PT ;  /* 0x400000003bff7812 */ /* 0x000fe4000788c0ff */
[----:B0-----:R-:W-:-:S05]  /*82e60*/  PRMT R2, R31, 0x7770, RZ ;  /* 0x000077701f027816 */ /* 0x001fca00000000ff */
[----:B------:R-:W-:Y:S04]  /*82e70*/  @P1 STG.E.U8 desc[UR34][R36.64], R35 ;  /* 0x0000002324001986 */ /* 0x000fe8000c101122 */
[----:B---3--:R0:W-:Y:S01]  /*82e80*/  @P2 STG.E.U8 desc[UR34][R40.64], R2 ;  /* 0x0000000228002986 */ /* 0x0081e2000c101122 */
[----:B------:R-:W-:Y:S02]  /*82e90*/  LOP3.LUT P5, RZ, R59, 0x80000000, RZ, 0xc0, !PT ;  /* 0x800000003bff7812 */ /* 0x000fe400078ac0ff */
[----:B------:R-:W-:Y:S02]  /*82ea0*/  LOP3.LUT P6, RZ, R3, 0x1, RZ, 0xc0, !PT ;  /* 0x0000000103ff7812 */ /* 0x000fe400078cc0ff */
[----:B0-----:R-:W-:-:S05]  /*82eb0*/  PRMT R2, R31, 0x7771, RZ ;  /* 0x000077711f027816 */ /* 0x001fca00000000ff */
[----:B----4-:R0:W-:Y:S01]  /*82ec0*/  @P3 STG.E.U8 desc[UR34][R44.64], R2 ;  /* 0x000000022c003986 */ /* 0x0101e2000c101122 */
[----:B------:R-:W-:Y:S02]  /*82ed0*/  LOP3.LUT P0, RZ, R3, 0x2, RZ, 0xc0, !PT ;  /* 0x0000000203ff7812 */ /* 0x000fe4000780c0ff */
[C---:B0-----:R-:W-:Y:S02]  /*82ee0*/  PRMT R2, R31.reuse, 0x7772, RZ ;  /* 0x000077721f027816 */ /* 0x041fe400000000ff */
[----:B------:R-:W-:-:S03]  /*82ef0*/  PRMT R31, R31, 0x7773, RZ ;  /* 0x000077731f1f7816 */ /* 0x000fc600000000ff */
[----:B------:R0:W-:Y:S04]  /*82f00*/  @P4 STG.E.U8 desc[UR34][R48.64], R2 ;  /* 0x0000000230004986 */ /* 0x0001e8000c101122 */
[----:B------:R-:W-:Y:S01]  /*82f10*/  @P5 STG.E.U8 desc[UR34][R60.64], R31 ;  /* 0x0000001f3c005986 */ /* 0x000fe2000c101122 */
        /* <DEDUP_REMOVED lines=34> */
[C---:B------:R-:W-:Y:S02]  /*83140*/  LOP3.LUT P5, RZ, R3.reuse, 0x8, RZ, 0xc0, !PT ;  /* 0x0000000803ff7812 */ /* 0x040fe400078ac0ff */
[----:B------:R-:W-:Y:S01]  /*83150*/  LOP3.LUT P6, RZ, R3, 0x10, RZ, 0xc0, !PT ;  /* 0x0000001003ff7812 */ /* 0x000fe200078cc0ff */
[----:B------:R-:W2:Y:S04]  /*83160*/  LDL.LU.64 R46, [R1+0x2280] ;  /* 0x00228000012e7983 */ /* 0x000ea80000300a00 */
[----:B------:R-:W-:Y:S01]  /*83170*/  @P1 LOP3.LUT R57, R57, 0x40, RZ, 0xfc, !PT ;  /* 0x0000004039391812 */ /* 0x000fe200078efcff */
[----:B------:R-:W2:Y:S01]  /*83180*/  LDL.LU.64 R50, [R1+0x2288] ;  /* 0x0022880001327983 */ /* 0x000ea20000300a00 */
[----:B------:R-:W-:-:S02]  /*83190*/  LOP3.LUT P1, RZ, R3, 0x100, RZ, 0xc0, !PT ;  /* 0x0000010003ff7812 */ /* 0x000fc4000782c0ff */
[----:B------:R-:W-:Y:S01]  /*831a0*/  LOP3.LUT R57, R57, 0xffffff7f, RZ, 0xc0, !PT ;  /* 0xffffff7f39397812 */ /* 0x000fe200078ec0ff */
[----:B------:R-:W2:Y:S01]  /*831b0*/  LDL.LU.64 R36, [R1+0x2298] ;  /* 0x0022980001247983 */ /* 0x000ea20000300a00 */
[----:B------:R-:W-:-:S09]  /*831c0*/  LOP3.LUT P0, RZ, R3, 0x20, RZ, 0xc0, !PT ;  /* 0x0000002003ff7812 */ /* 0x000fd2000780c0ff */
[----:B------:R-:W-:Y:S02]  /*831d0*/  @P1 LOP3.LUT R57, R57, 0x80, RZ, 0xfc, !PT ;  /* 0x0000008039391812 */ /* 0x000fe400078efcff */
[----:B------:R-:W-:Y:S02]  /*831e0*/  LOP3.LUT P1, RZ, R3, 0x80, RZ, 0xc0, !PT ;  /* 0x0000008003ff7812 */ /* 0x000fe4000782c0ff */
[----:B------:R-:W-:Y:S02]  /*831f0*/  LOP3.LUT R57, R57, 0xfffffeff, RZ, 0xc0, !PT ;  /* 0xfffffeff39397812 */ /* 0x000fe400078ec0ff */
[----:B------:R-:W-:Y:S02]  /*83200*/  PRMT R27, R27, 0x7773, RZ ;  /* 0x000077731b1b7816 */ /* 0x000fe400000000ff */
[----:B------:R-:W-:-:S03]  /*83210*/  PRMT R2, R23, 0x7770, RZ ;  /* 0x0000777017027816 */ /* 0x000fc600000000ff */
[----:B---3--:R0:W-:Y:S04]  /*83220*/  @P5 STG.E.U8 desc[UR34][R40.64], R27 ;  /* 0x0000001b28005986 */ /* 0x0081e8000c101122 */
[----:B------:R-:W-:Y:S01]  /*83230*/  @P1 LOP3.LUT R57, R57, 0x100, RZ, 0xfc, !PT ;  /* 0x0000010039391812 */ /* 0x000fe200078efcff */
[----:B----4-:R1:W-:Y:S01]  /*83240*/  @P6 STG.E.U8 desc[UR34][R44.64], R2 ;  /* 0x000000022c006986 */ /* 0x0103e2000c101122 */
[----:B------:R-:W-:-:S03]  /*83250*/  LOP3.LUT P1, RZ, R3, 0x40, RZ, 0xc0, !PT ;  /* 0x0000004003ff7812 */ /* 0x000fc6000782c0ff */
[----:B0-----:R-:W3:Y:S01]  /*83260*/  LDL.LU.64 R40, [R1+0x22a8] ;  /* 0x0022a80001287983 */ /* 0x001ee20000300a00 */
[----:B-1----:R-:W-:-:S03]  /*83270*/  PRMT R2, R23, 0x7771, RZ ;  /* 0x0000777117027816 */ /* 0x002fc600000000ff */
[----:B------:R-:W4:Y:S04]  /*83280*/  LDL.LU.64 R44, [R1+0x2290] ;  /* 0x00229000012c7983 */ /* 0x000f280000300a00 */
[----:B------:R0:W-:Y:S02]  /*83290*/  @P0 STG.E.U8 desc[UR34][R48.64], R2 ;  /* 0x0000000230000986 */ /* 0x0001e4000c101122 */
[----:B0-----:R-:W-:Y:S02]  /*832a0*/  PRMT R2, R23, 0x7772, RZ ;  /* 0x0000777217027816 */ /* 0x001fe400000000ff */
[----:B------:R-:W3:Y:S04]  /*832b0*/  LDL.LU.64 R48, [R1+0x22a0] ;  /* 0x0022a00001307983 */ /* 0x000ee80000300a00 */
[----:B------:R0:W-:Y:S01]  /*832c0*/  @P1 STG.E.U8 desc[UR34][R60.64], R2 ;  /* 0x000000023c001986 */ /* 0x0001e2000c101122 */
[----:B------:R-:W-:-:S02]  /*832d0*/  LOP3.LUT P1, RZ, R57, 0x100, RZ, 0xc0, !PT ;  /* 0x0000010039ff7812 */ /* 0x000fc4000782c0ff */
[----:B------:R-:W-:Y:S01]  /*832e0*/  PRMT R23, R23, 0x7773, RZ ;  /* 0x0000777317177816 */ /* 0x000fe200000000ff */
[----:B0-----:R-:W3:Y:S10]  /*832f0*/  LDL.LU.64 R60, [R1+0x22b0] ;  /* 0x0022b000013c7983 */ /* 0x001ef40000300a00 */
[----:B------:R0:W-:Y:S01]  /*83300*/  @P1 STG.E.U8 desc[UR34][R54.64], R23 ;  /* 0x0000001736001986 */ /* 0x0001e2000c101122 */
[----:B------:R-:W-:-:S02]  /*83310*/  LOP3.LUT P1, RZ, R57, 0x80, RZ, 0xc0, !PT ;  /* 0x0000008039ff7812 */ /* 0x000fc4000782c0ff */
[----:B------:R-:W-:Y:S01]  /*83320*/  PRMT R2, R16, 0x7770, RZ ;  /* 0x0000777010027816 */ /* 0x000fe200000000ff */
[----:B0-----:R-:W4:Y:S10]  /*83330*/  LDL.LU.64 R54, [R1+0x22b8] ;  /* 0x0022b80001367983 */ /* 0x001f340000300a00 */
[----:B--2---:R0:W-:Y:S04]  /*83340*/  @P1 STG.E.U8 desc[UR34][R52.64], R2 ;  /* 0x0000000234001986 */ /* 0x0041e8000c101122 */
[----:B0-----:R-:W2:Y:S01]  /*83350*/  LDL.LU.64 R52, [R1+0x22c0] ;  /* 0x0022c00001347983 */ /* 0x001ea20000300a00 */
[----:B------:R-:W-:-:S02]  /*83360*/  LOP3.LUT P1, RZ, R57, 0x40, RZ, 0xc0, !PT ;  /* 0x0000004039ff7812 */ /* 0x000fc4000782c0ff */
[----:B------:R-:W-:Y:S01]  /*83370*/  PRMT R2, R16, 0x7771, RZ ;  /* 0x0000777110027816 */ /* 0x000fe200000000ff */
[----:B------:R-:W2:Y:S10]  /*83380*/  LDL.LU R59, [R1+0x310] ;  /* 0x00031000013b7983 */ /* 0x000eb40000300800 */
[----:B------:R0:W-:Y:S01]  /*83390*/  @P1 STG.E.U8 desc[UR34][R32.64], R2 ;  /* 0x0000000220001986 */ /* 0x0001e2000c101122 */
[----:B------:R-:W-:-:S02]  /*833a0*/  LOP3.LUT P1, RZ, R57, 0x20, RZ, 0xc0, !PT ;  /* 0x0000002039ff7812 */ /* 0x000fc4000782c0ff */
[----:B0-----:R-:W-:-:S11]  /*833b0*/  PRMT R2, R16, 0x7772, RZ ;  /* 0x0000777210027816 */ /* 0x001fd600000000ff */
[----:B------:R0:W-:Y:S01]  /*833c0*/  @P1 STG.E.U8 desc[UR34][R38.64], R2 ;  /* 0x0000000226001986 */ /* 0x0001e2000c101122 */
[----:B------:R-:W-:Y:S02]  /*833d0*/  LOP3.LUT P1, RZ, R57, 0x10, RZ, 0xc0, !PT ;  /* 0x0000001039ff7812 */ /* 0x000fe4000782c0ff */
[----:B------:R-:W-:-:S11]  /*833e0*/  PRMT R16, R16, 0x7773, RZ ;  /* 0x0000777310107816 */ /* 0x000fd600000000ff */
        /* <DEDUP_REMOVED lines=10> */
[----:B------:R-:W-:Y:S02]  /*83490*/  LOP3.LUT P4, RZ, R3, 0x20000, RZ, 0xc0, !PT ;  /* 0x0002000003ff7812 */ /* 0x000fe4000788c0ff */
[C---:B0-----:R-:W-:Y:S02]  /*834a0*/  PRMT R2, R12.reuse, 0x7772, RZ ;  /* 0x000077720c027816 */ /* 0x041fe400000000ff */
[----:B------:R-:W-:-:S03]  /*834b0*/  PRMT R12, R12, 0x7773, RZ ;  /* 0x000077730c0c7816 */ /* 0x000fc600000000ff */
[----:B------:R0:W-:Y:S01]  /*834c0*/  @P1 STG.E.U8 desc[UR34][R36.64], R2 ;  /* 0x0000000224001986 */ /* 0x0001e2000c101122 */
[----:B------:R-:W-:-:S03]  /*834d0*/  LOP3.LUT P5, RZ, R3, 0x40000, RZ, 0xc0, !PT ;  /* 0x0004000003ff7812 */ /* 0x000fc600078ac0ff */
[----:B---3--:R-:W-:Y:S01]  /*834e0*/  @P2 STG.E.U8 desc[UR34][R40.64], R12 ;  /* 0x0000000c28002986 */ /* 0x008fe2000c101122 */
[----:B0-----:R-:W-:-:S05]  /*834f0*/  PRMT R2, R8, 0x7770, RZ ;  /* 0x0000777008027816 */ /* 0x001fca00000000ff */
[----:B----4-:R0:W-:Y:S01]  /*83500*/  @P3 STG.E.U8 desc[UR34][R44.64], R2 ;  /* 0x000000022c003986 */ /* 0x0101e2000c101122 */
[C---:B------:R-:W-:Y:S02]  /*83510*/  LOP3.LUT P6, RZ, R3.reuse, 0x80000, RZ, 0xc0, !PT ;  /* 0x0008000003ff7812 */ /* 0x040fe400078cc0ff */
[----:B------:R-:W-:Y:S02]  /*83520*/  LOP3.LUT P0, RZ, R3, 0x100000, RZ, 0xc0, !PT ;  /* 0x0010000003ff7812 */ /* 0x000fe4000780c0ff */
[----:B0-----:R-:W-:-:S05]  /*83530*/  PRMT R2, R8, 0x7771, RZ ;  /* 0x0000777108027816 */ /* 0x001fca00000000ff */
[----:B------:R0:W-:Y:S02]  /*83540*/  @P4 STG.E.U8 desc[UR34][R48.64], R2 ;  /* 0x0000000230004986 */ /* 0x0001e4000c101122 */
[C---:B0-----:R-:W-:Y:S02]  /*83550*/  PRMT R2, R8.reuse, 0x7772, RZ ;  /* 0x0000777208027816 */ /* 0x041fe400000000ff */
[----:B------:R-:W-:-:S03]  /*83560*/  PRMT R8, R8, 0x7773, RZ ;  /* 0x0000777308087816 */ /* 0x000fc600000000ff */
[----:B------:R0:W-:Y:S04]  /*83570*/  @P5 STG.E.U8 desc[UR34][R60.64], R2 ;  /* 0x000000023c005986 */ /* 0x0001e8000c101122 */
[----:B------:R-:W-:Y:S01]  /*83580*/  @P6 STG.E.U8 desc[UR34][R54.64], R8 ;  /* 0x0000000836006986 */ /* 0x000fe2000c101122 */
        /* <DEDUP_REMOVED lines=36> */
[C---:B------:R-:W-:Y:S02]  /*837d0*/  LOP3.LUT P1, RZ, R3.reuse, 0x8000000, RZ, 0xc0, !PT ;  /* 0x0800000003ff7812 */ /* 0x040fe4000782c0ff */
[----:B------:R-:W-:Y:S01]  /*837e0*/  LOP3.LUT R58, R58, 0x7fffffff, RZ, 0xc0, !PT ;  /* 0x7fffffff3a3a7812 */ /* 0x000fe200078ec0ff */
[----:B------:R-:W2:Y:S01]  /*837f0*/  LDL.LU.64 R36, [R1+0x2320] ;  /* 0x0023200001247983 */ /* 0x000ea20000300a00 */
[----:B------:R-:W-:-:S09]  /*83800*/  LOP3.LUT P6, RZ, R3, 0x800000, RZ, 0xc0, !PT ;  /* 0x0080000003ff7812 */ /* 0x000fd200078cc0ff */
[----:B------:R-:W-:Y:S02]  /*83810*/  @P1 LOP3.LUT R58, R58, 0x80000000, RZ, 0xfc, !PT ;  /* 0x800000003a3a1812 */ /* 0x000fe400078efcff */
[C---:B------:R-:W-:Y:S02]  /*83820*/  LOP3.LUT P1, RZ, R3.reuse, 0x4000000, RZ, 0xc0, !PT ;  /* 0x0400000003ff7812 */ /* 0x040fe4000782c0ff */
[----:B------:R-:W-:Y:S02]  /*83830*/  LOP3.LUT P0, RZ, R3, 0x1000000, RZ, 0xc0, !PT ;  /* 0x0100000003ff7812 */ /* 0x000fe4000780c0ff */
[----:B------:R-:W-:Y:S02]  /*83840*/  LOP3.LUT R57, R57, 0xfffffffe, RZ, 0xc0, !PT ;  /* 0xfffffffe39397812 */ /* 0x000fe400078ec0ff */
[C---:B------:R-:W-:Y:S02]  /*83850*/  PRMT R2, R4.reuse, 0x7772, RZ ;  /* 0x0000777204027816 */ /* 0x040fe400000000ff */
[----:B------:R-:W-:-:S03]  /*83860*/  PRMT R4, R4, 0x7773, RZ ;  /* 0x0000777304047816 */ /* 0x000fc600000000ff */
[----:B---3--:R0:W-:Y:S02]  /*83870*/  @P5 STG.E.U8 desc[UR34][R40.64], R2 ;  /* 0x0000000228005986 */ /* 0x0081e4000c101122 */
[----:B------:R-:W-:Y:S02]  /*83880*/  @P1 LOP3.LUT R57, R57, 0x1, RZ, 0xfc, !PT ;  /* 0x0000000139391812 */ /* 0x000fe400078efcff */
[----:B------:R-:W-:Y:S01]  /*83890*/  LOP3.LUT P1, RZ, R3, 0x2000000, RZ, 0xc0, !PT ;  /* 0x0200000003ff7812 */ /* 0x000fe2000782c0ff */
[----:B----4-:R1:W-:Y:S01]  /*838a0*/  @P6 STG.E.U8 desc[UR34][R44.64], R4 ;  /* 0x000000042c006986 */ /* 0x0103e2000c101122 */
[----:B0-----:R-:W-:-:S03]  /*838b0*/  PRMT R2, R17, 0x7770, RZ ;  /* 0x0000777011027816 */ /* 0x001fc600000000ff */
[----:B------:R-:W3:Y:S04]  /*838c0*/  LDL.LU.64 R40, [R1+0x2330] ;  /* 0x0023300001287983 */ /* 0x000ee80000300a00 */
[----:B------:R0:W-:Y:S04]  /*838d0*/  @P0 STG.E.U8 desc[UR34][R48.64], R2 ;  /* 0x0000000230000986 */ /* 0x0001e8000c101122 */
[----:B-1----:R-:W4:Y:S01]  /*838e0*/  LDL.LU.64 R44, [R1+0x2338] ;  /* 0x00233800012c7983 */ /* 0x002f220000300a00 */
[----:B0-----:R-:W-:-:S03]  /*838f0*/  PRMT R2, R17, 0x7771, RZ ;  /* 0x0000777111027816 */ /* 0x001fc600000000ff */
[----:B------:R-:W3:Y:S04]  /*83900*/  LDL.LU.64 R48, [R1+0x2340] ;  /* 0x0023400001307983 */ /* 0x000ee80000300a00 */
[----:B------:R0:W-:Y:S01]  /*83910*/  @P1 STG.E.U8 desc[UR34][R60.64], R2 ;  /* 0x000000023c001986 */ /* 0x0001e2000c101122 */
[----:B------:R-:W-:Y:S02]  /*83920*/  LOP3.LUT P1, RZ, R57, 0x1, RZ, 0xc0, !PT ;  /* 0x0000000139ff7812 */ /* 0x000fe4000782c0ff */
[----:B0-----:R-:W-:Y:S01]  /*83930*/  PRMT R2, R17, 0x7772, RZ ;  /* 0x0000777211027816 */ /* 0x001fe200000000ff */
[----:B------:R-:W3:Y:S10]  /*83940*/  LDL.LU.64 R60, [R1+0x2348] ;  /* 0x00234800013c7983 */ /* 0x000ef40000300a00 */
[----:B------:R0:W-:Y:S01]  /*83950*/  @P1 STG.E.U8 desc[UR34][R54.64], R2 ;  /* 0x0000000236001986 */ /* 0x0001e2000c101122 */
[----:B------:R-:W-:-:S02]  /*83960*/  LOP3.LUT P1, RZ, R58, 0x80000000, RZ, 0xc0, !PT ;  /* 0x800000003aff7812 */ /* 0x000fc4000782c0ff */
[----:B------:R-:W-:Y:S01]  /*83970*/  PRMT R17, R17, 0x7773, RZ ;  /* 0x0000777311117816 */ /* 0x000fe200000000ff */
[----:B0-----:R-:W3:Y:S10]  /*83980*/  LDL.LU.64 R54, [R1+0x2358] ;  /* 0x0023580001367983 */ /* 0x001ef40000300a00 */
[----:B--2---:R0:W-:Y:S04]  /*83990*/  @P1 STG.E.U8 desc[UR34][R52.64], R17 ;  /* 0x0000001134001986 */ /* 0x0041e8000c101122 */
[----:B0-----:R-:W2:Y:S01]  /*839a0*/  LDL.LU.64 R52, [R1+0x2368] ;  /* 0x0023680001347983 */ /* 0x001ea20000300a00 */
[----:B------:R-:W-:-:S02]  /*839b0*/  LOP3.LUT P1, RZ, R58, 0x40000000, RZ, 0xc0, !PT ;  /* 0x400000003aff7812 */ /* 0x000fc4000782c0ff */
[----:B------:R-:W-:-:S11]  /*839c0*/  PRMT R2, R13, 0x7770, RZ ;  /* 0x000077700d027816 */ /* 0x000fd600000000ff */
        /* <DEDUP_REMOVED lines=8> */
[----:B------:R-:W-:-:S11]  /*83a50*/  PRMT R13, R13, 0x7773, RZ ;  /* 0x000077730d0d7816 */ /* 0x000fd600000000ff */
[----:B------:R-:W-:Y:S01]  /*83a60*/  @P1 STG.E.U8 desc[UR34][R46.64], R13 ;  /* 0x0000000d2e001986 */ /* 0x000fe2000c101122 */
[----:B------:R-:W-:Y:S02]  /*83a70*/  LOP3.LUT P1, RZ, R58, 0x4000000, RZ, 0xc0, !PT ;  /* 0x040000003aff7812 */ /* 0x000fe4000782c0ff */
[----:B0-----:R-:W-:Y:S02]  /*83a80*/  PRMT R2, R9, 0x7770, RZ ;  /* 0x0000777009027816 */ /* 0x001fe400000000ff */
[----:B------:R-:W-:-:S09]  /*83a90*/  LOP3.LUT P2, RZ, R59, 0x4, RZ, 0xc0, !PT ;  /* 0x000000043bff7812 */ /* 0x000fd2000784c0ff */
[----:B------:R0:W-:Y:S01]  /*83aa0*/  @P1 STG.E.U8 desc[UR34][R50.64], R2 ;  /* 0x0000000232001986 */ /* 0x0001e2000c101122 */
[----:B------:R-:W-:Y:S02]  /*83ab0*/  LOP3.LUT P1, RZ, R58, 0x2000000, RZ, 0xc0, !PT ;  /* 0x020000003aff7812 */ /* 0x000fe4000782c0ff */
[C---:B------:R-:W-:Y:S02]  /*83ac0*/  LOP3.LUT P3, RZ, R59.reuse, 0x8, RZ, 0xc0, !PT ;  /* 0x000000083bff7812 */ /* 0x040fe4000786c0ff */
[----:B------:R-:W-:Y:S02]  /*83ad0*/  LOP3.LUT P4, RZ, R59, 0x10, RZ, 0xc0, !PT ;  /* 0x000000103bff7812 */ /* 0x000fe4000788c0ff */
[----:B0-----:R-:W-:-:S07]  /*83ae0*/  PRMT R2, R9, 0x7771, RZ ;  /* 0x0000777109027816 */ /* 0x001fce00000000ff */
[----:B------:R0:W-:Y:S01]  /*83af0*/  @P1 STG.E.U8 desc[UR34][R36.64], R2 ;  /* 0x0000000224001986 */ /* 0x0001e2000c101122 */
[----:B------:R-:W-:Y:S02]  /*83b00*/  LOP3.LUT P5, RZ, R59, 0x20, RZ, 0xc0, !PT ;  /* 0x000000203bff7812 */ /* 0x000fe400078ac0ff */
[C---:B0-----:R-:W-:Y:S02]  /*83b10*/  PRMT R2, R9.reuse, 0x7772, RZ ;  /* 0x0000777209027816 */ /* 0x041fe400000000ff */
[----:B------:R-:W-:-:S03]  /*83b20*/  PRMT R9, R9, 0x7773, RZ ;  /* 0x0000777309097816 */ /* 0x000fc600000000ff */
[----:B---3--:R0:W-:Y:S01]  /*83b30*/  @P2 STG.E.U8 desc[UR34][R40.64], R2 ;  /* 0x0000000228002986 */ /* 0x0081e2000c101122 */
[C---:B------:R-:W-:Y:S02]  /*83b40*/  LOP3.LUT P6, RZ, R59.reuse, 0x40, RZ, 0xc0, !PT ;  /* 0x000000403bff7812 */ /* 0x040fe400078cc0ff */
[----:B------:R-:W-:Y:S01]  /*83b50*/  LOP3.LUT P0, RZ, R59, 0x80, RZ, 0xc0, !PT ;  /* 0x000000803bff7812 */ /* 0x000fe2000780c0ff */
[----:B----4-:R-:W-:Y:S01]  /*83b60*/  @P3 STG.E.U8 desc[UR34][R44.64], R9 ;  /* 0x000000092c003986 */ /* 0x010fe2000c101122 */
[----:B0-----:R-:W-:-:S05]  /*83b70*/  PRMT R2, R5, 0x7770, RZ ;  /* 0x0000777005027816 */ /* 0x001fca00000000ff */
[----:B------:R0:W-:Y:S02]  /*83b80*/  @P4 STG.E.U8 desc[UR34][R48.64], R2 ;  /* 0x0000000230004986 */ /* 0x0001e4000c101122 */
[----:B0-----:R-:W-:-:S05]  /*83b90*/  PRMT R2, R5, 0x7771, RZ ;  /* 0x0000777105027816 */ /* 0x001fca00000000ff */
[----:B------:R0:W-:Y:S02]  /*83ba0*/  @P5 STG.E.U8 desc[UR34][R60.64], R2 ;  /* 0x000000023c005986 */ /* 0x0001e4000c101122 */
[C---:B0-----:R-:W-:Y:S02]  /*83bb0*/  PRMT R2, R5.reuse, 0x7772, RZ ;  /* 0x0000777205027816 */ /* 0x041fe400000000ff */
[----:B------:R-:W-:-:S03]  /*83bc0*/  PRMT R5, R5, 0x7773, RZ ;  /* 0x0000777305057816 */ /* 0x000fc600000000ff */
[----:B------:R-:W-:Y:S04]  /*83bd0*/  @P6 STG.E.U8 desc[UR34][R54.64], R2 ;  /* 0x0000000236006986 */ /* 0x000fe8000c101122 */
[----:B--2---:R0:W-:Y:S04]  /*83be0*/  @P0 STG.E.U8 desc[UR34][R52.64], R5 ;  /* 0x0000000534000986 */ /* 0x0041e8000c101122 */
[----:B0-----:R-:W2:Y:S04]  /*83bf0*/  LDL.LU.64 R52, [R1+0x2350] ;  /* 0x0023500001347983 */ /* 0x001ea80000300a00 */
[----:B------:R-:W3:Y:S04]  /*83c00*/  LDL.LU.64 R40, [R1+0x2360] ;  /* 0x0023600001287983 */ /* 0x000ee80000300a00 */
[----:B------:R-:W4:Y:S04]  /*83c10*/  LDL.LU.64 R44, [R1+0x2370] ;  /* 0x00237000012c7983 */ /* 0x000f280000300a00 */
[----:B------:R-:W3:Y:S04]  /*83c20*/  LDL.LU.64 R48, [R1+0x2378] ;  /* 0x0023780001307983 */ /* 0x000ee80000300a00 */
[----:B------:R-:W3:Y:S04]  /*83c30*/  LDL.LU.64 R60, [R1+0x2380] ;  /* 0x00238000013c7983 */ /* 0x000ee80000300a00 */
[----:B------:R-:W3:Y:S01]  /*83c40*/  LDL.LU.64 R54, [R1+0x2388] ;  /* 0x0023880001367983 */ /* 0x000ee20000300a00 */
[----:B------:R-:W-:-:S02]  /*83c50*/  LOP3.LUT P1, RZ, R59, 0x100000, RZ, 0xc0, !PT ;  /* 0x001000003bff7812 */ /* 0x000fc4000782c0ff */
[----:B------:R-:W-:Y:S02]  /*83c60*/  LOP3.LUT R58, R58, 0xfffdffff, RZ, 0xc0, !PT ;  /* 0xfffdffff3a3a7812 */ /* 0x000fe400078ec0ff */
[----:B------:R-:W-:-:S09]  /*83c70*/  LOP3.LUT P4, RZ, R59, 0x100, RZ, 0xc0, !PT ;  /* 0x000001003bff7812 */ /* 0x000fd2000788c0ff */
[----:B------:R-:W-:Y:S02]  /*83c80*/  @P1 LOP3.LUT R58, R58, 0x20000, RZ, 0xfc, !PT ;  /* 0x000200003a3a1812 */ /* 0x000fe400078efcff */
[----:B------:R-:W-:Y:S02]  /*83c90*/  LOP3.LUT P1, RZ, R59, 0x80000, RZ, 0xc0, !PT ;  /* 0x000800003bff7812 */ /* 0x000fe4000782c0ff */
[----:B------:R-:W-:Y:S02]  /*83ca0*/  LOP3.LUT R58, R58, 0xfffbffff, RZ, 0xc0, !PT ;  /* 0xfffbffff3a3a7812 */ /* 0x000fe400078ec0ff */
[----:B------:R-:W-:-:S09]  /*83cb0*/  PRMT R2, R18, 0x7770, RZ ;  /* 0x0000777012027816 */ /* 0x000fd200000000ff */
        /* <DEDUP_REMOVED lines=18> */
[C---:B------:R-:W-:Y:S02]  /*83de0*/  LOP3.LUT P6, RZ, R59.reuse, 0x400, RZ, 0xc0, !PT ;  /* 0x000004003bff7812 */ /* 0x040fe400078cc0ff */
[----:B------:R-:W-:Y:S02]  /*83df0*/  LOP3.LUT R58, R58, 0xfeffffff, RZ, 0xc0, !PT ;  /* 0xfeffffff3a3a7812 */ /* 0x000fe400078ec0ff */
[----:B------:R-:W-:-:S07]  /*83e00*/  LOP3.LUT P0, RZ, R59, 0x800, RZ, 0xc0, !PT ;  /* 0x000008003bff7812 */ /* 0x000fce000780c0ff */
[----:B------:R-:W-:Y:S02]  /*83e10*/  @P1 LOP3.LUT R58, R58, 0x1000000, RZ, 0xfc, !PT ;  /* 0x010000003a3a1812 */ /* 0x000fe400078efcff */
[----:B------:R-:W-:Y:S01]  /*83e20*/  LOP3.LUT P1, RZ, R59, 0x1000, RZ, 0xc0, !PT ;  /* 0x000010003bff7812 */ /* 0x000fe2000782c0ff */
[----:B--2---:R0:W-:Y:S04]  /*83e30*/  @P4 STG.E.U8 desc[UR34][R52.64], R2 ;  /* 0x0000000234004986 */ /* 0x0041e8000c101122 */
[----:B0-----:R-:W2:Y:S04]  /*83e40*/  LDL.LU.64 R52, [R1+0x2398] ;  /* 0x0023980001347983 */ /* 0x001ea80000300a00 */
[----:B------:R-:W2:Y:S04]  /*83e50*/  LDL.LU.64 R32, [R1+0x23a8] ;  /* 0x0023a80001207983 */ /* 0x000ea80000300a00 */
[----:B------:R-:W2:Y:S04]  /*83e60*/  LDL.LU.64 R38, [R1+0x2390] ;  /* 0x0023900001267983 */ /* 0x000ea80000300a00 */
[----:B------:R-:W2:Y:S04]  /*83e70*/  LDL.LU.64 R42, [R1+0x23a0] ;  /* 0x0023a000012a7983 */ /* 0x000ea80000300a00 */
[----:B------:R-:W2:Y:S04]  /*83e80*/  LDL.LU.64 R46, [R1+0x23b0] ;  /* 0x0023b000012e7983 */ /* 0x000ea80000300a00 */
[----:B------:R-:W2:Y:S01]  /*83e90*/  LDL.LU.64 R50, [R1+0x23b8] ;  /* 0x0023b80001327983 */ /* 0x000ea20000300a00 */
[----:B------:R-:W-:-:S03]  /*83ea0*/  PRMT R2, R18, 0x7771, RZ ;  /* 0x0000777112027816 */ /* 0x000fc600000000ff */
[----:B------:R-:W2:Y:S04]  /*83eb0*/  LDL.LU.64 R36, [R1+0x23c0] ;  /* 0x0023c00001247983 */ /* 0x000ea80000300a00 */
[----:B---3--:R0:W-:Y:S02]  /*83ec0*/  @P5 STG.E.U8 desc[UR34][R40.64], R2 ;  /* 0x0000000228005986 */ /* 0x0081e4000c101122 */
[C---:B0-----:R-:W-:Y:S02]  /*83ed0*/  PRMT R2, R18.reuse, 0x7772, RZ ;  /* 0x0000777212027816 */ /* 0x041fe400000000ff */
[----:B------:R-:W3:Y:S01]  /*83ee0*/  LDL.LU.64 R40, [R1+0x23c8] ;  /* 0x0023c80001287983 */ /* 0x000ee20000300a00 */
[----:B------:R-:W-:-:S03]  /*83ef0*/  PRMT R18, R18, 0x7773, RZ ;  /* 0x0000777312127816 */ /* 0x000fc600000000ff */
[----:B----4-:R0:W-:Y:S04]  /*83f00*/  @P6 STG.E.U8 desc[UR34][R44.64], R2 ;  /* 0x000000022c006986 */ /* 0x0101e8000c101122 */
[----:B------:R1:W-:Y:S01]  /*83f10*/  @P0 STG.E.U8 desc[UR34][R48.64], R18 ;  /* 0x0000001230000986 */ /* 0x0003e2000c101122 */
[----:B0-----:R-:W-:-:S03]  /*83f20*/  PRMT R2, R14, 0x7770, RZ ;  /* 0x000077700e027816 */ /* 0x001fc600000000ff */
[----:B------:R-:W4:Y:S04]  /*83f30*/  LDL.LU.64 R44, [R1+0x23d8] ;  /* 0x0023d800012c7983 */ /* 0x000f280000300a00 */
[----:B------:R0:W-:Y:S01]  /*83f40*/  @P1 STG.E.U8 desc[UR34][R60.64], R2 ;  /* 0x000000023c001986 */ /* 0x0001e2000c101122 */
[----:B------:R-:W-:-:S03]  /*83f50*/  LOP3.LUT P1, RZ, R58, 0x1000000, RZ, 0xc0, !PT ;  /* 0x010000003aff7812 */ /* 0x000fc6000782c0ff */
[----:B-1----:R-:W3:Y:S01]  /*83f60*/  LDL.LU.64 R48, [R1+0x23e8] ;  /* 0x0023e80001307983 */ /* 0x002ee20000300a00 */
[----:B0-----:R-:W-:-:S03]  /*83f70*/  PRMT R2, R14, 0x7771, RZ ;  /* 0x000077710e027816 */ /* 0x001fc600000000ff */
[----:B------:R-:W3:Y:S06]  /*83f80*/  LDL.LU.64 R60, [R1+0x23d0] ;  /* 0x0023d000013c7983 */ /* 0x000eec0000300a00 */
[----:B------:R0:W-:Y:S04]  /*83f90*/  @P1 STG.E.U8 desc[UR34][R54.64], R2 ;  /* 0x0000000236001986 */ /* 0x0001e8000c101122 */
[----:B0-----:R-:W3:Y:S01]  /*83fa0*/  LDL.LU.64 R54, [R1+0x23e0] ;  /* 0x0023e00001367983 */ /* 0x001ee20000300a00 */
[----:B------:R-:W-:-:S02]  /*83fb0*/  LOP3.LUT P1, RZ, R58, 0x800000, RZ, 0xc0, !PT ;  /* 0x008000003aff7812 */ /* 0x000fc4000782c0ff */
[C---:B------:R-:W-:Y:S02]  /*83fc0*/  PRMT R2, R14.reuse, 0x7772, RZ ;  /* 0x000077720e027816 */ /* 0x040fe400000000ff */
[----:B------:R-:W-:Y:S02]  /*83fd0*/  PRMT R14, R14, 0x7773, RZ ;  /* 0x000077730e0e7816 */ /* 0x000fe400000000ff */
[C---:B------:R-:W-:Y:S02]  /*83fe0*/  LOP3.LUT P2, RZ, R59.reuse, 0x200000, RZ, 0xc0, !PT ;  /* 0x002000003bff7812 */ /* 0x040fe4000784c0ff */
[C---:B------:R-:W-:Y:S02]  /*83ff0*/  LOP3.LUT P3, RZ, R59.reuse, 0x400000, RZ, 0xc0, !PT ;  /* 0x004000003bff7812 */ /* 0x040fe4000786c0ff */
[C---:B------:R-:W-:Y:S02]  /*84000*/  LOP3.LUT P4, RZ, R59.reuse, 0x800000, RZ, 0xc0, !PT ;  /* 0x008000003bff7812 */ /* 0x040fe4000788c0ff */
[----:B------:R-:W-:-:S02]  /*84010*/  LOP3.LUT P5, RZ, R59, 0x1000000, RZ, 0xc0, !PT ;  /* 0x010000003bff7812 */ /* 0x000fc400078ac0ff */
[----:B------:R-:W-:Y:S01]  /*84020*/  LOP3.LUT P6, RZ, R59, 0x2000000, RZ, 0xc0, !PT ;  /* 0x020000003bff7812 */ /* 0x000fe200078cc0ff */
[----:B--2---:R0:W-:Y:S01]  /*84030*/  @P1 STG.E.U8 desc[UR34][R52.64], R2 ;  /* 0x0000000234001986 */ /* 0x0041e2000c101122 */
[----:B------:R-:W-:Y:S02]  /*84040*/  LOP3.LUT P1, RZ, R58, 0x400000, RZ, 0xc0, !PT ;  /* 0x004000003aff7812 */ /* 0x000fe4000782c0ff */
[----:B0-----:R-:W-:Y:S01]  /*84050*/  PRMT R2, R10, 0x7770, RZ ;  /* 0x000077700a027816 */ /* 0x001fe200000000ff */
[----:B------:R-:W2:Y:S10]  /*84060*/  LDL.LU.64 R52, [R1+0x23f0] ;  /* 0x0023f00001347983 */ /* 0x000eb40000300a00 */
[----:B------:R-:W-:Y:S01]  /*84070*/  @P1 STG.E.U8 desc[UR34][R32.64], R14 ;  /* 0x0000000e20001986 */ /* 0x000fe2000c101122 */
[----:B------:R-:W-:-:S03]  /*84080*/  LOP3.LUT P1, RZ, R58, 0x200000, RZ, 0xc0, !PT ;  /* 0x002000003aff7812 */ /* 0x000fc6000782c0ff */
[----:B------:R-:W2:Y:S10]  /*84090*/  LDL.LU R3, [R1+0x314] ;  /* 0x0003140001037983 */ /* 0x000eb40000300800 */
        /* <DEDUP_REMOVED lines=11> */
[----:B0-----:R-:W-:-:S11]  /*84150*/  PRMT R2, R6, 0x7770, RZ ;  /* 0x0000777006027816 */ /* 0x001fd600000000ff */
[----:B------:R0:W-:Y:S02]  /*84160*/  @P1 STG.E.U8 desc[UR34][R36.64], R2 ;  /* 0x0000000224001986 */ /* 0x0001e4000c101122 */
[----:B0-----:R-:W-:-:S05]  /*84170*/  PRMT R2, R6, 0x7771, RZ ;  /* 0x0000777106027816 */ /* 0x001fca00000000ff */
[----:B---3--:R0:W-:Y:S02]  /*84180*/  @P2 STG.E.U8 desc[UR34][R40.64], R2 ;  /* 0x0000000228002986 */ /* 0x0081e4000c101122 */
[C---:B0-----:R-:W-:Y:S02]  /*84190*/  PRMT R2, R6.reuse, 0x7772, RZ ;  /* 0x0000777206027816 */ /* 0x041fe400000000ff */
[----:B------:R-:W-:-:S03]  /*841a0*/  PRMT R6, R6, 0x7773, RZ ;  /* 0x0000777306067816 */ /* 0x000fc600000000ff */
[----:B----4-:R0:W-:Y:S04]  /*841b0*/  @P3 STG.E.U8 desc[UR34][R44.64], R2 ;  /* 0x000000022c003986 */ /* 0x0101e8000c101122 */
[----:B------:R-:W-:Y:S01]  /*841c0*/  @P4 STG.E.U8 desc[UR34][R48.64], R6 ;  /* 0x0000000630004986 */ /* 0x000fe2000c101122 */
[----:B0-----:R-:W-:-:S05]  /*841d0*/  PRMT R2, R19, 0x7770, RZ ;  /* 0x0000777013027816 */ /* 0x001fca00000000ff */
[----:B------:R0:W-:Y:S02]  /*841e0*/  @P5 STG.E.U8 desc[UR34][R60.64], R2 ;  /* 0x000000023c005986 */ /* 0x0001e4000c101122 */
[----:B0-----:R-:W-:-:S05]  /*841f0*/  PRMT R2, R19, 0x7771, RZ ;  /* 0x0000777113027816 */ /* 0x001fca00000000ff */
[----:B------:R0:W-:Y:S04]  /*84200*/  @P6 STG.E.U8 desc[UR34][R54.64], R2 ;  /* 0x0000000236006986 */ /* 0x0001e8000c101122 */
[----:B0-----:R-:W3:Y:S01]  /*84210*/  LDL.LU.64 R54, [R1+0x23f8] ;  /* 0x0023f80001367983 */ /* 0x001ee20000300a00 */
[----:B------:R-:W-:-:S03]  /*84220*/  LOP3.LUT P0, RZ, R59, 0x4000000, RZ, 0xc0, !PT ;  /* 0x040000003bff7812 */ /* 0x000fc6000780c0ff */
[----:B------:R-:W4:Y:S01]  /*84230*/  LDL.LU.64 R40, [R1+0x2400] ;  /* 0x0024000001287983 */ /* 0x000f220000300a00 */
[----:B------:R-:W-:-:S03]  /*84240*/  PRMT R2, R19, 0x7772, RZ ;  /* 0x0000777213027816 */ /* 0x000fc600000000ff */
[----:B------:R-:W4:Y:S04]  /*84250*/  LDL.LU.64 R44, [R1+0x2408] ;  /* 0x00240800012c7983 */ /* 0x000f280000300a00 */
[----:B------:R-:W4:Y:S01]  /*84260*/  LDL.LU.64 R48, [R1+0x2410] ;  /* 0x0024100001307983 */ /* 0x000f220000300a00 */
[----:B------:R-:W-:Y:S02]  /*84270*/  LOP3.LUT R58, R58, 0xfffffdff, RZ, 0xc0, !PT ;  /* 0xfffffdff3a3a7812 */ /* 0x000fe400078ec0ff */
[----:B------:R-:W-:Y:S02]  /*84280*/  LOP3.LUT P4, RZ, R59, 0x8000000, RZ, 0xc0, !PT ;  /* 0x080000003bff7812 */ /* 0x000fe4000788c0ff */
[----:B------:R-:W-:Y:S02]  /*84290*/  PRMT R19, R19, 0x7773, RZ ;  /* 0x0000777313137816 */ /* 0x000fe400000000ff */
[----:B------:R-:W-:-:S02]  /*842a0*/  LOP3.LUT P5, RZ, R59, 0x10000000, RZ, 0xc0, !PT ;  /* 0x100000003bff7812 */ /* 0x000fc400078ac0ff */
[----:B------:R-:W-:Y:S01]  /*842b0*/  LOP3.LUT P6, RZ, R59, 0x20000000, RZ, 0xc0, !PT ;  /* 0x200000003bff7812 */ /* 0x000fe200078cc0ff */
[----:B--2---:R0:W-:Y:S01]  /*842c0*/  @P0 STG.E.U8 desc[UR34][R52.64], R2 ;  /* 0x0000000234000986 */ /* 0x0041e2000c101122 */
[----:B------:R-:W-:-:S03]  /*842d0*/  LOP3.LUT P1, RZ, R3, 0x80, RZ, 0xc0, !PT ;  /* 0x0000008003ff7812 */ /* 0x000fc6000782c0ff */
[----:B0-----:R-:W2:Y:S04]  /*842e0*/  LDL.LU.64 R52, [R1+0x2418] ;  /* 0x0024180001347983 */ /* 0x001ea80000300a00 */
[----:B------:R-:W2:Y:S06]  /*842f0*/  LDL.LU.64 R60, [R1+0xff0] ;  /* 0x000ff000013c7983 */ /* 0x000eac0000300a00 */
        /* <DEDUP_REMOVED lines=17> */
[----:B---3--:R0:W-:Y:S04]  /*84410*/  @P4 STG.E.U8 desc[UR34][R54.64], R19 ;  /* 0x0000001336004986 */ /* 0x0081e8000c101122 */
[----:B0-----:R-:W3:Y:S04]  /*84420*/  LDL.LU.64 R54, [R1+0xfe0] ;  /* 0x000fe00001367983 */ /* 0x001ee80000300a00 */
[----:B------:R-:W3:Y:S04]  /*84430*/  LDL.LU.64 R28, [R1+0xfd0] ;  /* 0x000fd000011c7983 */ /* 0x000ee80000300a00 */
[----:B------:R-:W3:Y:S04]  /*84440*/  LDL.LU.64 R32, [R1+0xfc0] ;  /* 0x000fc00001207983 */ /* 0x000ee80000300a00 */
[----:B------:R-:W3:Y:S04]  /*84450*/  LDL.LU.64 R38, [R1+0xfb0] ;  /* 0x000fb00001267983 */ /* 0x000ee80000300a00 */
[----:B------:R-:W3:Y:S01]  /*84460*/  LDL.LU.64 R42, [R1+0xfa0] ;  /* 0x000fa000012a7983 */ /* 0x000ee20000300a00 */
[----:B------:R-:W-:-:S03]  /*84470*/  LOP3.LUT R58, R58, 0xffff7fff, RZ, 0xc0, !PT ;  /* 0xffff7fff3a3a7812 */ /* 0x000fc600078ec0ff */
[----:B------:R-:W3:Y:S01]  /*84480*/  LDL.LU.64 R46, [R1+0xf90] ;  /* 0x000f9000012e7983 */ /* 0x000ee20000300a00 */
[----:B------:R-:W-:Y:S02]  /*84490*/  @P1 LOP3.LUT R58, R58, 0x8000, RZ, 0xfc, !PT ;  /* 0x000080003a3a1812 */ /* 0x000fe400078efcff */
[----:B------:R-:W-:Y:S02]  /*844a0*/  LOP3.LUT P1, RZ, R3, 0x1, RZ, 0xc0, !PT ;  /* 0x0000000103ff7812 */ /* 0x000fe4000782c0ff */
[----:B------:R-:W-:Y:S02]  /*844b0*/  LOP3.LUT R58, R58, 0xfffeffff, RZ, 0xc0, !PT ;  /* 0xfffeffff3a3a7812 */ /* 0x000fe400078ec0ff */
[----:B------:R-:W-:-:S09]  /*844c0*/  LOP3.LUT P0, RZ, R59, 0x40000000, RZ, 0xc0, !PT ;  /* 0x400000003bff7812 */ /* 0x000fd2000780c0ff */
[----:B------:R-:W-:Y:S02]  /*844d0*/  @P1 LOP3.LUT R58, R58, 0x10000, RZ, 0xfc, !PT ;  /* 0x000100003a3a1812 */ /* 0x000fe400078efcff */
[----:B------:R-:W-:Y:S02]  /*844e0*/  LOP3.LUT P1, RZ, R59, 0x80000000, RZ, 0xc0, !PT ;  /* 0x800000003bff7812 */ /* 0x000fe4000782c0ff */
[----:B------:R-:W3:Y:S04]  /*844f0*/  LDL.LU R59, [R1+0x270] ;  /* 0x00027000013b7983 */ /* 0x000ee80000300800 */
[----:B------:R-:W3:Y:S01]  /*84500*/  LDL.LU.64 R50, [R1+0xf80] ;  /* 0x000f800001327983 */ /* 0x000ee20000300a00 */
[----:B------:R-:W-:-:S03]  /*84510*/  PRMT R2, R15, 0x7770, RZ ;  /* 0x000077700f027816 */ /* 0x000fc600000000ff */
[----:B------:R-:W3:Y:S04]  /*84520*/  LDL.LU.64 R36, [R1+0xf70] ;  /* 0x000f700001247983 */ /* 0x000ee80000300a00 */
[----:B----4-:R0:W-:Y:S02]  /*84530*/  @P5 STG.E.U8 desc[UR34][R40.64], R2 ;  /* 0x0000000228005986 */ /* 0x0101e4000c101122 */
[C---:B0-----:R-:W-:Y:S02]  /*84540*/  PRMT R2, R15.reuse, 0x7771, RZ ;  /* 0x000077710f027816 */ /* 0x041fe400000000ff */
[----:B------:R-:W4:Y:S04]  /*84550*/  LDL.LU.64 R40, [R1+0xf60] ;  /* 0x000f600001287983 */ /* 0x000f280000300a00 */
[----:B------:R0:W-:Y:S02]  /*84560*/  @P6 STG.E.U8 desc[UR34][R44.64], R2 ;  /* 0x000000022c006986 */ /* 0x0001e4000c101122 */
[----:B0-----:R-:W-:-:S02]  /*84570*/  PRMT R2, R15, 0x7772, RZ ;  /* 0x000077720f027816 */ /* 0x001fc400000000ff */
[----:B------:R-:W4:Y:S01]  /*84580*/  LDL.LU.64 R44, [R1+0xf50] ;  /* 0x000f5000012c7983 */ /* 0x000f220000300a00 */
[----:B------:R-:W-:-:S03]  /*84590*/  PRMT R15, R15, 0x7773, RZ ;  /* 0x000077730f0f7816 */ /* 0x000fc600000000ff */
[----:B------:R0:W-:Y:S02]  /*845a0*/  @P0 STG.E.U8 desc[UR34][R48.64], R2 ;  /* 0x0000000230000986 */ /* 0x0001e4000c101122 */
[----:B0-----:R-:W-:Y:S02]  /*845b0*/  PRMT R2, R11, 0x7770, RZ ;  /* 0x000077700b027816 */ /* 0x001fe400000000ff */
[----:B--2---:R0:W-:Y:S01]  /*845c0*/  @P1 STG.E.U8 desc[UR34][R52.64], R15 ;  /* 0x0000000f34001986 */ /* 0x0041e2000c101122 */
[----:B------:R-:W-:-:S03]  /*845d0*/  LOP3.LUT P1, RZ, R58, 0x10000, RZ, 0xc0, !PT ;  /* 0x000100003aff7812 */ /* 0x000fc6000782c0ff */
[----:B0-----:R-:W2:Y:S10]  /*845e0*/  LDL.LU R52, [R1+0x1b0] ;  /* 0x0001b00001347983 */ /* 0x001eb40000300800 */
[----:B------:R0:W-:Y:S01]  /*845f0*/  @P1 STG.E.U8 desc[UR34][R60.64], R2 ;  /* 0x000000023c001986 */ /* 0x0001e2000c101122 */
[----:B------:R-:W-:-:S03]  /*84600*/  LOP3.LUT P1, RZ, R58, 0x8000, RZ, 0xc0, !PT ;  /* 0x000080003aff7812 */ /* 0x000fc6000782c0ff */
[----:B------:R-:W2:Y:S01]  /*84610*/  LDL.LU.64 R48, [R1+0xf38] ;  /* 0x000f380001307983 */ /* 0x000ea20000300a00 */
[----:B0-----:R-:W-:-:S03]  /*84620*/  PRMT R2, R11, 0x7771, RZ ;  /* 0x000077710b027816 */ /* 0x001fc600000000ff */
[----:B------:R-:W2:Y:S06]  /*84630*/  LDL.LU.64 R60, [R1+0xf30] ;  /* 0x000f3000013c7983 */ /* 0x000eac0000300a00 */
[----:B---3--:R0:W-:Y:S01]  /*84640*/  @P1 STG.E.U8 desc[UR34][R54.64], R2 ;  /* 0x0000000236001986 */ /* 0x0081e2000c101122 */
[----:B------:R-:W-:-:S03]  /*84650*/  LOP3.LUT P1, RZ, R58, 0x4000, RZ, 0xc0, !PT ;  /* 0x000040003aff7812 */ /* 0x000fc6000782c0ff */
[----:B0-----:R-:W3:Y:S01]  /*84660*/  LDL.LU.64 R54, [R1+0xf20] ;  /* 0x000f200001367983 */ /* 0x001ee20000300a00 */
[----:B------:R-:W-:-:S09]  /*84670*/  PRMT R2, R11, 0x7772, RZ ;  /* 0x000077720b027816 */ /* 0x000fd200000000ff */
        /* <DEDUP_REMOVED lines=12> */
[----:B------:R-:W-:Y:S01]  /*84740*/  @P1 STG.E.U8 desc[UR34][R46.64], R2 ;  /* 0x000000022e001986 */ /* 0x000fe2000c101122 */
[----:B------:R-:W-:Y:S02]  /*84750*/  LOP3.LUT P1, RZ, R58, 0x200, RZ, 0xc0, !PT ;  /* 0x000002003aff7812 */ /* 0x000fe4000782c0ff */
[----:B------:R-:W-:-:S11]  /*84760*/  PRMT R7, R7, 0x7773, RZ ;  /* 0x0000777307077816 */ /* 0x000fd600000000ff */
[----:B------:R0:W-:Y:S04]  /*84770*/  @P1 STG.E.U8 desc[UR34][R50.64], R7 ;  /* 0x0000000732001986 */ /* 0x0001e8000c101122 */
[----:B0-----:R-:W3:Y:S01]  /*84780*/  LDL.LU.64 R50, [R1+0xf18] ;  /* 0x000f180001327983 */ /* 0x001ee20000300a00 */
[C---:B------:R-:W-:Y:S02]  /*84790*/  LOP3.LUT P2, RZ, R3.reuse, 0x100, RZ, 0xc0, !PT ;  /* 0x0000010003ff7812 */ /* 0x040fe4000784c0ff */
[----:B------:R-:W-:Y:S02]  /*847a0*/  LOP3.LUT P3, RZ, R3, 0x200, RZ, 0xc0, !PT ;  /* 0x0000020003ff7812 */ /* 0x000fe4000786c0ff */
[----:B------:R-:W-:Y:S02]  /*847b0*/  PRMT R2, R59, 0x7770, RZ ;  /* 0x000077703b027816 */ /* 0x000fe400000000ff */
[----:B------:R-:W-:-:S02]  /*847c0*/  LOP3.LUT P4, RZ, R3, 0x400, RZ, 0xc0, !PT ;  /* 0x0000040003ff7812 */ /* 0x000fc4000788c0ff */
[----:B------:R-:W-:-:S05]  /*847d0*/  LOP3.LUT P5, RZ, R3, 0x800, RZ, 0xc0, !PT ;  /* 0x0000080003ff7812 */ /* 0x000fca00078ac0ff */
[----:B------:R0:W-:Y:S01]  /*847e0*/  @P2 STG.E.U8 desc[UR34][R36.64], R2 ;  /* 0x0000000224002986 */ /* 0x0001e2000c101122 */
[----:B------:R-:W-:Y:S02]  /*847f0*/  LOP3.LUT P6, RZ, R3, 0x1000, RZ, 0xc0, !PT ;  /* 0x0000100003ff7812 */ /* 0x000fe400078cc0ff */
[----:B0-----:R-:W-:Y:S01]  /*84800*/  PRMT R2, R59, 0x7771, RZ ;  /* 0x000077713b027816 */ /* 0x001fe200000000ff */
[----:B------:R-:W3:Y:S04]  /*84810*/  LDL.LU.64 R36, [R1+0xf10] ;  /* 0x000f100001247983 */ /* 0x000ee80000300a00 */
[----:B----4-:R0:W-:Y:S01]  /*84820*/  @P3 STG.E.U8 desc[UR34][R40.64], R2 ;  /* 0x0000000228003986 */ /* 0x0101e2000c101122 */
[----:B------:R-:W-:Y:S02]  /*84830*/  LOP3.LUT P0, RZ, R3, 0x2000, RZ, 0xc0, !PT ;  /* 0x0000200003ff7812 */ /* 0x000fe4000780c0ff */
[C---:B0-----:R-:W-:Y:S01]  /*84840*/  PRMT R2, R59.reuse, 0x7772, RZ ;  /* 0x000077723b027816 */ /* 0x041fe200000000ff */
[----:B------:R-:W4:Y:S04]  /*84850*/  LDL.LU.64 R40, [R1+0xf08] ;  /* 0x000f080001287983 */ /* 0x000f280000300a00 */
[----:B------:R0:W-:Y:S02]  /*84860*/  @P4 STG.E.U8 desc[UR34][R44.64], R2 ;  /* 0x000000022c004986 */ /* 0x0001e4000c101122 */
[----:B0-----:R-:W-:-:S02]  /*84870*/  PRMT R2, R59, 0x7773, RZ ;  /* 0x000077733b027816 */ /* 0x001fc400000000ff */
[----:B------:R-:W4:Y:S04]  /*84880*/  LDL.LU.64 R44, [R1+0xf00] ;  /* 0x000f0000012c7983 */ /* 0x000f280000300a00 */
[----:B--2---:R0:W-:Y:S02]  /*84890*/  @P5 STG.E.U8 desc[UR34][R48.64], R2 ;  /* 0x0000000230005986 */ /* 0x0041e4000c101122 */
[C---:B0-----:R-:W-:Y:S02]  /*848a0*/  PRMT R2, R52.reuse, 0x7770, RZ ;  /* 0x0000777034027816 */ /* 0x041fe400000000ff */
[----:B------:R-:W2:Y:S04]  /*848b0*/  LDL.LU.64 R48, [R1+0xef8] ;  /* 0x000ef80001307983 */ /* 0x000ea80000300a00 */
[----:B------:R0:W-:Y:S02]  /*848c0*/  @P6 STG.E.U8 desc[UR34][R60.64], R2 ;  /* 0x000000023c006986 */ /* 0x0001e4000c101122 */
[----:B0-----:R-:W-:-:S02]  /*848d0*/  PRMT R2, R52, 0x7771, RZ ;  /* 0x0000777134027816 */ /* 0x001fc400000000ff */
[----:B------:R-:W-:-:S03]  /*848e0*/  LOP3.LUT P4, RZ, R3, 0x4000, RZ, 0xc0, !PT ;  /* 0x0000400003ff7812 */ /* 0x000fc6000788c0ff */
[----:B---3--:R0:W-:Y:S04]  /*848f0*/  @P0 STG.E.U8 desc[UR34][R54.64], R2 ;  /* 0x0000000236000986 */ /* 0x0081e8000c101122 */
[----:B0-----:R-:W3:Y:S04]  /*84900*/  LDL.LU R54, [R1+0x210] ;  /* 0x0002100001367983 */ /* 0x001ee80000300800 */
[----:B------:R-:W2:Y:S01]  /*84910*/  LDL.LU.64 R60, [R1+0xef0] ;  /* 0x000ef000013c7983 */ /* 0x000ea20000300a00 */
[----:B------:R-:W-:-:S03]  /*84920*/  PRMT R2, R52, 0x7772, RZ ;  /* 0x0000777234027816 */ /* 0x000fc600000000ff */
[----:B------:R-:W2:Y:S04]  /*84930*/  LDL.LU R59, [R1+0x318] ;  /* 0x00031800013b7983 */ /* 0x000ea80000300800 */
[----:B------:R-:W2:Y:S04]  /*84940*/  LDL.LU R32, [R1+0x280] ;  /* 0x0002800001207983 */ /* 0x000ea80000300800 */
[----:B------:R0:W-:Y:S02]  /*84950*/  @P4 STG.E.U8 desc[UR34][R50.64], R2 ;  /* 0x0000000232004986 */ /* 0x0001e4000c101122 */
[----:B0-----:R-:W-:-:S02]  /*84960*/  PRMT R2, R52, 0x7773, RZ ;  /* 0x0000777334027816 */ /* 0x001fc400000000ff */
[----:B------:R-:W2:Y:S01]  /*84970*/  LDL.LU.64 R52, [R1+0xee8] ;  /* 0x000ee80001347983 */ /* 0x000ea20000300a00 */
[----:B------:R-:W-:Y:S02]  /*84980*/  LOP3.LUT P1, RZ, R3, 0x4000000, RZ, 0xc0, !PT ;  /* 0x0400000003ff7812 */ /* 0x000fe4000782c0ff */
[----:B------:R-:W-:Y:S01]  /*84990*/  LOP3.LUT R58, R58, 0xfffffffd, RZ, 0xc0, !PT ;  /* 0xfffffffd3a3a7812 */ /* 0x000fe200078ec0ff */
[----:B------:R-:W2:Y:S04]  /*849a0*/  LDL.LU.64 R24, [R1+0xee0] ;  /* 0x000ee00001187983 */ /* 0x000ea80000300a00 */
[----:B------:R-:W2:Y:S04]  /*849b0*/  LDL.LU.64 R28, [R1+0xed8] ;  /* 0x000ed800011c7983 */ /* 0x000ea80000300a00 */
[----:B------:R-:W2:Y:S02]  /*849c0*/  LDL.LU R55, [R1+0x274] ;  /* 0x0002740001377983 */ /* 0x000ea40000300800 */
[----:B------:R-:W-:-:S02]  /*849d0*/  @P1 LOP3.LUT R58, R58, 0x2, RZ, 0xfc, !PT ;  /* 0x000000023a3a1812 */ /* 0x000fc400078efcff */
[----:B------:R-:W-:Y:S01]  /*849e0*/  LOP3.LUT P1, RZ, R3, 0x2000000, RZ, 0xc0, !PT ;  /* 0x0200000003ff7812 */ /* 0x000fe2000782c0ff */
[----:B------:R-:W2:Y:S01]  /*849f0*/  LDL.LU.64 R38, [R1+0xed0] ;  /* 0x000ed00001267983 */ /* 0x000ea20000300a00 */
[----:B------:R-:W-:-:S03]  /*84a00*/  LOP3.LUT R58, R58, 0xfffffffb, RZ, 0xc0, !PT ;  /* 0xfffffffb3a3a7812 */ /* 0x000fc600078ec0ff */
[----:B------:R-:W2:Y:S01]  /*84a10*/  LDL.LU.64 R42, [R1+0xec8] ;  /* 0x000ec800012a7983 */ /* 0x000ea20000300a00 */
[C---:B------:R-:W-:Y:S02]  /*84a20*/  LOP3.LUT P5, RZ, R3.reuse, 0x8000, RZ, 0xc0, !PT ;  /* 0x0000800003ff7812 */ /* 0x040fe400078ac0ff */
[C---:B------:R-:W-:Y:S01]  /*84a30*/  LOP3.LUT P6, RZ, R3.reuse, 0x10000, RZ, 0xc0, !PT ;  /* 0x0001000003ff7812 */ /* 0x040fe200078cc0ff */
[----:B------:R-:W2:Y:S04]  /*84a40*/  LDL.LU.64 R46, [R1+0xec0] ;  /* 0x000ec000012e7983 */ /* 0x000ea80000300a00 */
[----:B------:R-:W-:Y:S02]  /*84a50*/  @P1 LOP3.LUT R58, R58, 0x4, RZ, 0xfc, !PT ;  /* 0x000000043a3a1812 */ /* 0x000fe400078efcff */
        /* <DEDUP_REMOVED lines=16> */
[C---:B------:R-:W-:Y:S02]  /*84b60*/  LOP3.LUT P1, RZ, R3.reuse, 0x80000, RZ, 0xc0, !PT ;  /* 0x0008000003ff7812 */ /* 0x040fe4000782c0ff */
[----:B------:R-:W-:Y:S02]  /*84b70*/  LOP3.LUT R58, R58, 0xfffffeff, RZ, 0xc0, !PT ;  /* 0xfffffeff3a3a7812 */ /* 0x000fe400078ec0ff */
[C---:B------:R-:W-:Y:S02]  /*84b80*/  LOP3.LUT P0, RZ, R3.reuse, 0x20000, RZ, 0xc0, !PT ;  /* 0x0002000003ff7812 */ /* 0x040fe4000780c0ff */
[C---:B------:R-:W-:Y:S02]  /*84b90*/  LOP3.LUT P2, RZ, R3.reuse, 0x8000000, RZ, 0xc0, !PT ;  /* 0x0800000003ff7812 */ /* 0x040fe4000784c0ff */
[C---:B------:R-:W-:Y:S02]  /*84ba0*/  LOP3.LUT P3, RZ, R3.reuse, 0x10000000, RZ, 0xc0, !PT ;  /* 0x1000000003ff7812 */ /* 0x040fe4000786c0ff */
[----:B------:R-:W-:-:S02]  /*84bb0*/  LOP3.LUT P4, RZ, R3, 0x20000000, RZ, 0xc0, !PT ;  /* 0x2000000003ff7812 */ /* 0x000fc4000788c0ff */
[C---:B------:R-:W-:Y:S02]  /*84bc0*/  LOP3.LUT P5, RZ, R3.reuse, 0x40000000, RZ, 0xc0, !PT ;  /* 0x4000000003ff7812 */ /* 0x040fe400078ac0ff */
[----:B------:R-:W-:Y:S02]  /*84bd0*/  @P1 LOP3.LUT R58, R58, 0x100, RZ, 0xfc, !PT ;  /* 0x000001003a3a1812 */ /* 0x000fe400078efcff */
[----:B------:R-:W-:Y:S02]  /*84be0*/  LOP3.LUT P1, RZ, R3, 0x40000, RZ, 0xc0, !PT ;  /* 0x0004000003ff7812 */ /* 0x000fe4000782c0ff */
[----:B---3--:R-:W-:-:S05]  /*84bf0*/  PRMT R2, R54, 0x7770, RZ ;  /* 0x0000777036027816 */ /* 0x008fca00000000ff */
[----:B----4-:R0:W-:Y:S01]  /*84c00*/  @P6 STG.E.U8 desc[UR34][R40.64], R2 ;  /* 0x0000000228006986 */ /* 0x0101e2000c101122 */
[----:B------:R-:W-:-:S03]  /*84c10*/  LOP3.LUT P6, RZ, R3, 0x80000000, RZ, 0xc0, !PT ;  /* 0x8000000003ff7812 */ /* 0x000fc600078cc0ff */
[----:B------:R-:W3:Y:S04]  /*84c20*/  LDL.LU R3, [R1+0x1b4] ;  /* 0x0001b40001037983 */ /* 0x000ee80000300800 */
[----:B------:R-:W4:Y:S04]  /*84c30*/  LDL.LU.64 R50, [R1+0xeb8] ;  /* 0x000eb80001327983 */ /* 0x000f280000300a00 */
[----:B------:R-:W3:Y:S01]  /*84c40*/  LDL.LU.64 R36, [R1+0xeb0] ;  /* 0x000eb00001247983 */ /* 0x000ee20000300a00 */
[----:B0-----:R-:W-:-:S03]  /*84c50*/  PRMT R2, R54, 0x7771, RZ ;  /* 0x0000777136027816 */ /* 0x001fc600000000ff */
[----:B------:R-:W3:Y:S04]  /*84c60*/  LDL.LU.64 R40, [R1+0xea8] ;  /* 0x000ea80001287983 */ /* 0x000ee80000300a00 */
[----:B------:R0:W-:Y:S02]  /*84c70*/  @P0 STG.E.U8 desc[UR34][R44.64], R2 ;  /* 0x000000022c000986 */ /* 0x0001e4000c101122 */
[----:B0-----:R-:W-:Y:S02]  /*84c80*/  PRMT R2, R54, 0x7772, RZ ;  /* 0x0000777236027816 */ /* 0x001fe400000000ff */
[----:B------:R-:W3:Y:S04]  /*84c90*/  LDL.LU.64 R44, [R1+0xea0] ;  /* 0x000ea000012c7983 */ /* 0x000ee80000300a00 */
[----:B--2---:R0:W-:Y:S04]  /*84ca0*/  @P1 STG.E.U8 desc[UR34][R48.64], R2 ;  /* 0x0000000230001986 */ /* 0x0041e8000c101122 */
[----:B0-----:R-:W2:Y:S01]  /*84cb0*/  LDL.LU.64 R48, [R1+0xe98] ;  /* 0x000e980001307983 */ /* 0x001ea20000300a00 */
[----:B------:R-:W-:-:S02]  /*84cc0*/  LOP3.LUT P1, RZ, R58, 0x100, RZ, 0xc0, !PT ;  /* 0x000001003aff7812 */ /* 0x000fc4000782c0ff */
[----:B------:R-:W-:-:S11]  /*84cd0*/  PRMT R2, R54, 0x7773, RZ ;  /* 0x0000777336027816 */ /* 0x000fd600000000ff */
[----:B------:R0:W-:Y:S01]  /*84ce0*/  @P1 STG.E.U8 desc[UR34][R60.64], R2 ;  /* 0x000000023c001986 */ /* 0x0001e2000c101122 */
[----:B------:R-:W-:-:S03]  /*84cf0*/  LOP3.LUT P1, RZ, R58, 0x80, RZ, 0xc0, !PT ;  /* 0x000000803aff7812 */ /* 0x000fc6000782c0ff */
[----:B0-----:R-:W2:Y:S01]  /*84d00*/  LDL.LU.64 R60, [R1+0xe90] ;  /* 0x000e9000013c7983 */ /* 0x001ea20000300a00 */
[----:B------:R-:W-:-:S03]  /*84d10*/  PRMT R2, R32, 0x7770, RZ ;  /* 0x0000777020027816 */ /* 0x000fc600000000ff */
[----:B------:R-:W2:Y:S06]  /*84d20*/  LDL.LU R54, [R1+0x214] ;  /* 0x0002140001367983 */ /* 0x000eac0000300800 */
[----:B------:R0:W-:Y:S04]  /*84d30*/  @P1 STG.E.U8 desc[UR34][R52.64], R2 ;  /* 0x0000000234001986 */ /* 0x0001e8000c101122 */
        /* <DEDUP_REMOVED lines=17> */
[----:B0-----:R-:W-:Y:S02]  /*84e50*/  PRMT R2, R55, 0x7772, RZ ;  /* 0x0000777237027816 */ /* 0x001fe400000000ff */
[----:B------:R-:W-:-:S09]  /*84e60*/  LOP3.LUT P0, RZ, R59, 0x1, RZ, 0xc0, !PT ;  /* 0x000000013bff7812 */ /* 0x000fd2000780c0ff */
[----:B----4-:R0:W-:Y:S02]  /*84e70*/  @P1 STG.E.U8 desc[UR34][R50.64], R2 ;  /* 0x0000000232001986 */ /* 0x0101e4000c101122 */
[----:B0-----:R-:W-:-:S05]  /*84e80*/  PRMT R2, R55, 0x7773, RZ ;  /* 0x0000777337027816 */ /* 0x001fca00000000ff */
[----:B---3--:R0:W-:Y:S02]  /*84e90*/  @P2 STG.E.U8 desc[UR34][R36.64], R2 ;  /* 0x0000000224002986 */ /* 0x0081e4000c101122 */
[----:B0-----:R-:W-:-:S05]  /*84ea0*/  PRMT R2, R3, 0x7770, RZ ;  /* 0x0000777003027816 */ /* 0x001fca00000000ff */
[----:B------:R0:W-:Y:S02]  /*84eb0*/  @P3 STG.E.U8 desc[UR34][R40.64], R2 ;  /* 0x0000000228003986 */ /* 0x0001e4000c101122 */
[----:B0-----:R-:W-:-:S05]  /*84ec0*/  PRMT R2, R3, 0x7771, RZ ;  /* 0x0000777103027816 */ /* 0x001fca00000000ff */
[----:B------:R0:W-:Y:S02]  /*84ed0*/  @P4 STG.E.U8 desc[UR34][R44.64], R2 ;  /* 0x000000022c004986 */ /* 0x0001e4000c101122 */
[----:B0-----:R-:W-:-:S05]  /*84ee0*/  PRMT R2, R3, 0x7772, RZ ;  /* 0x0000777203027816 */ /* 0x001fca00000000ff */
[----:B--2---:R0:W-:Y:S04]  /*84ef0*/  @P5 STG.E.U8 desc[UR34][R48.64], R2 ;  /* 0x0000000230005986 */ /* 0x0041e8000c101122 */
[----:B0-----:R-:W2:Y:S01]  /*84f00*/  LDL.LU.64 R48, [R1+0xe80] ;  /* 0x000e800001307983 */ /* 0x001ea20000300a00 */
[----:B------:R-:W-:-:S05]  /*84f10*/  PRMT R2, R3, 0x7773, RZ ;  /* 0x0000777303027816 */ /* 0x000fca00000000ff */
[----:B------:R0:W-:Y:S02]  /*84f20*/  @P6 STG.E.U8 desc[UR34][R60.64], R2 ;  /* 0x000000023c006986 */ /* 0x0001e4000c101122 */
[----:B0-----:R-:W-:-:S05]  /*84f30*/  PRMT R2, R54, 0x7770, RZ ;  /* 0x0000777036027816 */ /* 0x001fca00000000ff */
[----:B------:R0:W-:Y:S04]  /*84f40*/  @P0 STG.E.U8 desc[UR34][R52.64], R2 ;  /* 0x0000000234000986 */ /* 0x0001e8000c101122 */
[----:B0-----:R-:W3:Y:S04]  /*84f50*/  LDL.LU.64 R52, [R1+0xe78] ;  /* 0x000e780001347983 */ /* 0x001ee80000300a00 */
[----:B------:R-:W4:Y:S04]  /*84f60*/  LDL.LU.64 R50, [R1+0xe70] ;  /* 0x000e700001327983 */ /* 0x000f280000300a00 */
[----:B------:R-:W4:Y:S04]  /*84f70*/  LDL.LU.64 R36, [R1+0xe68] ;  /* 0x000e680001247983 */ /* 0x000f280000300a00 */
[----:B------:R-:W4:Y:S04]  /*84f80*/  LDL.LU.64 R40, [R1+0xe60] ;  /* 0x000e600001287983 */ /* 0x000f280000300a00 */
[----:B------:R-:W4:Y:S04]  /*84f90*/  LDL.LU.64 R44, [R1+0xe58] ;  /* 0x000e5800012c7983 */ /* 0x000f280000300a00 */
[----:B------:R-:W4:Y:S01]  /*84fa0*/  LDL.LU R60, [R1+0x284] ;  /* 0x00028400013c7983 */ /* 0x000f220000300800 */
[----:B------:R-:W-:-:S02]  /*84fb0*/  LOP3.LUT P3, RZ, R59, 0x2, RZ, 0xc0, !PT ;  /* 0x000000023bff7812 */ /* 0x000fc4000786c0ff */
[----:B------:R-:W-:Y:S02]  /*84fc0*/  PRMT R2, R54, 0x7771, RZ ;  /* 0x0000777136027816 */ /* 0x000fe400000000ff */
[C---:B------:R-:W-:Y:S02]  /*84fd0*/  LOP3.LUT P4, RZ, R59.reuse, 0x4, RZ, 0xc0, !PT ;  /* 0x000000043bff7812 */ /* 0x040fe4000788c0ff */
[C---:B------:R-:W-:Y:S02]  /*84fe0*/  LOP3.LUT P0, RZ, R59.reuse, 0x2000, RZ, 0xc0, !PT ;  /* 0x000020003bff7812 */ /* 0x040fe4000780c0ff */
[C---:B------:R-:W-:Y:S02]  /*84ff0*/  LOP3.LUT P5, RZ, R59.reuse, 0x8, RZ, 0xc0, !PT ;  /* 0x000000083bff7812 */ /* 0x040fe400078ac0ff */
[C---:B------:R-:W-:Y:S02]  /*85000*/  LOP3.LUT P6, RZ, R59.reuse, 0x10, RZ, 0xc0, !PT ;  /* 0x000000103bff7812 */ /* 0x040fe400078cc0ff */
[----:B------:R-:W-:-:S07]  /*85010*/  LOP3.LUT R59, R59, 0xfdffffff, RZ, 0xc0, !PT ;  /* 0xfdffffff3b3b7812 */ /* 0x000fce00078ec0ff */
[----:B------:R-:W-:-:S04]  /*85020*/  @P0 LOP3.LUT R59, R59, 0x2000000, RZ, 0xfc, !PT ;  /* 0x020000003b3b0812 */ /* 0x000fc800078efcff */
[C---:B------:R-:W-:Y:S02]  /*85030*/  LOP3.LUT P0, RZ, R59.reuse, 0x1000, RZ, 0xc0, !PT ;  /* 0x000010003bff7812 */ /* 0x040fe4000780c0ff */
[----:B------:R-:W-:-:S11]  /*85040*/  LOP3.LUT R59, R59, 0xfbffffff, RZ, 0xc0, !PT ;  /* 0xfbffffff3b3b7812 */ /* 0x000fd600078ec0ff */
[----:B------:R-:W-:-:S04]  /*85050*/  @P0 LOP3.LUT R59, R59, 0x4000000, RZ, 0xfc, !PT ;  /* 0x040000003b3b0812 */ /* 0x000fc800078efcff */
[C---:B------:R-:W-:Y:S02]  /*85060*/  LOP3.LUT P0, RZ, R59.reuse, 0x800, RZ, 0xc0, !PT ;  /* 0x000008003bff7812 */ /* 0x040fe4000780c0ff */
[----:B------:R-:W-:-:S11]  /*85070*/  LOP3.LUT R59, R59, 0xf7ffffff, RZ, 0xc0, !PT ;  /* 0xf7ffffff3b3b7812 */ /* 0x000fd600078ec0ff */
[----:B------:R-:W-:-:S04]  /*85080*/  @P0 LOP3.LUT R59, R59, 0x8000000, RZ, 0xfc, !PT ;  /* 0x080000003b3b0812 */ /* 0x000fc800078efcff */
[----:B------:R-:W-:Y:S01]  /*85090*/  LOP3.LUT P0, RZ, R59, 0x400, RZ, 0xc0, !PT ;  /* 0x000004003bff7812 */ /* 0x000fe2000780c0ff */
[----:B--2---:R0:W-:Y:S04]  /*850a0*/  @P3 STG.E.U8 desc[UR34][R48.64], R2 ;  /* 0x0000000230003986 */ /* 0x0041e8000c101122 */
[----:B0-----:R-:W2:Y:S01]  /*850b0*/  LDL.LU.64 R48, [R1+0xe50] ;  /* 0x000e500001307983 */ /* 0x001ea20000300a00 */
[----:B------:R-:W-:-:S03]  /*850c0*/  PRMT R2, R54, 0x7772, RZ ;  /* 0x0000777236027816 */ /* 0x000fc600000000ff */
[----:B------:R-:W2:Y:S04]  /*850d0*/  LDL.LU R55, [R1+0x278] ;  /* 0x0002780001377983 */ /* 0x000ea80000300800 */
[----:B---3--:R0:W-:Y:S04]  /*850e0*/  @P4 STG.E.U8 desc[UR34][R52.64], R2 ;  /* 0x0000000234004986 */ /* 0x0081e8000c101122 */
[----:B0-----:R-:W3:Y:S01]  /*850f0*/  LDL.LU.64 R52, [R1+0xe48] ;  /* 0x000e480001347983 */ /* 0x001ee20000300a00 */
[----:B------:R-:W-:-:S03]  /*85100*/  LOP3.LUT R59, R59, 0xefffffff, RZ, 0xc0, !PT ;  /* 0xefffffff3b3b7812 */ /* 0x000fc600078ec0ff */
[----:B------:R-:W3:Y:S01]  /*85110*/  LDL.LU.64 R32, [R1+0xe40] ;  /* 0x000e400001207983 */ /* 0x000ee20000300a00 */
[----:B------:R-:W-:-:S03]  /*85120*/  @P0 LOP3.LUT R59, R59, 0x10000000, RZ, 0xfc, !PT ;  /* 0x100000003b3b0812 */ /* 0x000fc600078efcff */
[----:B------:R-:W3:Y:S01]  /*85130*/  LDL.LU.64 R38, [R1+0xe38] ;  /* 0x000e380001267983 */ /* 0x000ee20000300a00 */
[C---:B------:R-:W-:Y:S02]  /*85140*/  LOP3.LUT P0, RZ, R59.reuse, 0x200, RZ, 0xc0, !PT ;  /* 0x000002003bff7812 */ /* 0x040fe4000780c0ff */
[----:B------:R-:W-:Y:S01]  /*85150*/  LOP3.LUT R59, R59, 0xdfffffff, RZ, 0xc0, !PT ;  /* 0xdfffffff3b3b7812 */ /* 0x000fe200078ec0ff */
[----:B------:R-:W3:Y:S01]  /*85160*/  LDL.LU.64 R42, [R1+0xe30] ;  /* 0x000e3000012a7983 */ /* 0x000ee20000300a00 */
[----:B------:R-:W-:-:S03]  /*85170*/  LOP3.LUT R58, R58, 0xfffffffe, RZ, 0xc0, !PT ;  /* 0xfffffffe3a3a7812 */ /* 0x000fc600078ec0ff */
[----:B------:R-:W3:Y:S01]  /*85180*/  LDL.LU R3, [R1+0x1b8] ;  /* 0x0001b80001037983 */ /* 0x000ee20000300800 */
[----:B------:R-:W-:-:S03]  /*85190*/  PRMT R2, R54, 0x7773, RZ ;  /* 0x0000777336027816 */ /* 0x000fc600000000ff */
[----:B------:R-:W3:Y:S02]  /*851a0*/  LDL.LU.64 R46, [R1+0xe28] ;  /* 0x000e2800012e7983 */ /* 0x000ee40000300a00 */
        /* <DEDUP_REMOVED lines=8> */
[----:B----4-:R0:W-:-:S12]  /*85230*/  @P5 STG.E.U8 desc[UR34][R50.64], R2 ;  /* 0x0000000232005986 */ /* 0x0101d8000c101122 */
[----:B------:R-:W-:Y:S01]  /*85240*/  @P0 LOP3.LUT R58, R58, 0x1, RZ, 0xfc, !PT ;  /* 0x000000013a3a0812 */ /* 0x000fe200078efcff */
[----:B0-----:R-:W4:Y:S01]  /*85250*/  LDL.LU.64 R50, [R1+0xe20] ;  /* 0x000e200001327983 */ /* 0x001f220000300a00 */
[----:B------:R-:W-:Y:S02]  /*85260*/  LOP3.LUT P0, RZ, R59, 0x20, RZ, 0xc0, !PT ;  /* 0x000000203bff7812 */ /* 0x000fe4000780c0ff */
[----:B------:R-:W-:-:S05]  /*85270*/  PRMT R2, R60, 0x7770, RZ ;  /* 0x000077703c027816 */ /* 0x000fca00000000ff */
[----:B------:R0:W-:Y:S02]  /*85280*/  @P6 STG.E.U8 desc[UR34][R36.64], R2 ;  /* 0x0000000224006986 */ /* 0x0001e4000c101122 */
[----:B0-----:R-:W-:Y:S02]  /*85290*/  PRMT R2, R60, 0x7771, RZ ;  /* 0x000077713c027816 */ /* 0x001fe400000000ff */
[----:B------:R-:W4:Y:S04]  /*852a0*/  LDL.LU.64 R36, [R1+0xe18] ;  /* 0x000e180001247983 */ /* 0x000f280000300a00 */
[----:B------:R0:W-:Y:S01]  /*852b0*/  @P0 STG.E.U8 desc[UR34][R40.64], R2 ;  /* 0x0000000228000986 */ /* 0x0001e2000c101122 */
[----:B------:R-:W-:Y:S02]  /*852c0*/  LOP3.LUT P0, RZ, R58, 0x1, RZ, 0xc0, !PT ;  /* 0x000000013aff7812 */ /* 0x000fe4000780c0ff */
[----:B0-----:R-:W-:Y:S01]  /*852d0*/  PRMT R2, R60, 0x7772, RZ ;  /* 0x000077723c027816 */ /* 0x001fe200000000ff */
[----:B------:R-:W4:Y:S04]  /*852e0*/  LDL.LU.64 R40, [R1+0xe10] ;  /* 0x000e100001287983 */ /* 0x000f280000300a00 */
[----:B------:R-:W4:Y:S06]  /*852f0*/  LDL.LU R54, [R1+0x218] ;  /* 0x0002180001367983 */ /* 0x000f2c0000300800 */
[----:B------:R0:W-:Y:S01]  /*85300*/  @P0 STG.E.U8 desc[UR34][R44.64], R2 ;  /* 0x000000022c000986 */ /* 0x0001e2000c101122 */
[----:B------:R-:W-:-:S03]  /*85310*/  LOP3.LUT P0, RZ, R59, 0x80000000, RZ, 0xc0, !PT ;  /* 0x800000003bff7812 */ /* 0x000fc6000780c0ff */
[----:B0-----:R-:W4:Y:S01]  /*85320*/  LDL.LU.64 R44, [R1+0xe00] ;  /* 0x000e0000012c7983 */ /* 0x001f220000300a00 */
[----:B------:R-:W-:-:S03]  /*85330*/  PRMT R2, R60, 0x7773, RZ ;  /* 0x000077733c027816 */ /* 0x000fc600000000ff */
[----:B------:R-:W4:Y:S06]  /*85340*/  LDL.LU.64 R60, [R1+0xdf0] ;  /* 0x000df000013c7983 */ /* 0x000f2c0000300a00 */
[----:B--2---:R0:W-:Y:S04]  /*85350*/  @P0 STG.E.U8 desc[UR34][R48.64], R2 ;  /* 0x0000000230000986 */ /* 0x0041e8000c101122 */
[----:B0-----:R-:W2:Y:S01]  /*85360*/  LDL.LU.64 R48, [R1+0xde8] ;  /* 0x000de80001307983 */ /* 0x001ea20000300a00 */
[----:B------:R-:W-:-:S02]  /*85370*/  LOP3.LUT P0, RZ, R59, 0x40000000, RZ, 0xc0, !PT ;  /* 0x400000003bff7812 */ /* 0x000fc4000780c0ff */
[----:B------:R-:W-:-:S11]  /*85380*/  PRMT R2, R55, 0x7770, RZ ;  /* 0x0000777037027816 */ /* 0x000fd600000000ff */
[----:B---3--:R0:W-:Y:S04]  /*85390*/  @P0 STG.E.U8 desc[UR34][R52.64], R2 ;  /* 0x0000000234000986 */ /* 0x0081e8000c101122 */
[----:B0-----:R-:W3:Y:S01]  /*853a0*/  LDL.LU.64 R52, [R1+0xde0] ;  /* 0x000de00001347983 */ /* 0x001ee20000300a00 */
[----:B------:R-:W-:Y:S02]  /*853b0*/  LOP3.LUT P0, RZ, R59, 0x20000000, RZ, 0xc0, !PT ;  /* 0x200000003bff7812 */ /* 0x000fe4000780c0ff */
        /* <DEDUP_REMOVED lines=11> */
[C---:B------:R-:W-:Y:S02]  /*85470*/  LOP3.LUT P0, RZ, R59.reuse, 0x2000000, RZ, 0xc0, !PT ;  /* 0x020000003bff7812 */ /* 0x040fe4000780c0ff */
[C---:B------:R-:W-:Y:S02]  /*85480*/  LOP3.LUT P1, RZ, R59.reuse, 0x4000, RZ, 0xc0, !PT ;  /* 0x000040003bff7812 */ /* 0x040fe4000782c0ff */
[----:B------:R-:W-:Y:S02]  /*85490*/  LOP3.LUT P2, RZ, R59, 0x8000, RZ, 0xc0, !PT ;  /* 0x000080003bff7812 */ /* 0x000fe4000784c0ff */
[----:B0-----:R-:W-:-:S07]  /*854a0*/  PRMT R2, R3, 0x7771, RZ ;  /* 0x0000777103027816 */ /* 0x001fce00000000ff */
[----:B----4-:R0:W-:Y:S01]  /*854b0*/  @P0 STG.E.U8 desc[UR34][R50.64], R2 ;  /* 0x0000000232000986 */ /* 0x0101e2000c101122 */
        /* <DEDUP_REMOVED lines=12> */
[----:B------:R-:W4:Y:S04]  /*85580*/  LDL.LU R61, [R1+0x288] ;  /* 0x00028800013d7983 */ /* 0x000f280000300800 */
[----:B------:R-:W4:Y:S01]  /*85590*/  LDL.LU R50, [R1+0x1030] ;  /* 0x0010300001327983 */ /* 0x000f220000300800 */
[----:B------:R-:W-:-:S03]  /*855a0*/  LOP3.LUT P6, RZ, R59, 0x80000, RZ, 0xc0, !PT ;  /* 0x000800003bff7812 */ /* 0x000fc600078cc0ff */
[----:B--2---:R0:W-:Y:S02]  /*855b0*/  @P5 STG.E.U8 desc[UR34][R48.64], R2 ;  /* 0x0000000230005986 */ /* 0x0041e4000c101122 */
[----:B0-----:R-:W-:Y:S02]  /*855c0*/  PRMT R2, R54, 0x7773, RZ ;  /* 0x0000777336027816 */ /* 0x001fe400000000ff */
[----:B------:R-:W2:Y:S04]  /*855d0*/  LDL.LU.64 R54, [R1+0xdd8] ;  /* 0x000dd80001367983 */ /* 0x000ea80000300a00 */
[----:B------:R-:W2:Y:S04]  /*855e0*/  LDL.LU.64 R48, [R1+0xdd0] ;  /* 0x000dd00001307983 */ /* 0x000ea80000300a00 */
[----:B---3--:R0:W-:Y:S04]  /*855f0*/  @P6 STG.E.U8 desc[UR34][R52.64], R2 ;  /* 0x0000000234006986 */ /* 0x0081e8000c101122 */
[----:B0-----:R-:W3:Y:S01]  /*85600*/  LDL.LU R52, [R1+0x27c] ;  /* 0x00027c0001347983 */ /* 0x001ee20000300800 */
[----:B------:R-:W-:-:S03]  /*85610*/  LOP3.LUT P1, RZ, R59, 0x100000, RZ, 0xc0, !PT ;  /* 0x001000003bff7812 */ /* 0x000fc6000782c0ff */
[----:B------:R-:W3:Y:S01]  /*85620*/  LDL.LU.64 R28, [R1+0xe08] ;  /* 0x000e0800011c7983 */ /* 0x000ee20000300a00 */
[----:B------:R-:W-:-:S03]  /*85630*/  LOP3.LUT P2, RZ, R59, 0x200000, RZ, 0xc0, !PT ;  /* 0x002000003bff7812 */ /* 0x000fc6000784c0ff */
[----:B------:R-:W3:Y:S04]  /*85640*/  LDL.LU.64 R32, [R1+0xdf8] ;  /* 0x000df80001207983 */ /* 0x000ee80000300a00 */
[----:B------:R-:W3:Y:S04]  /*85650*/  LDL.LU R45, [R1+0x11a0] ;  /* 0x0011a000012d7983 */ /* 0x000ee80000300800 */
[----:B------:R-:W3:Y:S04]  /*85660*/  LDL.LU R36, [R1+0x119c] ;  /* 0x00119c0001247983 */ /* 0x000ee80000300800 */
[----:B------:R-:W3:Y:S01]  /*85670*/  LDL.LU R44, [R1+0x1198] ;  /* 0x00119800012c7983 */ /* 0x000ee20000300800 */
[----:B------:R-:W-:-:S02]  /*85680*/  LOP3.LUT P0, RZ, R59, 0x1000000, RZ, 0xc0, !PT ;  /* 0x010000003bff7812 */ /* 0x000fc4000780c0ff */
[C---:B------:R-:W-:Y:S02]  /*85690*/  LOP3.LUT P3, RZ, R59.reuse, 0x400000, RZ, 0xc0, !PT ;  /* 0x004000003bff7812 */ /* 0x040fe4000786c0ff */
[----:B------:R-:W-:Y:S02]  /*856a0*/  LOP3.LUT P4, RZ, R59, 0x800000, RZ, 0xc0, !PT ;  /* 0x008000003bff7812 */ /* 0x000fe4000788c0ff */
[----:B----4-:R-:W-:-:S05]  /*856b0*/  PRMT R2, R61, 0x7770, RZ ;  /* 0x000077703d027816 */ /* 0x010fca00000000ff */
[----:B--2---:R0:W-:Y:S04]  /*856c0*/  @P1 STG.E.U8 desc[UR34][R54.64], R2 ;  /* 0x0000000236001986 */ /* 0x0041e8000c101122 */
[----:B0-----:R-:W2:Y:S01]  /*856d0*/  LDL.LU.64 R54, [R1+0xdc8] ;  /* 0x000dc80001367983 */ /* 0x001ea20000300a00 */
[----:B------:R-:W-:-:S03]  /*856e0*/  PRMT R2, R61, 0x7771, RZ ;  /* 0x000077713d027816 */ /* 0x000fc600000000ff */
[----:B------:R-:W4:Y:S04]  /*856f0*/  LDL.LU.64 R38, [R1+0xdc0] ;  /* 0x000dc00001267983 */ /* 0x000f280000300a00 */
[----:B------:R-:W4:Y:S04]  /*85700*/  LDL.LU R60, [R1+0x1194] ;  /* 0x00119400013c7983 */ /* 0x000f280000300800 */
[----:B------:R-:W4:Y:S04]  /*85710*/  LDL.LU R53, [R1+0x1190] ;  /* 0x0011900001357983 */ /* 0x000f280000300800 */
[----:B------:R0:W-:Y:S04]  /*85720*/  @P2 STG.E.U8 desc[UR34][R48.64], R2 ;  /* 0x0000000230002986 */ /* 0x0001e8000c101122 */
[----:B0-----:R-:W4:Y:S04]  /*85730*/  LDL.LU.64 R48, [R1+0xdb8] ;  /* 0x000db80001307983 */ /* 0x001f280000300a00 */
[----:B------:R-:W4:Y:S04]  /*85740*/  LDL.LU.64 R42, [R1+0xdb0] ;  /* 0x000db000012a7983 */ /* 0x000f280000300a00 */
[----:B------:R-:W4:Y:S04]  /*85750*/  LDL.LU R51, [R1+0x1bc] ;  /* 0x0001bc0001337983 */ /* 0x000f280000300800 */
[----:B------:R-:W4:Y:S04]  /*85760*/  LDL R59, [R1+0x118c] ;  /* 0x00118c00013b7983 */ /* 0x000f280000100800 */
[----:B------:R-:W4:Y:S01]  /*85770*/  LDL.LU.64 R46, [R1+0xda8] ;  /* 0x000da800012e7983 */ /* 0x000f220000300a00 */
[----:B---3--:R-:W-:-:S02]  /*85780*/  PRMT R4, R52, 0x7770, RZ ;  /* 0x0000777034047816 */ /* 0x008fc400000000ff */
[C---:B------:R-:W-:Y:S02]  /*85790*/  PRMT R3, R52.reuse, 0x7771, RZ ;  /* 0x0000777134037816 */ /* 0x040fe400000000ff */
[C---:B------:R-:W-:Y:S02]  /*857a0*/  PRMT R6, R52.reuse, 0x7772, RZ ;  /* 0x0000777234067816 */ /* 0x040fe400000000ff */
[----:B------:R-:W-:Y:S02]  /*857b0*/  PRMT R2, R52, 0x7773, RZ ;  /* 0x0000777334027816 */ /* 0x000fe400000000ff */
[----:B------:R-:W3:Y:S04]  /*857c0*/  LDL.LU R52, [R1+0x10fc] ;  /* 0x0010fc0001347983 */ /* 0x000ee80000300800 */
[----:B------:R-:W3:Y:S01]  /*857d0*/  LDL.LU.64 R40, [R1+0xd90] ;  /* 0x000d900001287983 */ /* 0x000ee20000300a00 */
[----:B------:R-:W-:-:S02]  /*857e0*/  LOP3.LUT P5, RZ, R0, 0x8, RZ, 0xc0, !PT ;  /* 0x0000000800ff7812 */ /* 0x000fc400078ac0ff */
[----:B------:R-:W-:Y:S01]  /*857f0*/  LOP3.LUT P6, RZ, R0, 0x10, RZ, 0xc0, !PT ;  /* 0x0000001000ff7812 */ /* 0x000fe200078cc0ff */
[----:B------:R-:W-:Y:S01]  /*85800*/  VIADD R0, R50, 0x5c ;  /* 0x0000005c32007836 */ /* 0x000fe20000000000 */
[C---:B------:R-:W-:Y:S01]  /*85810*/  PRMT R5, R61.reuse, 0x7772, RZ ;  /* 0x000077723d057816 */ /* 0x040fe200000000ff */
[----:B------:R-:W3:Y:S03]  /*85820*/  LDL.LU R37, [R1+0x11a8] ;  /* 0x0011a80001257983 */ /* 0x000ee60000300800 */
[----:B------:R-:W-:Y:S01]  /*85830*/  ISETP.GE.AND P1, PT, R0, UR27, PT ;  /* 0x0000001b00007c0c */ /* 0x000fe2000bf26270 */
[----:B------:R-:W-:Y:S01]  /*85840*/  VIADD R0, R50, 0x5d ;  /* 0x0000005d32007836 */ /* 0x000fe20000000000 */
[----:B------:R-:W-:Y:S01]  /*85850*/  @P3 STG.E.U8 desc[UR34][R28.64], R5 ;  /* 0x000000051c003986 */ /* 0x000fe2000c101122 */
[----:B------:R-:W0:Y:S03]  /*85860*/  LDCU.64 UR26, c[0x0][0x398] ;  /* 0x00007300ff1a77ac */ /* 0x000e260008000a00 */
[----:B------:R-:W-:Y:S01]  /*85870*/  ISETP.GE.AND P2, PT, R0, UR29, PT ;  /* 0x0000001d00007c0c */ /* 0x000fe2000bf46270 */
[----:B------:R-:W1:Y:S01]  /*85880*/  LDCU.64 UR28, c[0x0][0x398] ;  /* 0x00007300ff1c77ac */ /* 0x000e620008000a00 */
[----:B------:R-:W-:-:S02]  /*85890*/  PRMT R0, R61, 0x7773, RZ ;  /* 0x000077733d007816 */ /* 0x000fc400000000ff */
[----:B------:R-:W-:Y:S01]  /*858a0*/  ISETP.LT.AND P3, PT, R45, UR24, !P0 ;  /* 0x000000182d007c0c */ /* 0x000fe2000c761270 */
[----:B------:R-:W1:Y:S02]  /*858b0*/  LDCU UR24, c[0x0][0x398] ;  /* 0x00007300ff1877ac */ /* 0x000e640008000800 */
[----:B------:R0:W-:Y:S02]  /*858c0*/  @P4 STG.E.U8 desc[UR34][R32.64], R0 ;  /* 0x0000000020004986 */ /* 0x0001e4000c101122 */
[----:B0-----:R-:W-:Y:S01]  /*858d0*/  ISETP.LT.AND P4, PT, R36, UR26, !P0 ;  /* 0x0000001a24007c0c */ /* 0x001fe2000c781270 */
[----:B------:R-:W0:Y:S01]  /*858e0*/  LDCU UR26, c[0x0][0x398] ;  /* 0x00007300ff1a77ac */ /* 0x000e220008000800 */
[----:B------:R-:W-:Y:S01]  /*858f0*/  VIADD R0, R50, 0x57 ;  /* 0x0000005732007836 */ /* 0x000fe20000000000 */
[----:B--2---:R2:W-:Y:S04]  /*85900*/  @P5 STG.E.U8 desc[UR34][R54.64], R4 ;  /* 0x0000000436005986 */ /* 0x0045e8000c101122 */
[----:B----4-:R4:W-:Y:S04]  /*85910*/  @P6 STG.E.U8 desc[UR34][R38.64], R3 ;  /* 0x0000000326006986 */ /* 0x0109e8000c101122 */
[----:B--2---:R-:W2:Y:S04]  /*85920*/  LDL.LU.64 R54, [R1+0xda0] ;  /* 0x000da00001367983 */ /* 0x004ea80000300a00 */
[----:B----4-:R-:W4:Y:S04]  /*85930*/  LDL.LU.64 R38, [R1+0xd98] ;  /* 0x000d980001267983 */ /* 0x010f280000300a00 */
[----:B------:R-:W4:Y:S04]  /*85940*/  LDL.LU R61, [R1+0x21c] ;  /* 0x00021c00013d7983 */ /* 0x000f280000300800 */
[----:B------:R0:W-:Y:S01]  /*85950*/  @P3 STG.E.U8 desc[UR34][R48.64], R6 ;  /* 0x0000000630003986 */ /* 0x0001e2000c101122 */
[----:B-1----:R-:W-:Y:S01]  /*85960*/  ISETP.LT.AND P5, PT, R44, UR28, !P0 ;  /* 0x0000001c2c007c0c */ /* 0x002fe2000c7a1270 */
[----:B------:R-:W1:Y:S02]  /*85970*/  LDCU UR28, c[0x0][0x398] ;  /* 0x00007300ff1c77ac */ /* 0x000e640008000800 */
[----:B0-----:R-:W4:Y:S04]  /*85980*/  LDL.LU.64 R48, [R1+0xd80] ;  /* 0x000d800001307983 */ /* 0x001f280000300a00 */
[----:B------:R0:W-:Y:S01]  /*85990*/  @P4 STG.E.U8 desc[UR34][R42.64], R2 ;  /* 0x000000022a004986 */ /* 0x0001e2000c101122 */
[----:B------:R-:W-:Y:S01]  /*859a0*/  ISETP.LT.AND P6, PT, R60, UR30, !P0 ;  /* 0x0000001e3c007c0c */ /* 0x000fe2000c7c1270 */
[----:B------:R-:W1:Y:S01]  /*859b0*/  LDCU UR30, c[0x0][0x398] ;  /* 0x00007300ff1e77ac */ /* 0x000e620008000800 */
[C---:B0-----:R-:W-:Y:S01]  /*859c0*/  PRMT R2, R51.reuse, 0x7770, RZ ;  /* 0x0000777033027816 */ /* 0x041fe200000000ff */
[----:B------:R-:W4:Y:S04]  /*859d0*/  LDL.LU.64 R42, [R1+0xd88] ;  /* 0x000d8800012a7983 */ /* 0x000f280000300a00 */
[----:B------:R0:W-:Y:S01]  /*859e0*/  @P5 STG.E.U8 desc[UR34][R46.64], R2 ;  /* 0x000000022e005986 */ /* 0x0001e2000c101122 */
[----:B------:R-:W-:Y:S01]  /*859f0*/  ISETP.GE.AND P3, PT, R0, UR41, PT ;  /* 0x0000002900007c0c */ /* 0x000fe2000bf66270 */
[----:B------:R-:W1:Y:S01]  /*85a00*/  LDCU.64 UR40, c[0x0][0x398] ;  /* 0x00007300ff2877ac */ /* 0x000e620008000a00 */
[----:B------:R-:W-:Y:S01]  /*85a10*/  PRMT R0, R51, 0x7771, RZ ;  /* 0x0000777133007816 */ /* 0x000fe200000000ff */
[----:B0-----:R-:W4:Y:S04]  /*85a20*/  LDL.LU.64 R46, [R1+0xd78] ;  /* 0x000d7800012e7983 */ /* 0x001f280000300a00 */
[----:B---3--:R0:W-:Y:S04]  /*85a30*/  @P6 STG.E.U8 desc[UR34][R40.64], R0 ;  /* 0x0000000028006986 */ /* 0x0081e8000c101122 */
[----:B0-----:R-:W3:Y:S01]  /*85a40*/  LDL.LU.64 R40, [R1+0xd68] ;  /* 0x000d680001287983 */ /* 0x001ee20000300a00 */
[----:B------:R-:W-:-:S02]  /*85a50*/  ISETP.LT.AND P4, PT, R53, UR32, !P0 ;  /* 0x0000002035007c0c */ /* 0x000fc4000c781270 */
[----:B------:R-:W-:Y:S01]  /*85a60*/  PRMT R3, R51, 0x7772, RZ ;  /* 0x0000777233037816 */ /* 0x000fe200000000ff */
[----:B------:R-:W-:Y:S01]  /*85a70*/  VIADD R0, R50, 0x58 ;  /* 0x0000005832007836 */ /* 0x000fe20000000000 */
[----:B------:R-:W-:Y:S01]  /*85a80*/  ISETP.LT.AND P0, PT, R59, UR36, !P0 ;  /* 0x000000243b007c0c */ /* 0x000fe2000c701270 */
[----:B------:R-:W0:Y:S01]  /*85a90*/  LDCU UR32, c[0x0][0x398] ;  /* 0x00007300ff2077ac */ /* 0x000e220008000800 */
[----:B------:R-:W-:Y:S02]  /*85aa0*/  ISETP.LT.AND P6, PT, R52, UR38, !P3 ;  /* 0x0000002634007c0c */ /* 0x000fe4000dfc1270 */
[----:B------:R-:W-:Y:S01]  /*85ab0*/  ISETP.GE.AND P5, PT, R0, UR23, PT ;  /* 0x0000001700007c0c */ /* 0x000fe2000bfa6270 */
[----:B------:R-:W0:Y:S01]  /*85ac0*/  LDCU.64 UR22, c[0x0][0x398] ;  /* 0x00007300ff1677ac */ /* 0x000e220008000a00 */
[----:B------:R-:W-:-:S03]  /*85ad0*/  PRMT R2, R51, 0x7773, RZ ;  /* 0x0000777333027816 */ /* 0x000fc600000000ff */
[----:B--2---:R2:W-:Y:S04]  /*85ae0*/  @P4 STG.E.U8 desc[UR34][R54.64], R3 ;  /* 0x0000000336004986 */ /* 0x0045e8000c101122 */
[----:B--2---:R-:W2:Y:S01]  /*85af0*/  LDL.LU R54, [R1+0x28c] ;  /* 0x00028c0001367983 */ /* 0x004ea20000300800 */
[----:B----4-:R-:W-:-:S03]  /*85b00*/  PRMT R0, R61, 0x7770, RZ ;  /* 0x000077703d007816 */ /* 0x010fc600000000ff */
[----:B------:R-:W4:Y:S04]  /*85b10*/  LDL.LU.64 R24, [R1+0xd70] ;  /* 0x000d700001187983 */ /* 0x000f280000300a00 */
[----:B------:R-:W4:Y:S04]  /*85b20*/  LDL.LU.64 R28, [R1+0xd60] ;  /* 0x000d6000011c7983 */ /* 0x000f280000300a00 */
[----:B------:R-:W-:Y:S04]  /*85b30*/  @P0 STG.E.U8 desc[UR34][R38.64], R2 ;  /* 0x0000000226000986 */ /* 0x000fe8000c101122 */
[----:B------:R0:W-:Y:S04]  /*85b40*/  @P6 STG.E.U8 desc[UR34][R48.64], R0 ;  /* 0x0000000030006986 */ /* 0x0001e8000c101122 */
[----:B------:R-:W4:Y:S04]  /*85b50*/  LDL.LU.64 R32, [R1+0xd58] ;  /* 0x000d580001207983 */ /* 0x000f280000300a00 */
[----:B0-----:R-:W4:Y:S01]  /*85b60*/  LDL.LU.64 R48, [R1+0xd50] ;  /* 0x000d500001307983 */ /* 0x001f220000300a00 */
[----:B-1----:R-:W-:-:S02]  /*85b70*/  ISETP.LT.AND P4, PT, R37, UR40, !P3 ;  /* 0x0000002825007c0c */ /* 0x002fc4000df81270 */
[----:B------:R-:W-:Y:S01]  /*85b80*/  ISETP.LT.AND P0, PT, R45, UR42, !P3 ;  /* 0x0000002a2d007c0c */ /* 0x000fe2000df01270 */
[----:B------:R-:W4:Y:S01]  /*85b90*/  LDL.LU R55, [R1+0x330] ;  /* 0x0003300001377983 */ /* 0x000f220000300800 */
[C---:B------:R-:W-:Y:S02]  /*85ba0*/  PRMT R3, R61.reuse, 0x7771, RZ ;  /* 0x000077713d037816 */ /* 0x040fe400000000ff */
[----:B------:R-:W-:Y:S01]  /*85bb0*/  PRMT R2, R61, 0x7772, RZ ;  /* 0x000077723d027816 */ /* 0x000fe200000000ff */
[----:B------:R-:W4:Y:S01]  /*85bc0*/  LDL.LU.64 R38, [R1+0xd48] ;  /* 0x000d480001267983 */ /* 0x000f220000300a00 */
[----:B------:R-:W-:-:S05]  /*85bd0*/  ISETP.LT.AND P6, PT, R36, UR44, !P3 ;  /* 0x0000002c24007c0c */ /* 0x000fca000dfc1270 */
[----:B------:R0:W-:Y:S04]  /*85be0*/  @P4 STG.E.U8 desc[UR34][R42.64], R3 ;  /* 0x000000032a004986 */ /* 0x0001e8000c101122 */
[----:B------:R1:W-:Y:S04]  /*85bf0*/  @P0 STG.E.U8 desc[UR34][R46.64], R2 ;  /* 0x000000022e000986 */ /* 0x0003e8000c101122 */
[----:B0-----:R-:W4:Y:S04]  /*85c00*/  LDL.LU.64 R42, [R1+0xd40] ;  /* 0x000d4000012a7983 */ /* 0x001f280000300a00 */
[----:B-1----:R-:W4:Y:S01]  /*85c10*/  LDL.LU.64 R46, [R1+0xd38] ;  /* 0x000d3800012e7983 */ /* 0x002f220000300a00 */
[----:B------:R-:W-:-:S05]  /*85c20*/  PRMT R0, R61, 0x7773, RZ ;  /* 0x000077733d007816 */ /* 0x000fca00000000ff */
[----:B---3--:R0:W-:Y:S04]  /*85c30*/  @P6 STG.E.U8 desc[UR34][R40.64], R0 ;  /* 0x0000000028006986 */ /* 0x0081e8000c101122 */
[----:B0-----:R-:W3:Y:S01]  /*85c40*/  LDL.LU.64 R40, [R1+0xd30] ;  /* 0x000d300001287983 */ /* 0x001ee20000300a00 */
[----:B------:R-:W-:Y:S01]  /*85c50*/  ISETP.LT.AND P4, PT, R44, UR22, !P3 ;  /* 0x000000162c007c0c */ /* 0x000fe2000df81270 */
[----:B------:R-:W0:Y:S01]  /*85c60*/  LDCU UR22, c[0x0][0x398] ;  /* 0x00007300ff1677ac */ /* 0x000e220008000800 */
[----:B------:R-:W-:Y:S02]  /*85c70*/  ISETP.LT.AND P0, PT, R60, UR4, !P3 ;  /* 0x000000043c007c0c */ /* 0x000fe4000df01270 */
[----:B------:R-:W-:Y:S01]  /*85c80*/  ISETP.LT.AND P6, PT, R53, UR24, !P3 ;  /* 0x0000001835007c0c */ /* 0x000fe2000dfc1270 */
[----:B------:R-:W1:Y:S01]  /*85c90*/  LDCU UR4, c[0x0][0x398] ;  /* 0x00007300ff0477ac */ /* 0x000e620008000800 */
[----:B------:R-:W-:Y:S01]  /*85ca0*/  ISETP.LT.AND P3, PT, R59, UR26, !P3 ;  /* 0x0000001a3b007c0c */ /* 0x000fe2000df61270 */
[----:B------:R-:W0:Y:S01]  /*85cb0*/  LDCU UR24, c[0x0][0x398] ;  /* 0x00007300ff1877ac */ /* 0x000e220008000800 */
[----:B------:R-:W0:Y:S01]  /*85cc0*/  LDCU UR26, c[0x0][0x398] ;  /* 0x00007300ff1a77ac */ /* 0x000e220008000800 */
[----:B--2---:R-:W-:-:S02]  /*85cd0*/  PRMT R4, R54, 0x7770, RZ ;  /* 0x0000777036047816 */ /* 0x004fc400000000ff */
[C---:B------:R-:W-:Y:S02]  /*85ce0*/  PRMT R3, R54.reuse, 0x7771, RZ ;  /* 0x0000777136037816 */ /* 0x040fe400000000ff */
[C---:B------:R-:W-:Y:S02]  /*85cf0*/  PRMT R2, R54.reuse, 0x7772, RZ ;  /* 0x0000777236027816 */ /* 0x040fe400000000ff */
[----:B------:R-:W-:Y:S02]  /*85d00*/  PRMT R0, R54, 0x7773, RZ ;  /* 0x0000777336007816 */ /* 0x000fe400000000ff */
[----:B------:R-:W2:Y:S04]  /*85d10*/  LDL.LU R54, [R1+0x200] ;  /* 0x0002000001367983 */ /* 0x000ea80000300800 */
[----:B----4-:R-:W-:Y:S04]  /*85d20*/  @P4 STG.E.U8 desc[UR34][R24.64], R4 ;  /* 0x0000000418004986 */ /* 0x010fe8000c101122 */
[----:B------:R4:W-:Y:S04]  /*85d30*/  @P0 STG.E.U8 desc[UR34][R28.64], R3 ;  /* 0x000000031c000986 */ /* 0x0009e8000c101122 */
[----:B------:R-:W-:Y:S04]  /*85d40*/  @P6 STG.E.U8 desc[UR34][R32.64], R2 ;  /* 0x0000000220006986 */ /* 0x000fe8000c101122 */
[----:B----4-:R-:W4:Y:S04]  /*85d50*/  LDL.LU.64 R28, [R1+0xd28] ;  /* 0x000d2800011c7983 */ /* 0x010f280000300a00 */
[----:B------:R0:W-:Y:S01]  /*85d60*/  @P3 STG.E.U8 desc[UR34][R48.64], R0 ;  /* 0x0000000030003986 */ /* 0x0001e2000c101122 */
[----:B------:R-:W-:Y:S01]  /*85d70*/  ISETP.LT.AND P4, PT, R52, UR28, !P5 ;  /* 0x0000001c34007c0c */ /* 0x000fe2000ef81270 */
[----:B------:R-:W1:Y:S02]  /*85d80*/  LDCU UR28, c[0x0][0x398] ;  /* 0x00007300ff1c77ac */ /* 0x000e640008000800 */
[----:B0-----:R-:W4:Y:S01]  /*85d90*/  LDL.LU.64 R48, [R1+0xd20] ;  /* 0x000d200001307983 */ /* 0x001f220000300a00 */
[----:B------:R-:W-:Y:S01]  /*85da0*/  ISETP.LT.AND P0, PT, R37, UR30, !P5 ;  /* 0x0000001e25007c0c */ /* 0x000fe2000ef01270 */
[----:B------:R-:W0:Y:S01]  /*85db0*/  LDCU UR30, c[0x0][0x398] ;  /* 0x00007300ff1e77ac */ /* 0x000e220008000800 */
[----:B------:R-:W-:Y:S01]  /*85dc0*/  ISETP.LT.AND P6, PT, R45, UR32, !P5 ;  /* 0x000000202d007c0c */ /* 0x000fe2000efc1270 */
[----:B------:R-:W4:Y:S01]  /*85dd0*/  LDL.LU.64 R32, [R1+0xd10] ;  /* 0x000d100001207983 */ /* 0x000f220000300a00 */
[C---:B------:R-:W-:Y:S01]  /*85de0*/  PRMT R2, R55.reuse, 0x7770, RZ ;  /* 0x0000777037027816 */ /* 0x040fe200000000ff */
[----:B------:R-:W0:Y:S01]  /*85df0*/  LDCU UR32, c[0x0][0x398] ;  /* 0x00007300ff2077ac */ /* 0x000e220008000800 */
[C---:B------:R-:W-:Y:S01]  /*85e00*/  PRMT R0, R55.reuse, 0x7771, RZ ;  /* 0x0000777137007816 */ /* 0x040fe200000000ff */
[----:B------:R-:W4:Y:S04]  /*85e10*/  LDL.LU R61, [R1+0x260] ;  /* 0x00026000013d7983 */ /* 0x000f280000300800 */
[----:B------:R0:W-:Y:S01]  /*85e20*/  @P4 STG.E.U8 desc[UR34][R38.64], R2 ;  /* 0x0000000226004986 */ /* 0x0001e2000c101122 */
[----:B------:R-:W-:Y:S01]  /*85e30*/  ISETP.LT.AND P3, PT, R36, UR22, !P5 ;  /* 0x0000001624007c0c */ /* 0x000fe2000ef61270 */
[----:B------:R-:W1:Y:S02]  /*85e40*/  LDCU UR22, c[0x0][0x398] ;  /* 0x00007300ff1677ac */ /* 0x000e640008000800 */
[----:B------:R0:W-:Y:S02]  /*85e50*/  @P0 STG.E.U8 desc[UR34][R42.64], R0 ;  /* 0x000000002a000986 */ /* 0x0001e4000c101122 */
[----:B0-----:R-:W-:-:S02]  /*85e60*/  PRMT R2, R55, 0x7772, RZ ;  /* 0x0000777237027816 */ /* 0x001fc400000000ff */
[----:B------:R-:W4:Y:S04]  /*85e70*/  LDL.LU.64 R42, [R1+0xd18] ;  /* 0x000d1800012a7983 */ /* 0x000f280000300a00 */
[----:B------:R0:W-:Y:S01]  /*85e80*/  @P6 STG.E.U8 desc[UR34][R46.64], R2 ;  /* 0x000000022e006986 */ /* 0x0001e2000c101122 */
[----:B------:R-:W-:-:S03]  /*85e90*/  PRMT R0, R55, 0x7773, RZ ;  /* 0x0000777337007816 */ /* 0x000fc600000000ff */
[----:B0-----:R-:W4:Y:S04]  /*85ea0*/  LDL.LU.64 R46, [R1+0xd08] ;  /* 0x000d0800012e7983 */ /* 0x001f280000300a00 */
[----:B---3--:R0:W-:Y:S04]  /*85eb0*/  @P3 STG.E.U8 desc[UR34][R40.64], R0 ;  /* 0x0000000028003986 */ /* 0x0081e8000c101122 */
[----:B------:R-:W3:Y:S04]  /*85ec0*/  LDL.LU.64 R38, [R1+0xd00] ;  /* 0x000d000001267983 */ /* 0x000ee80000300a00 */
[----:B0-----:R-:W3:Y:S01]  /*85ed0*/  LDL.LU.64 R40, [R1+0xcf0] ;  /* 0x000cf00001287983 */ /* 0x001ee20000300a00 */
[----:B-1----:R-:W-:Y:S01]  /*85ee0*/  ISETP.LT.AND P4, PT, R44, UR4, !P5 ;  /* 0x000000042c007c0c */ /* 0x002fe2000ef81270 */
[----:B------:R-:W-:Y:S01]  /*85ef0*/  VIADD R0, R50, 0x59 ;  /* 0x0000005932007836 */ /* 0x000fe20000000000 */
[----:B------:R-:W-:Y:S01]  /*85f00*/  ISETP.LT.AND P3, PT, R60, UR24, !P5 ;  /* 0x000000183c007c0c */ /* 0x000fe2000ef61270 */
[----:B------:R-:W3:Y:S01]  /*85f10*/  LDL.LU R55, [R1+0x320] ;  /* 0x0003200001377983 */ /* 0x000ee20000300800 */
[----:B------:R-:W-:Y:S01]  /*85f20*/  ISETP.LT.AND P6, PT, R53, UR26, !P5 ;  /* 0x0000001a35007c0c */ /* 0x000fe2000efc1270 */
[----:B------:R-:W0:Y:S01]  /*85f30*/  LDCU UR4, c[0x0][0x398] ;  /* 0x00007300ff0477ac */ /* 0x000e220008000800 */
[----:B------:R-:W-:-:S02]  /*85f40*/  ISETP.GE.AND P0, PT, R0, UR21, PT ;  /* 0x0000001500007c0c */ /* 0x000fc4000bf06270 */
[----:B------:R-:W-:Y:S01]  /*85f50*/  ISETP.LT.AND P5, PT, R59, UR28, !P5 ;  /* 0x0000001c3b007c0c */ /* 0x000fe2000efa1270 */
[----:B------:R-:W1:Y:S01]  /*85f60*/  LDCU UR24, c[0x0][0x398] ;  /* 0x00007300ff1877ac */ /* 0x000e620008000800 */
[----:B------:R-:W0:Y:S01]  /*85f70*/  LDCU UR21, c[0x0][0x398] ;  /* 0x00007300ff1577ac */ /* 0x000e220008000800 */
[----:B------:R-:W0:Y:S01]  /*85f80*/  LDCU UR26, c[0x0][0x398] ;  /* 0x00007300ff1a77ac */ /* 0x000e220008000800 */
[----:B------:R-:W0:Y:S01]  /*85f90*/  LDCU UR28, c[0x0][0x398] ;  /* 0x00007300ff1c77ac */ /* 0x000e220008000800 */
[----:B--2---:R-:W-:-:S05]  /*85fa0*/  PRMT R2, R54, 0x7770, RZ ;  /* 0x0000777036027816 */ /* 0x004fca00000000ff */
[----:B----4-:R2:W-:Y:S02]  /*85fb0*/  @P4 STG.E.U8 desc[UR34][R28.64], R2 ;  /* 0x000000021c004986 */ /* 0x0105e4000c101122 */
[----:B--2---:R-:W-:-:S05]  /*85fc0*/  PRMT R2, R54, 0x7771, RZ ;  /* 0x0000777136027816 */ /* 0x004fca00000000ff */
[----:B------:R2:W-:Y:S01]  /*85fd0*/  @P3 STG.E.U8 desc[UR34][R48.64], R2 ;  /* 0x0000000230003986 */ /* 0x0005e2000c101122 */
[----:B------:R-:W-:Y:S01]  /*85fe0*/  ISETP.LT.AND P4, PT, R52, UR22, !P0 ;  /* 0x0000001634007c0c */ /* 0x000fe2000c781270 */
[----:B------:R-:W4:Y:S02]  /*85ff0*/  LDCU UR22, c[0x0][0x398] ;  /* 0x00007300ff1677ac */ /* 0x000f240008000800 */
[----:B--2---:R-:W2:Y:S01]  /*86000*/  LDL.LU.64 R48, [R1+0xcf8] ;  /* 0x000cf80001307983 */ /* 0x004ea20000300a00 */
[C---:B------:R-:W-:Y:S02]  /*86010*/  PRMT R0, R54.reuse, 0x7772, RZ ;  /* 0x0000777236007816 */ /* 0x040fe400000000ff */
[----:B------:R-:W-:Y:S01]  /*86020*/  PRMT R2, R54, 0x7773, RZ ;  /* 0x0000777336027816 */ /* 0x000fe200000000ff */
[----:B------:R-:W2:Y:S04]  /*86030*/  LDL.LU.64 R28, [R1+0xce8] ;  /* 0x000ce800011c7983 */ /* 0x000ea80000300a00 */
[----:B------:R1:W-:Y:S01]  /*86040*/  @P6 STG.E.U8 desc[UR34][R32.64], R0 ;  /* 0x0000000020006986 */ /* 0x0003e2000c101122 */
[----:B------:R-:W-:Y:S01]  /*86050*/  ISETP.LT.AND P6, PT, R37, UR30, !P0 ;  /* 0x0000001e25007c0c */ /* 0x000fe2000c7c1270 */
[----:B------:R-:W-:Y:S01]  /*86060*/  VIADD R3, R50, 0x5a ;  /* 0x0000005a32037836 */ /* 0x000fe20000000000 */
[----:B0-----:R-:W-:Y:S01]  /*86070*/  ISETP.LT.AND P3, PT, R45, UR4, !P0 ;  /* 0x000000042d007c0c */ /* 0x001fe2000c761270 */
[----:B------:R-:W0:Y:S01]  /*86080*/  LDCU UR4, c[0x0][0x398] ;  /* 0x00007300ff0477ac */ /* 0x000e220008000800 */
[----:B------:R0:W-:Y:S01]  /*86090*/  @P5 STG.E.U8 desc[UR34][R42.64], R2 ;  /* 0x000000022a005986 */ /* 0x0001e2000c101122 */
[----:B------:R-:W2:Y:S01]  /*860a0*/  LDCU UR30, c[0x0][0x398] ;  /* 0x00007300ff1e77ac */ /* 0x000ea20008000800 */
[----:B-1----:R-:W-:-:S02]  /*860b0*/  PRMT R0, R61, 0x7770, RZ ;  /* 0x000077703d007816 */ /* 0x002fc400000000ff */
[----:B0-----:R-:W2:Y:S04]  /*860c0*/  LDL.LU.64 R42, [R1+0xce0] ;  /* 0x000ce000012a7983 */ /* 0x001ea80000300a00 */
[----:B------:R0:W-:Y:S01]  /*860d0*/  @P4 STG.E.U8 desc[UR34][R46.64], R0 ;  /* 0x000000002e004986 */ /* 0x0001e2000c101122 */
[----:B------:R-:W-:-:S03]  /*860e0*/  PRMT R2, R61, 0x7771, RZ ;  /* 0x000077713d027816 */ /* 0x000fc600000000ff */
[----:B0-----:R-:W2:Y:S01]  /*860f0*/  LDL.LU.64 R46, [R1+0xcd0] ;  /* 0x000cd000012e7983 */ /* 0x001ea20000300a00 */
[----:B------:R-:W-:-:S03]  /*86100*/  PRMT R0, R61, 0x7772, RZ ;  /* 0x000077723d007816 */ /* 0x000fc600000000ff */
[----:B------:R-:W2:Y:S04]  /*86110*/  LDL.LU R54, [R1+0x334] ;  /* 0x0003340001367983 */ /* 0x000ea80000300800 */
[----:B------:R-:W2:Y:S04]  /*86120*/  LDL.LU.64 R32, [R1+0xcd8] ;  /* 0x000cd80001207983 */ /* 0x000ea80000300a00 */
[----:B---3--:R0:W-:Y:S04]  /*86130*/  @P6 STG.E.U8 desc[UR34][R38.64], R2 ;  /* 0x0000000226006986 */ /* 0x0081e8000c101122 */
[----:B------:R1:W-:Y:S04]  /*86140*/  @P3 STG.E.U8 desc[UR34][R40.64], R0 ;  /* 0x0000000028003986 */ /* 0x0003e8000c101122 */
[----:B0-----:R-:W3:Y:S04]  /*86150*/  LDL.LU.64 R38, [R1+0xcc8] ;  /* 0x000cc80001267983 */ /* 0x001ee80000300a00 */
[----:B-1----:R-:W3:Y:S01]  /*86160*/  LDL.LU.64 R40, [R1+0xcc0] ;  /* 0x000cc00001287983 */ /* 0x002ee20000300a00 */
[----:B------:R-:W-:-:S02]  /*86170*/  ISETP.LT.AND P4, PT, R36, UR32, !P0 ;  /* 0x0000002024007c0c */ /* 0x000fc4000c781270 */
[----:B------:R-:W-:Y:S02]  /*86180*/  PRMT R2, R61, 0x7773, RZ ;  /* 0x000077733d027816 */ /* 0x000fe400000000ff */
[----:B------:R-:W-:Y:S01]  /*86190*/  ISETP.LT.AND P5, PT, R44, UR24, !P0 ;  /* 0x000000182c007c0c */ /* 0x000fe2000c7a1270 */
[----:B------:R-:W0:Y:S01]  /*861a0*/  LDCU UR24, c[0x0][0x398] ;  /* 0x00007300ff1877ac */ /* 0x000e220008000800 */
[----:B------:R-:W-:Y:S02]  /*861b0*/  ISETP.LT.AND P3, PT, R60, UR21, !P0 ;  /* 0x000000153c007c0c */ /* 0x000fe4000c761270 */
[----:B----4-:R-:W-:Y:S01]  /*861c0*/  ISETP.LT.AND P6, PT, R53, UR22, !P0 ;  /* 0x0000001635007c0c */ /* 0x010fe2000c7c1270 */
[----:B------:R-:W1:Y:S01]  /*861d0*/  LDCU UR21, c[0x0][0x398] ;  /* 0x00007300ff1577ac */ /* 0x000e620008000800 */
[----:B------:R-:W-:Y:S02]  /*861e0*/  PRMT R0, R55, 0x7770, RZ ;  /* 0x0000777037007816 */ /* 0x000fe400000000ff */
[----:B------:R-:W-:Y:S01]  /*861f0*/  ISETP.LT.AND P0, PT, R59, UR26, !P0 ;  /* 0x0000001a3b007c0c */ /* 0x000fe2000c701270 */
[----:B------:R-:W4:Y:S01]  /*86200*/  LDCU UR22, c[0x0][0x398] ;  /* 0x00007300ff1677ac */ /* 0x000f220008000800 */
[----:B------:R-:W0:Y:S01]  /*86210*/  LDCU UR26, c[0x0][0x398] ;  /* 0x00007300ff1a77ac */ /* 0x000e220008000800 */
[----:B--2---:R2:W-:Y:S04]  /*86220*/  @P4 STG.E.U8 desc[UR34][R48.64], R2 ;  /* 0x0000000230004986 */ /* 0x0045e8000c101122 */
[----:B--2---:R-:W2:Y:S01]  /*86230*/  LDL.LU.64 R48, [R1+0xcb8] ;  /* 0x000cb80001307983 */ /* 0x004ea20000300a00 */
[----:B------:R-:W-:-:S03]  /*86240*/  PRMT R2, R55, 0x7771, RZ ;  /* 0x0000777137027816 */ /* 0x000fc600000000ff */
[----:B------:R0:W-:Y:S01]  /*86250*/  @P5 STG.E.U8 desc[UR34][R28.64], R0 ;  /* 0x000000001c005986 */ /* 0x0001e2000c101122 */
[----:B------:R-:W-:Y:S01]  /*86260*/  ISETP.GE.AND P4, PT, R3, UR17, PT ;  /* 0x0000001103007c0c */ /* 0x000fe2000bf86270 */
[----:B------:R-:W1:Y:S03]  /*86270*/  LDCU UR17, c[0x0][0x398] ;  /* 0x00007300ff1177ac */ /* 0x000e660008000800 */
[----:B------:R-:W-:Y:S01]  /*86280*/  ISETP.LT.AND P5, PT, R52, UR4, !P4 ;  /* 0x0000000434007c0c */ /* 0x000fe2000e7a1270 */
[----:B------:R-:W1:Y:S01]  /*86290*/  LDCU UR4, c[0x0][0x398] ;  /* 0x00007300ff0477ac */ /* 0x000e620008000800 */
[----:B0-----:R-:W4:Y:S01]  /*862a0*/  LDL.LU.64 R28, [R1+0xcb0] ;  /* 0x000cb000011c7983 */ /* 0x001f220000300a00 */
[----:B------:R-:W-:-:S03]  /*862b0*/  PRMT R0, R55, 0x7772, RZ ;  /* 0x0000777237007816 */ /* 0x000fc600000000ff */
[----:B------:R-:W4:Y:S04]  /*862c0*/  LDL.LU R61, [R1+0x204] ;  /* 0x00020400013d7983 */ /* 0x000f280000300800 */
[----:B------:R0:W-:Y:S04]  /*862d0*/  @P3 STG.E.U8 desc[UR34][R42.64], R2 ;  /* 0x000000022a003986 */ /* 0x0001e8000c101122 */
[----:B------:R1:W-:Y:S01]  /*862e0*/  @P6 STG.E.U8 desc[UR34][R46.64], R0 ;  /* 0x000000002e006986 */ /* 0x0003e2000c101122 */
[----:B------:R-:W-:Y:S01]  /*862f0*/  ISETP.LT.AND P6, PT, R37, UR28, !P4 ;  /* 0x0000001c25007c0c */ /* 0x000fe2000e7c1270 */
[----:B------:R-:W2:Y:S02]  /*86300*/  LDCU UR28, c[0x0][0x398] ;  /* 0x00007300ff1c77ac */ /* 0x000ea40008000800 */
[----:B0-----:R-:W4:Y:S01]  /*86310*/  LDL.LU.64 R42, [R1+0xca8] ;  /* 0x000ca800012a7983 */ /* 0x001f220000300a00 */
[----:B------:R-:W-:-:S03]  /*86320*/  PRMT R2, R55, 0x7773, RZ ;  /* 0x0000777337027816 */ /* 0x000fc600000000ff */
[----:B-1----:R-:W4:Y:S01]  /*86330*/  LDL.LU.64 R46, [R1+0xca0] ;  /* 0x000ca000012e7983 */ /* 0x002f220000300a00 */
[----:B------:R-:W-:-:S03]  /*86340*/  PRMT R0, R54, 0x7770, RZ ;  /* 0x0000777036007816 */ /* 0x000fc600000000ff */
[----:B------:R0:W-:Y:S04]  /*86350*/  @P0 STG.E.U8 desc[UR34][R32.64], R2 ;  /* 0x0000000220000986 */ /* 0x0001e8000c101122 */
[----:B---3--:R-:W-:Y:S01]  /*86360*/  @P5 STG.E.U8 desc[UR34][R38.64], R0 ;  /* 0x0000000026005986 */ /* 0x008fe2000c101122 */
[----:B0-----:R-:W-:-:S03]  /*86370*/  PRMT R2, R54, 0x7771, RZ ;  /* 0x0000777136027816 */ /* 0x001fc600000000ff */
[----:B------:R-:W3:Y:S04]  /*86380*/  LDL.LU.64 R32, [R1+0xc98] ;  /* 0x000c980001207983 */ /* 0x000ee80000300a00 */
[----:B------:R0:W-:Y:S04]  /*86390*/  @P6 STG.E.U8 desc[UR34][R40.64], R2 ;  /* 0x0000000228006986 */ /* 0x0001e8000c101122 */
[----:B0-----:R-:W3:Y:S01]  /*863a0*/  LDL.LU.64 R40, [R1+0xc90] ;  /* 0x000c900001287983 */ /* 0x001ee20000300a00 */
[----:B------:R-:W-:-:S03]  /*863b0*/  ISETP.LT.AND P3, PT, R45, UR30, !P4 ;  /* 0x0000001e2d007c0c */ /* 0x000fc6000e761270 */
[----:B------:R-:W3:Y:S01]  /*863c0*/  LDL.LU R55, [R1+0x264] ;  /* 0x0002640001377983 */ /* 0x000ee20000300800 */
[----:B------:R-:W-:-:S03]  /*863d0*/  PRMT R0, R54, 0x7772, RZ ;  /* 0x0000777236007816 */ /* 0x000fc600000000ff */
[----:B------:R-:W3:Y:S01]  /*863e0*/  LDL.LU.64 R38, [R1+0xc88] ;  /* 0x000c880001267983 */ /* 0x000ee20000300a00 */
[----:B------:R-:W-:Y:S01]  /*863f0*/  ISETP.LT.AND P5, PT, R36, UR24, !P4 ;  /* 0x0000001824007c0c */ /* 0x000fe2000e7a1270 */
[----:B------:R-:W-:Y:S01]  /*86400*/  VIADD R2, R50, 0x5b ;  /* 0x0000005b32027836 */ /* 0x000fe20000000000 */
[----:B------:R-:W-:Y:S01]  /*86410*/  ISETP.LT.AND P6, PT, R60, UR17, !P4 ;  /* 0x000000113c007c0c */ /* 0x000fe2000e7c1270 */
[----:B------:R-:W0:Y:S03]  /*86420*/  LDCU UR24, c[0x0][0x398] ;  /* 0x00007300ff1877ac */ /* 0x000e260008000800 */
[----:B------:R-:W-:Y:S01]  /*86430*/  ISETP.GE.AND P0, PT, R2, UR13, PT ;  /* 0x0000000d02007c0c */ /* 0x000fe2000bf06270 */
[----:B------:R-:W1:Y:S01]  /*86440*/  LDCU UR17, c[0x0][0x398] ;  /* 0x00007300ff1177ac */ /* 0x000e620008000800 */
[----:B------:R-:W0:Y:S01]  /*86450*/  LDCU UR13, c[0x0][0x398] ;  /* 0x00007300ff0d77ac */ /* 0x000e220008000800 */
[----:B--2---:R2:W-:Y:S01]  /*86460*/  @P3 STG.E.U8 desc[UR34][R48.64], R0 ;  /* 0x0000000030003986 */ /* 0x0045e2000c101122 */
[----:B------:R-:W-:Y:S01]  /*86470*/  ISETP.LT.AND P3, PT, R44, UR21, !P4 ;  /* 0x000000152c007c0c */ /* 0x000fe2000e761270 */
[----:B------:R-:W0:Y:S02]  /*86480*/  LDCU UR21, c[0x0][0x398] ;  /* 0x00007300ff1577ac */ /* 0x000e240008000800 */
[----:B--2---:R-:W2:Y:S01]  /*86490*/  LDL.LU.64 R48, [R1+0xc78] ;  /* 0x000c780001307983 */ /* 0x004ea20000300a00 */
[----:B------:R-:W-:-:S05]  /*864a0*/  PRMT R0, R54, 0x7773, RZ ;  /* 0x0000777336007816 */ /* 0x000fca00000000ff */
[----:B----4-:R4:W-:Y:S01]  /*864b0*/  @P5 STG.E.U8 desc[UR34][R28.64], R0 ;  /* 0x000000001c005986 */ /* 0x0109e2000c101122 */
[----:B------:R-:W-:Y:S02]  /*864c0*/  PRMT R2, R61, 0x7770, RZ ;  /* 0x000077703d027816 */ /* 0x000fe400000000ff */
[----:B------:R-:W-:Y:S01]  /*864d0*/  ISETP.LT.AND P5, PT, R53, UR4, !P4 ;  /* 0x0000000435007c0c */ /* 0x000fe2000e7a1270 */
[----:B------:R-:W0:Y:S01]  /*864e0*/  LDCU UR4, c[0x0][0x398] ;  /* 0x00007300ff0477ac */ /* 0x000e220008000800 */
[----:B------:R-:W-:Y:S01]  /*864f0*/  ISETP.LT.AND P4, PT, R59, UR22, !P4 ;  /* 0x000000163b007c0c */ /* 0x000fe2000e781270 */
[----:B------:R-:W0:Y:S01]  /*86500*/  LDCU UR22, c[0x0][0x398] ;  /* 0x00007300ff1677ac */ /* 0x000e220008000800 */
[C---:B----4-:R-:W-:Y:S01]  /*86510*/  PRMT R0, R61.reuse, 0x7771, RZ ;  /* 0x000077713d007816 */ /* 0x050fe200000000ff */
[----:B------:R4:W-:Y:S04]  /*86520*/  @P3 STG.E.U8 desc[UR34][R42.64], R2 ;  /* 0x000000022a003986 */ /* 0x0009e8000c101122 */
[----:B------:R0:W-:Y:S04]  /*86530*/  @P6 STG.E.U8 desc[UR34][R46.64], R0 ;  /* 0x000000002e006986 */ /* 0x0001e8000c101122 */
[----:B----4-:R-:W4:Y:S04]  /*86540*/  LDL.LU.64 R42, [R1+0xc80] ;  /* 0x000c8000012a7983 */ /* 0x010f280000300a00 */
[----:B0-----:R-:W4:Y:S01]  /*86550*/  LDL.LU.64 R46, [R1+0xc70] ;  /* 0x000c7000012e7983 */ /* 0x001f220000300a00 */
[----:B------:R-:W-:-:S02]  /*86560*/  PRMT R2, R61, 0x7772, RZ ;  /* 0x000077723d027816 */ /* 0x000fc400000000ff */
[----:B------:R-:W-:Y:S01]  /*86570*/  PRMT R0, R61, 0x7773, RZ ;  /* 0x000077733d007816 */ /* 0x000fe200000000ff */
[----:B------:R-:W4:Y:S04]  /*86580*/  LDL.LU R54, [R1+0x324] ;  /* 0x0003240001367983 */ /* 0x000f280000300800 */
[----:B---3--:R-:W-:Y:S04]  /*86590*/  @P5 STG.E.U8 desc[UR34][R32.64], R2 ;  /* 0x0000000220005986 */ /* 0x008fe8000c101122 */
[----:B------:R0:W-:Y:S04]  /*865a0*/  @P4 STG.E.U8 desc[UR34][R40.64], R0 ;  /* 0x0000000028004986 */ /* 0x0001e8000c101122 */
[----:B0-----:R-:W3:Y:S01]  /*865b0*/  LDL.LU.64 R40, [R1+0xc68] ;  /* 0x000c680001287983 */ /* 0x001ee20000300a00 */
[----:B------:R-:W-:Y:S01]  /*865c0*/  ISETP.LT.AND P6, PT, R52, UR26, !P0 ;  /* 0x0000001a34007c0c */ /* 0x000fe2000c7c1270 */
[----:B------:R-:W0:Y:S01]  /*865d0*/  LDCU UR26, c[0x0][0x398] ;  /* 0x00007300ff1a77ac */ /* 0x000e220008000800 */
[----:B------:R-:W-:Y:S01]  /*865e0*/  ISETP.LT.AND P3, PT, R37, UR24, !P0 ;  /* 0x0000001825007c0c */ /* 0x000fe2000c761270 */
[----:B------:R-:W3:Y:S01]  /*865f0*/  LDL.LU.64 R28, [R1+0xc60] ;  /* 0x000c6000011c7983 */ /* 0x000ee20000300a00 */
[C---:B------:R-:W-:Y:S01]  /*86600*/  PRMT R2, R55.reuse, 0x7770, RZ ;  /* 0x0000777037027816 */ /* 0x040fe200000000ff */
[----:B------:R-:W0:Y:S01]  /*86610*/  LDCU UR24, c[0x0][0x398] ;  /* 0x00007300ff1877ac */ /* 0x000e220008000800 */
[----:B------:R-:W-:Y:S01]  /*86620*/  PRMT R0, R55, 0x7771, RZ ;  /* 0x0000777137007816 */ /* 0x000fe200000000ff */
[----:B------:R-:W3:Y:S06]  /*86630*/  LDL.LU.64 R32, [R1+0xc58] ;  /* 0x000c580001207983 */ /* 0x000eec0000300a00 */
[----:B------:R0:W-:Y:S04]  /*86640*/  @P6 STG.E.U8 desc[UR34][R38.64], R2 ;  /* 0x0000000226006986 */ /* 0x0001e8000c101122 */
[----:B0-----:R-:W3:Y:S04]  /*86650*/  LDL.LU.64 R38, [R1+0xc50] ;  /* 0x000c500001267983 */ /* 0x001ee80000300a00 */
[----:B------:R-:W3:Y:S01]  /*86660*/  LDL.LU R61, [R1+0x338] ;  /* 0x00033800013d7983 */ /* 0x000ee20000300800 */
[----:B------:R-:W-:-:S02]  /*86670*/  ISETP.LT.AND P4, PT, R45, UR28, !P0 ;  /* 0x0000001c2d007c0c */ /* 0x000fc4000c781270 */
[----:B-1----:R-:W-:Y:S02]  /*86680*/  ISETP.LT.AND P5, PT, R36, UR17, !P0 ;  /* 0x0000001124007c0c */ /* 0x002fe4000c7a1270 */
[C---:B------:R-:W-:Y:S01]  /*86690*/  PRMT R3, R55.reuse, 0x7772, RZ ;  /* 0x0000777237037816 */ /* 0x040fe200000000ff */
[----:B------:R-:W-:Y:S01]  /*866a0*/  VIADD R2, R50, 0x5e ;  /* 0x0000005e32027836 */ /* 0x000fe20000000000 */
[----:B------:R-:W-:Y:S01]  /*866b0*/  ISETP.LT.AND P6, PT, R60, UR4, !P0 ;  /* 0x000000043c007c0c */ /* 0x000fe2000c7c1270 */
[----:B------:R-:W0:Y:S01]  /*866c0*/  LDCU UR17, c[0x0][0x398] ;  /* 0x00007300ff1177ac */ /* 0x000e220008000800 */
[----:B------:R-:W1:Y:S01]  /*866d0*/  LDCU UR4, c[0x0][0x398] ;  /* 0x00007300ff0477ac */ /* 0x000e620008000800 */
[----:B--2---:R2:W-:Y:S04]  /*866e0*/  @P3 STG.E.U8 desc[UR34][R48.64], R0 ;  /* 0x0000000030003986 */ /* 0x0045e8000c101122 */
[----:B--2---:R-:W2:Y:S01]  /*866f0*/  LDL.LU.64 R48, [R1+0xc48] ;  /* 0x000c480001307983 */ /* 0x004ea20000300a00 */
[----:B------:R-:W-:-:S02]  /*86700*/  PRMT R0, R55, 0x7773, RZ ;  /* 0x0000777337007816 */ /* 0x000fc400000000ff */
[----:B------:R-:W-:Y:S01]  /*86710*/  ISETP.LT.AND P3, PT, R44, UR13, !P0 ;  /* 0x0000000d2c007c0c */ /* 0x000fe2000c761270 */
[----:B------:R-:W0:Y:S01]  /*86720*/  LDCU UR13, c[0x0][0x398] ;  /* 0x00007300ff0d77ac */ /* 0x000e220008000800 */
[----:B----4-:R4:W-:Y:S04]  /*86730*/  @P4 STG.E.U8 desc[UR34][R42.64], R3 ;  /* 0x000000032a004986 */ /* 0x0109e8000c101122 */
[----:B------:R0:W-:Y:S04]  /*86740*/  @P5 STG.E.U8 desc[UR34][R46.64], R0 ;  /* 0x000000002e005986 */ /* 0x0001e8000c101122 */
[----:B----4-:R-:W4:Y:S04]  /*86750*/  LDL.LU.64 R42, [R1+0xc40] ;  /* 0x000c4000012a7983 */ /* 0x010f280000300a00 */
[----:B0-----:R-:W4:Y:S01]  /*86760*/  LDL.LU.64 R46, [R1+0xc38] ;  /* 0x000c3800012e7983 */ /* 0x001f220000300a00 */
[----:B------:R-:W-:Y:S01]  /*86770*/  ISETP.GE.AND P4, PT, R2, UR11, PT ;  /* 0x0000000b02007c0c */ /* 0x000fe2000bf86270 */
[----:B------:R-:W0:Y:S01]  /*86780*/  LDCU UR11, c[0x0][0x398] ;  /* 0x00007300ff0b77ac */ /* 0x000e220008000800 */
[----:B------:R-:W-:-:S05]  /*86790*/  PRMT R2, R54, 0x7770, RZ ;  /* 0x0000777036027816 */ /* 0x000fca00000000ff */
[----:B---3--:R3:W-:Y:S04]  /*867a0*/  @P3 STG.E.U8 desc[UR34][R40.64], R2 ;  /* 0x0000000228003986 */ /* 0x0087e8000c101122 */
[----:B---3--:R-:W3:Y:S01]  /*867b0*/  LDL.LU.64 R40, [R1+0xc30] ;  /* 0x000c300001287983 */ /* 0x008ee20000300a00 */
[----:B------:R-:W-:Y:S01]  /*867c0*/  ISETP.LT.AND P5, PT, R53, UR21, !P0 ;  /* 0x0000001535007c0c */ /* 0x000fe2000c7a1270 */
[----:B------:R-:W0:Y:S01]  /*867d0*/  LDCU UR21, c[0x0][0x398] ;  /* 0x00007300ff1577ac */ /* 0x000e220008000800 */
[----:B------:R-:W-:Y:S01]  /*867e0*/  PRMT R0, R54, 0x7771, RZ ;  /* 0x0000777136007816 */ /* 0x000fe200000000ff */
[----:B------:R-:W3:Y:S01]  /*867f0*/  LDL.LU R55, [R1+0x208] ;  /* 0x0002080001377983 */ /* 0x000ee20000300800 */
[----:B------:R-:W-:Y:S01]  /*86800*/  ISETP.LT.AND P0, PT, R59, UR22, !P0 ;  /* 0x000000163b007c0c */ /* 0x000fe2000c701270 */
[----:B------:R-:W0:Y:S02]  /*86810*/  LDCU UR22, c[0x0][0x398] ;  /* 0x00007300ff1677ac */ /* 0x000e240008000800 */
[----:B------:R1:W-:Y:S01]  /*86820*/  @P6 STG.E.U8 desc[UR34][R28.64], R0 ;  /* 0x000000001c006986 */ /* 0x0003e2000c101122 */
[----:B------:R-:W-:-:S02]  /*86830*/  ISETP.LT.AND P6, PT, R52, UR24, !P1 ;  /* 0x0000001834007c0c */ /* 0x000fc4000cfc1270 */
[----:B------:R-:W-:-:S05]  /*86840*/  PRMT R2, R54, 0x7772, RZ ;  /* 0x0000777236027816 */ /* 0x000fca00000000ff */
[----:B------:R0:W-:Y:S01]  /*86850*/  @P5 STG.E.U8 desc[UR34][R32.64], R2 ;  /* 0x0000000220005986 */ /* 0x0001e2000c101122 */
[----:B-1----:R-:W-:-:S03]  /*86860*/  PRMT R0, R54, 0x7773, RZ ;  /* 0x0000777336007816 */ /* 0x002fc600000000ff */
[----:B------:R-:W3:Y:S01]  /*86870*/  LDL.LU.64 R28, [R1+0xc28] ;  /* 0x000c2800011c7983 */ /* 0x000ee20000300a00 */
[----:B0-----:R-:W-:-:S03]  /*86880*/  PRMT R2, R61, 0x7770, RZ ;  /* 0x000077703d027816 */ /* 0x001fc600000000ff */
[----:B------:R0:W-:Y:S04]  /*86890*/  @P0 STG.E.U8 desc[UR34][R38.64], R0 ;  /* 0x0000000026000986 */ /* 0x0001e8000c101122 */
[----:B------:R-:W3:Y:S01]  /*868a0*/  LDL.LU.64 R32, [R1+0xc20] ;  /* 0x000c200001207983 */ /* 0x000ee20000300a00 */
[----:B------:R-:W-:Y:S02]  /*868b0*/  ISETP.LT.AND P3, PT, R37, UR26, !P1 ;  /* 0x0000001a25007c0c */ /* 0x000fe4000cf61270 */
[----:B------:R-:W-:Y:S01]  /*868c0*/  ISETP.LT.AND P5, PT, R45, UR17, !P1 ;  /* 0x000000112d007c0c */ /* 0x000fe2000cfa1270 */
[----:B------:R-:W1:Y:S01]  /*868d0*/  LDCU UR17, c[0x0][0x398] ;  /* 0x00007300ff1177ac */ /* 0x000e620008000800 */
[C---:B0-----:R-:W-:Y:S02]  /*868e0*/  PRMT R0, R61.reuse, 0x7771, RZ ;  /* 0x000077713d007816 */ /* 0x041fe400000000ff */
[----:B------:R-:W-:Y:S01]  /*868f0*/  ISETP.LT.AND P0, PT, R36, UR4, !P1 ;  /* 0x0000000424007c0c */ /* 0x000fe2000cf01270 */
[----:B------:R-:W0:Y:S01]  /*86900*/  LDCU UR4, c[0x0][0x398] ;  /* 0x00007300ff0477ac */ /* 0x000e220008000800 */
[----:B--2---:R2:W-:Y:S04]  /*86910*/  @P6 STG.E.U8 desc[UR34][R48.64], R2 ;  /* 0x0000000230006986 */ /* 0x0045e8000c101122 */
[----:B--2---:R-:W2:Y:S01]  /*86920*/  LDL.LU.64 R48, [R1+0xc10] ;  /* 0x000c100001307983 */ /* 0x004ea20000300a00 */
[----:B------:R-:W-:-:S03]  /*86930*/  PRMT R2, R61, 0x7772, RZ ;  /* 0x000077723d027816 */ /* 0x000fc600000000ff */
[----:B------:R-:W2:Y:S04]  /*86940*/  LDL.LU R54, [R1+0x268] ;  /* 0x0002680001367983 */ /* 0x000ea80000300800 */
[----:B----4-:R-:W-:Y:S04]  /*86950*/  @P3 STG.E.U8 desc[UR34][R42.64], R0 ;  /* 0x000000002a003986 */ /* 0x010fe8000c101122 */
[----:B------:R4:W-:Y:S04]  /*86960*/  @P5 STG.E.U8 desc[UR34][R46.64], R2 ;  /* 0x000000022e005986 */ /* 0x0009e8000c101122 */
[----:B----4-:R-:W4:Y:S01]  /*86970*/  LDL.LU.64 R46, [R1+0xc18] ;  /* 0x000c1800012e7983 */ /* 0x010f220000300a00 */
[----:B------:R-:W-:-:S05]  /*86980*/  PRMT R0, R61, 0x7773, RZ ;  /* 0x000077733d007816 */ /* 0x000fca00000000ff */
[----:B---3--:R3:W-:Y:S04]  /*86990*/  @P0 STG.E.U8 desc[UR34][R40.64], R0 ;  /* 0x0000000028000986 */ /* 0x0087e8000c101122 */
[----:B---3--:R-:W3:Y:S01]  /*869a0*/  LDL.LU.64 R40, [R1+0xbf8] ;  /* 0x000bf80001287983 */ /* 0x008ee20000300a00 */
[----:B------:R-:W-:Y:S02]  /*869b0*/  ISETP.LT.AND P3, PT, R44, UR11, !P1 ;  /* 0x0000000b2c007c0c */ /* 0x000fe4000cf61270 */
[----:B------:R-:W-:Y:S02]  /*869c0*/  ISETP.LT.AND P5, PT, R60, UR13, !P1 ;  /* 0x0000000d3c007c0c */ /* 0x000fe4000cfa1270 */
[----:B------:R-:W-:Y:S01]  /*869d0*/  ISETP.LT.AND P6, PT, R53, UR21, !P1 ;  /* 0x0000001535007c0c */ /* 0x000fe2000cfc1270 */
[----:B------:R-:W-:Y:S01]  /*869e0*/  VIADD R0, R50, 0x5f ;  /* 0x0000005f32007836 */ /* 0x000fe20000000000 */
[C---:B------:R-:W-:Y:S01]  /*869f0*/  PRMT R2, R55.reuse, 0x7770, RZ ;  /* 0x0000777037027816 */ /* 0x040fe200000000ff */
[----:B------:R-:W3:Y:S01]  /*86a00*/  LDL.LU.64 R38, [R1+0xbf0] ;  /* 0x000bf00001267983 */ /* 0x000ee20000300a00 */
[----:B------:R-:W0:Y:S02]  /*86a10*/  LDCU UR11, c[0x0][0x398] ;  /* 0x00007300ff0b77ac */ /* 0x000e240008000800 */
[----:B------:R-:W-:Y:S01]  /*86a20*/  ISETP.GE.AND P0, PT, R0, UR7, PT ;  /* 0x0000000700007c0c */ /* 0x000fe2000bf06270 */
[----:B------:R-:W3:Y:S01]  /*86a30*/  LDL.LU.64 R42, [R1+0xbd8] ;  /* 0x000bd800012a7983 */ /* 0x000ee20000300a00 */
[----:B------:R-:W-:Y:S01]  /*86a40*/  PRMT R0, R55, 0x7772, RZ ;  /* 0x0000777237007816 */ /* 0x000fe200000000ff */
[----:B------:R-:W2:Y:S02]  /*86a50*/  LDCU UR13, c[0x0][0x398] ;  /* 0x00007300ff0d77ac */ /* 0x000ea40008000800 */
[----:B------:R0:W-:Y:S01]  /*86a60*/  @P3 STG.E.U8 desc[UR34][R28.64], R2 ;  /* 0x000000021c003986 */ /* 0x0001e2000c101122 */
[----:B-1----:R-:W-:Y:S01]  /*86a70*/  ISETP.LT.AND P1, PT, R59, UR17, !P1 ;  /* 0x000000113b007c0c */ /* 0x002fe2000cf21270 */
[----:B------:R-:W1:Y:S02]  /*86a80*/  LDCU UR7, c[0x0][0x398] ;  /* 0x00007300ff0777ac */ /* 0x000e640008000800 */
[----:B------:R-:W3:Y:S01]  /*86a90*/  LDL.LU R61, [R1+0x33c] ;  /* 0x00033c00013d7983 */ /* 0x000ee20000300800 */
[----:B------:R-:W1:Y:S01]  /*86aa0*/  LDCU UR21, c[0x0][0x398] ;  /* 0x00007300ff1577ac */ /* 0x000e620008000800 */
[C---:B0-----:R-:W-:Y:S01]  /*86ab0*/  PRMT R2, R55.reuse, 0x7771, RZ ;  /* 0x0000777137027816 */ /* 0x041fe200000000ff */
[----:B------:R-:W-:Y:S01]  /*86ac0*/  VIADD R3, R50, 0x60 ;  /* 0x0000006032037836 */ /* 0x000fe20000000000 */
[----:B------:R-:W-:Y:S01]  /*86ad0*/  ISETP.LT.AND P3, PT, R52, UR4, !P2 ;  /* 0x0000000434007c0c */ /* 0x000fe2000d761270 */
[----:B------:R-:W0:Y:S02]  /*86ae0*/  LDCU UR17, c[0x0][0x398] ;  /* 0x00007300ff1177ac */ /* 0x000e240008000800 */
[----:B------:R1:W-:Y:S01]  /*86af0*/  @P5 STG.E.U8 desc[UR34][R32.64], R2 ;  /* 0x0000000220005986 */ /* 0x0003e2000c101122 */
[----:B------:R-:W0:Y:S01]  /*86b00*/  LDCU UR4, c[0x0][0x398] ;  /* 0x00007300ff0477ac */ /* 0x000e220008000800 */
[----:B-1----:R-:W-:-:S02]  /*86b10*/  PRMT R2, R55, 0x7773, RZ ;  /* 0x0000777337027816 */ /* 0x002fc400000000ff */
[----:B--2---:R1:W-:Y:S04]  /*86b20*/  @P6 STG.E.U8 desc[UR34][R48.64], R0 ;  /* 0x0000000030006986 */ /* 0x0043e8000c101122 */
[----:B-1----:R-:W2:Y:S04]  /*86b30*/  LDL.LU.64 R48, [R1+0xc08] ;  /* 0x000c080001307983 */ /* 0x002ea80000300a00 */
[----:B------:R-:W2:Y:S01]  /*86b40*/  LDL.LU R51, [R1+0x328] ;  /* 0x0003280001337983 */ /* 0x000ea20000300800 */
[----:B------:R-:W-:-:S03]  /*86b50*/  PRMT R0, R54, 0x7770, RZ ;  /* 0x0000777036007816 */ /* 0x000fc600000000ff */
[----:B----4-:R1:W-:Y:S04]  /*86b60*/  @P1 STG.E.U8 desc[UR34][R46.64], R2 ;  /* 0x000000022e001986 */ /* 0x0103e8000c101122 */
[----:B-1----:R-:W4:Y:S04]  /*86b70*/  LDL.LU.64 R46, [R1+0xc00] ;  /* 0x000c0000012e7983 */ /* 0x002f280000300a00 */
[----:B---3--:R1:W-:Y:S04]  /*86b80*/  @P3 STG.E.U8 desc[UR34][R40.64], R0 ;  /* 0x0000000028003986 */ /* 0x0083e8000c101122 */
[----:B-1----:R-:W3:Y:S01]  /*86b90*/  LDL.LU.64 R40, [R1+0xbe8] ;  /* 0x000be80001287983 */ /* 0x002ee20000300a00 */
[----:B------:R-:W-:-:S02]  /*86ba0*/  ISETP.LT.AND P5, PT, R37, UR22, !P2 ;  /* 0x0000001625007c0c */ /* 0x000fc4000d7a1270 */
[----:B------:R-:W-:Y:S01]  /*86bb0*/  ISETP.LT.AND P6, PT, R45, UR11, !P2 ;  /* 0x0000000b2d007c0c */ /* 0x000fe2000d7c1270 */
[----:B------:R-:W3:Y:S01]  /*86bc0*/  LDL.LU.64 R28, [R1+0xbe0] ;  /* 0x000be000011c7983 */ /* 0x000ee20000300a00 */
[----:B------:R-:W-:Y:S01]  /*86bd0*/  PRMT R2, R54, 0x7771, RZ ;  /* 0x0000777136027816 */ /* 0x000fe200000000ff */
[----:B------:R-:W1:Y:S01]  /*86be0*/  LDCU UR11, c[0x0][0x398] ;  /* 0x00007300ff0b77ac */ /* 0x000e620008000800 */
[----:B------:R-:W-:Y:S01]  /*86bf0*/  ISETP.LT.AND P3, PT, R36, UR13, !P2 ;  /* 0x0000000d24007c0c */ /* 0x000fe2000d761270 */
[----:B------:R-:W3:Y:S01]  /*86c00*/  LDL.LU.64 R32, [R1+0xbd0] ;  /* 0x000bd00001207983 */ /* 0x000ee20000300a00 */
[C---:B------:R-:W-:Y:S01]  /*86c10*/  PRMT R0, R54.reuse, 0x7772, RZ ;  /* 0x0000777236007816 */ /* 0x040fe200000000ff */
[----:B------:R-:W0:Y:S04]  /*86c20*/  LDCU UR13, c[0x0][0x398] ;  /* 0x00007300ff0d77ac */ /* 0x000e280008000800 */
[----:B------:R-:W-:Y:S04]  /*86c30*/  @P5 STG.E.U8 desc[UR34][R38.64], R2 ;  /* 0x0000000226005986 */ /* 0x000fe8000c101122 */
[----:B------:R0:W-:Y:S04]  /*86c40*/  @P6 STG.E.U8 desc[UR34][R42.64], R0 ;  /* 0x000000002a006986 */ /* 0x0001e8000c101122 */
[----:B0-----:R-:W3:Y:S01]  /*86c50*/  LDL.LU.64 R42, [R1+0xbc8] ;  /* 0x000bc800012a7983 */ /* 0x001ee20000300a00 */
[----:B------:R-:W-:-:S03]  /*86c60*/  PRMT R0, R54, 0x7773, RZ ;  /* 0x0000777336007816 */ /* 0x000fc600000000ff */
[----:B------:R-:W3:Y:S01]  /*86c70*/  LDL.LU.64 R54, [R1+0xbc0] ;  /* 0x000bc00001367983 */ /* 0x000ee20000300a00 */
[----:B------:R-:W-:Y:S01]  /*86c80*/  ISETP.LT.AND P6, PT, R44, UR7, !P2 ;  /* 0x000000072c007c0c */ /* 0x000fe2000d7c1270 */
[----:B------:R-:W0:Y:S01]  /*86c90*/  LDCU UR7, c[0x0][0x398] ;  /* 0x00007300ff0777ac */ /* 0x000e220008000800 */
[----:B------:R-:W-:Y:S02]  /*86ca0*/  ISETP.GE.AND P1, PT, R3, UR15, PT ;  /* 0x0000000f03007c0c */ /* 0x000fe4000bf26270 */
[C---:B------:R-:W-:Y:S01]  /*86cb0*/  PRMT R6, R61.reuse, 0x7770, RZ ;  /* 0x000077703d067816 */ /* 0x040fe200000000ff */
[----:B------:R-:W0:Y:S01]  /*86cc0*/  LDCU UR15, c[0x0][0x398] ;  /* 0x00007300ff0f77ac */ /* 0x000e220008000800 */
[C---:B------:R-:W-:Y:S02]  /*86cd0*/  PRMT R5, R61.reuse, 0x7771, RZ ;  /* 0x000077713d057816 */ /* 0x040fe400000000ff */
[C---:B------:R-:W-:Y:S02]  /*86ce0*/  PRMT R4, R61.reuse, 0x7772, RZ ;  /* 0x000077723d047816 */ /* 0x040fe400000000ff */
[----:B------:R-:W-:-:S02]  /*86cf0*/  PRMT R3, R61, 0x7773, RZ ;  /* 0x000077733d037816 */ /* 0x000fc400000000ff */
[----:B------:R-:W-:Y:S01]  /*86d00*/  ISETP.LT.AND P5, PT, R60, UR21, !P2 ;  /* 0x000000153c007c0c */ /* 0x000fe2000d7a1270 */
[----:B--2---:R2:W-:Y:S04]  /*86d10*/  @P3 STG.E.U8 desc[UR34][R48.64], R0 ;  /* 0x0000000030003986 */ /* 0x0045e8000c101122 */
[----:B--2---:R-:W2:Y:S01]  /*86d20*/  LDL.LU.64 R48, [R1+0xbb8] ;  /* 0x000bb80001307983 */ /* 0x004ea20000300a00 */
[----:B------:R-:W-:-:S03]  /*86d30*/  PRMT R2, R51, 0x7770, RZ ;  /* 0x0000777033027816 */ /* 0x000fc600000000ff */
[----:B------:R-:W2:Y:S04]  /*86d40*/  LDL.LU R61, [R1+0x20c] ;  /* 0x00020c00013d7983 */ /* 0x000ea80000300800 */
[----:B------:R-:W2:Y:S01]  /*86d50*/  LDL.LU.64 R38, [R1+0xbb0] ;  /* 0x000bb00001267983 */ /* 0x000ea20000300a00 */
[----:B------:R-:W-:-:S03]  /*86d60*/  PRMT R0, R51, 0x7771, RZ ;  /* 0x0000777133007816 */ /* 0x000fc600000000ff */
[----:B----4-:R4:W-:Y:S04]  /*86d70*/  @P6 STG.E.U8 desc[UR34][R46.64], R2 ;  /* 0x000000022e006986 */ /* 0x0109e8000c101122 */
[----:B----4-:R-:W4:Y:S04]  /*86d80*/  LDL.LU.64 R46, [R1+0xba8] ;  /* 0x000ba800012e7983 */ /* 0x010f280000300a00 */
[----:B---3--:R3:W-:Y:S04]  /*86d90*/  @P5 STG.E.U8 desc[UR34][R40.64], R0 ;  /* 0x0000000028005986 */ /* 0x0087e8000c101122 */
[----:B---3--:R-:W3:Y:S01]  /*86da0*/  LDL.LU.64 R40, [R1+0xb90] ;  /* 0x000b900001287983 */ /* 0x008ee20000300a00 */
[----:B------:R-:W-:Y:S01]  /*86db0*/  ISETP.LT.AND P3, PT, R53, UR17, !P2 ;  /* 0x0000001135007c0c */ /* 0x000fe2000d761270 */
[----:B------:R-:W0:Y:S01]  /*86dc0*/  LDCU UR17, c[0x0][0x398] ;  /* 0x00007300ff1177ac */ /* 0x000e220008000800 */
[----:B------:R-:W-:-:S02]  /*86dd0*/  ISETP.LT.AND P2, PT, R59, UR4, !P2 ;  /* 0x000000043b007c0c */ /* 0x000fc4000d741270 */
[----:B-1----:R-:W-:Y:S01]  /*86de0*/  ISETP.LT.AND P5, PT, R52, UR11, !P4 ;  /* 0x0000000b34007c0c */ /* 0x002fe2000e7a1270 */
[----:B------:R-:W1:Y:S01]  /*86df0*/  LDCU UR4, c[0x0][0x398] ;  /* 0x00007300ff0477ac */ /* 0x000e620008000800 */
[----:B------:R-:W-:Y:S02]  /*86e00*/  PRMT R2, R51, 0x7772, RZ ;  /* 0x0000777233027816 */ /* 0x000fe400000000ff */
[----:B0-----:R-:W-:Y:S01]  /*86e10*/  ISETP.LT.AND P6, PT, R37, UR15, !P4 ;  /* 0x0000000f25007c0c */ /* 0x001fe2000e7c1270 */
[----:B------:R-:W0:Y:S01]  /*86e20*/  LDCU UR11, c[0x0][0x398] ;  /* 0x00007300ff0b77ac */ /* 0x000e220008000800 */
[----:B------:R-:W-:-:S03]  /*86e30*/  PRMT R0, R51, 0x7773, RZ ;  /* 0x0000777333007816 */ /* 0x000fc600000000ff */
[----:B------:R-:W-:Y:S01]  /*86e40*/  @P3 STG.E.U8 desc[UR34][R28.64], R2 ;  /* 0x000000021c003986 */ /* 0x000fe2000c101122 */
[----:B------:R-:W-:Y:S01]  /*86e50*/  ISETP.LT.AND P3, PT, R45, UR13, !P4 ;  /* 0x0000000d2d007c0c */ /* 0x000fe2000e761270 */
[----:B------:R-:W0:Y:S02]  /*86e60*/  LDCU UR15, c[0x0][0x398] ;  /* 0x00007300ff0f77ac */ /* 0x000e240008000800 */
[----:B------:R-:W-:Y:S01]  /*86e70*/  @P2 STG.E.U8 desc[UR34][R32.64], R0 ;  /* 0x0000000020002986 */ /* 0x000fe2000c101122 */
[----:B------:R-:W0:Y:S03]  /*86e80*/  LDCU UR13, c[0x0][0x398] ;  /* 0x00007300ff0d77ac */ /* 0x000e260008000800 */
[----:B------:R1:W-:Y:S04]  /*86e90*/  @P5 STG.E.U8 desc[UR34][R42.64], R6 ;  /* 0x000000062a005986 */ /* 0x0003e8000c101122 */
[----:B------:R0:W-:Y:S04]  /*86ea0*/  @P6 STG.E.U8 desc[UR34][R54.64], R5 ;  /* 0x0000000536006986 */ /* 0x0001e8000c101122 */
[----:B-1----:R-:W3:Y:S04]  /*86eb0*/  LDL.LU.64 R42, [R1+0xba0] ;  /* 0x000ba000012a7983 */ /* 0x002ee80000300a00 */
[----:B0-----:R-:W3:Y:S04]  /*86ec0*/  LDL.LU.64 R54, [R1+0xb98] ;  /* 0x000b980001367983 */ /* 0x001ee80000300a00 */
[----:B------:R-:W3:Y:S01]  /*86ed0*/  LDL.LU R32, [R1+0x26c] ;  /* 0x00026c0001207983 */ /* 0x000ee20000300800 */
[----:B------:R-:W-:Y:S01]  /*86ee0*/  ISETP.LT.AND P2, PT, R36, UR7, !P4 ;  /* 0x0000000724007c0c */ /* 0x000fe2000e741270 */
[----:B------:R-:W-:Y:S01]  /*86ef0*/  VIADD R0, R50, 0x61 ;  /* 0x0000006132007836 */ /* 0x000fe20000000000 */
[----:B------:R-:W-:Y:S01]  /*86f00*/  ISETP.LT.AND P5, PT, R44, UR17, !P4 ;  /* 0x000000112c007c0c */ /* 0x000fe2000e7a1270 */
[----:B------:R-:W0:Y:S01]  /*86f10*/  LDCU UR7, c[0x0][0x398] ;  /* 0x00007300ff0777ac */ /* 0x000e220008000800 */
[----:B------:R-:W-:Y:S01]  /*86f20*/  ISETP.LT.AND P6, PT, R60, UR4, !P4 ;  /* 0x000000043c007c0c */ /* 0x000fe2000e7c1270 */
[----:B------:R-:W1:Y:S01]  /*86f30*/  LDCU UR17, c[0x0][0x398] ;  /* 0x00007300ff1177ac */ /* 0x000e620008000800 */
[----:B------:R-:W0:Y:S01]  /*86f40*/  LDCU UR4, c[0x0][0x398] ;  /* 0x00007300ff0477ac */ /* 0x000e220008000800 */
[----:B--2---:R2:W-:Y:S04]  /*86f50*/  @P3 STG.E.U8 desc[UR34][R48.64], R4 ;  /* 0x0000000430003986 */ /* 0x0045e8000c101122 */
[----:B--2---:R-:W2:Y:S01]  /*86f60*/  LDL.LU.64 R48, [R1+0xb80] ;  /* 0x000b800001307983 */ /* 0x004ea20000300a00 */
[----:B------:R-:W-:-:S03]  /*86f70*/  PRMT R2, R61, 0x7770, RZ ;  /* 0x000077703d027816 */ /* 0x000fc600000000ff */
[----:B------:R0:W-:Y:S01]  /*86f80*/  @P2 STG.E.U8 desc[UR34][R38.64], R3 ;  /* 0x0000000326002986 */ /* 0x0001e2000c101122 */
[----:B------:R-:W-:Y:S01]  /*86f90*/  ISETP.GE.AND P3, PT, R0, UR9, PT ;  /* 0x0000000900007c0c */ /* 0x000fe2000bf66270 */
[----:B------:R-:W1:Y:S01]  /*86fa0*/  LDCU UR9, c[0x0][0x398] ;  /* 0x00007300ff0977ac */ /* 0x000e620008000800 */
[----:B------:R-:W-:Y:S01]  /*86fb0*/  PRMT R0, R61, 0x7771, RZ ;  /* 0x000077713d007816 */ /* 0x000fe200000000ff */
[----:B0-----:R-:W2:Y:S04]  /*86fc0*/  LDL.LU.64 R38, [R1+0xb88] ;  /* 0x000b880001267983 */ /* 0x001ea80000300a00 */
[----:B----4-:R0:W-:Y:S04]  /*86fd0*/  @P5 STG.E.U8 desc[UR34][R46.64], R2 ;  /* 0x000000022e005986 */ /* 0x0101e8000c101122 */
[----:B0-----:R-:W4:Y:S04]  /*86fe0*/  LDL.LU.64 R46, [R1+0xb78] ;  /* 0x000b7800012e7983 */ /* 0x001f280000300a00 */
[----:B---3--:R0:W-:Y:S04]  /*86ff0*/  @P6 STG.E.U8 desc[UR34][R40.64], R0 ;  /* 0x0000000028006986 */ /* 0x0081e8000c101122 */
[----:B0-----:R-:W3:Y:S01]  /*87000*/  LDL.LU.64 R40, [R1+0xb68] ;  /* 0x000b680001287983 */ /* 0x001ee20000300a00 */
[----:B------:R-:W-:Y:S01]  /*87010*/  ISETP.LT.AND P2, PT, R53, UR11, !P4 ;  /* 0x0000000b35007c0c */ /* 0x000fe2000e741270 */
[----:B------:R-:W-:Y:S01]  /*87020*/  VIADD R0, R50, 0x62 ;  /* 0x0000006232007836 */ /* 0x000fe20000000000 */
[----:B------:R-:W-:Y:S01]  /*87030*/  ISETP.LT.AND P4, PT, R59, UR15, !P4 ;  /* 0x0000000f3b007c0c */ /* 0x000fe2000e781270 */
[----:B------:R-:W3:Y:S01]  /*87040*/  LDL.LU R51, [R1+0x32c] ;  /* 0x00032c0001337983 */ /* 0x000ee20000300800 */
[----:B------:R-:W-:Y:S01]  /*87050*/  ISETP.LT.AND P6, PT, R52, UR13, !P0 ;  /* 0x0000000d34007c0c */ /* 0x000fe2000c7c1270 */
[----:B------:R-:W0:Y:S01]  /*87060*/  LDCU UR11, c[0x0][0x398] ;  /* 0x00007300ff0b77ac */ /* 0x000e220008000800 */
[----:B------:R-:W-:-:S02]  /*87070*/  PRMT R3, R61, 0x7772, RZ ;  /* 0x000077723d037816 */ /* 0x000fc400000000ff */
[----:B------:R-:W-:Y:S01]  /*87080*/  PRMT R2, R61, 0x7773, RZ ;  /* 0x000077733d027816 */ /* 0x000fe200000000ff */
[----:B------:R-:W0:Y:S01]  /*87090*/  LDCU UR15, c[0x0][0x398] ;  /* 0x00007300ff0f77ac */ /* 0x000e220008000800 */
[----:B------:R-:W-:Y:S01]  /*870a0*/  ISETP.GE.AND P5, PT, R0, UR19, PT ;  /* 0x0000001300007c0c */ /* 0x000fe2000bfa6270 */
[----:B------:R-:W0:Y:S01]  /*870b0*/  LDCU UR13, c[0x0][0x398] ;  /* 0x00007300ff0d77ac */ /* 0x000e220008000800 */
[----:B------:R-:W0:Y:S01]  /*870c0*/  LDCU UR19, c[0x0][0x398] ;  /* 0x00007300ff1377ac */ /* 0x000e220008000800 */
[----:B------:R-:W-:Y:S04]  /*870d0*/  @P2 STG.E.U8 desc[UR34][R42.64], R3 ;  /* 0x000000032a002986 */ /* 0x000fe8000c101122 */
[----:B------:R0:W-:Y:S01]  /*870e0*/  @P4 STG.E.U8 desc[UR34][R54.64], R2 ;  /* 0x0000000236004986 */ /* 0x0001e2000c101122 */
[----:B------:R-:W-:-:S03]  /*870f0*/  PRMT R0, R32, 0x7770, RZ ;  /* 0x0000777020007816 */ /* 0x000fc600000000ff */
[----:B0-----:R-:W3:Y:S04]  /*87100*/  LDL.LU.64 R54, [R1+0xb70] ;  /* 0x000b700001367983 */ /* 0x001ee80000300a00 */
[----:B------:R-:W3:Y:S01]  /*87110*/  LDL.LU.64 R28, [R1+0xb60] ;  /* 0x000b6000011c7983 */ /* 0x000ee20000300a00 */
[----:B------:R-:W-:Y:S01]  /*87120*/  ISETP.LT.AND P2, PT, R37, UR7, !P0 ;  /* 0x0000000725007c0c */ /* 0x000fe2000c741270 */
[----:B------:R-:W0:Y:S01]  /*87130*/  LDCU UR7, c[0x0][0x398] ;  /* 0x00007300ff0777ac */ /* 0x000e220008000800 */
[----:B-1----:R-:W-:Y:S02]  /*87140*/  ISETP.LT.AND P4, PT, R45, UR17, !P0 ;  /* 0x000000112d007c0c */ /* 0x002fe4000c781270 */
[C---:B------:R-:W-:Y:S01]  /*87150*/  PRMT R3, R32.reuse, 0x7771, RZ ;  /* 0x0000777120037816 */ /* 0x040fe200000000ff */
[----:B------:R-:W1:Y:S01]  /*87160*/  LDCU UR17, c[0x0][0x398] ;  /* 0x00007300ff1177ac */ /* 0x000e620008000800 */
[C---:B------:R-:W-:Y:S01]  /*87170*/  PRMT R2, R32.reuse, 0x7772, RZ ;  /* 0x0000777220027816 */ /* 0x040fe200000000ff */
[----:B--2---:R2:W-:Y:S04]  /*87180*/  @P6 STG.E.U8 desc[UR34][R48.64], R0 ;  /* 0x0000000030006986 */ /* 0x0045e8000c101122 */
[----:B--2---:R-:W2:Y:S04]  /*87190*/  LDL.LU.64 R48, [R1+0xb58] ;  /* 0x000b580001307983 */ /* 0x004ea80000300a00 */
[----:B------:R-:W2:Y:S04]  /*871a0*/  LDL.LU.64 R42, [R1+0xb50] ;  /* 0x000b5000012a7983 */ /* 0x000ea80000300a00 */
[----:B------:R-:W2:Y:S01]  /*871b0*/  LDL.LU R61, [R1+0x2f0] ;  /* 0x0002f000013d7983 */ /* 0x000ea20000300800 */
[----:B------:R-:W-:-:S03]  /*871c0*/  PRMT R0, R32, 0x7773, RZ ;  /* 0x0000777320007816 */ /* 0x000fc600000000ff */
[----:B------:R-:W2:Y:S01]  /*871d0*/  LDL.LU.64 R32, [R1+0xb48] ;  /* 0x000b480001207983 */ /* 0x000ea20000300a00 */
[----:B------:R-:W-:Y:S01]  /*871e0*/  ISETP.LT.AND P6, PT, R36, UR4, !P0 ;  /* 0x0000000424007c0c */ /* 0x000fe2000c7c1270 */
[----:B------:R-:W0:Y:S02]  /*871f0*/  LDCU UR4, c[0x0][0x398] ;  /* 0x00007300ff0477ac */ /* 0x000e240008000800 */
[----:B------:R-:W-:Y:S04]  /*87200*/  @P2 STG.E.U8 desc[UR34][R38.64], R3 ;  /* 0x0000000326002986 */ /* 0x000fe8000c101122 */
[----:B----4-:R4:W-:Y:S04]  /*87210*/  @P4 STG.E.U8 desc[UR34][R46.64], R2 ;  /* 0x000000022e004986 */ /* 0x0109e8000c101122 */
[----:B----4-:R-:W4:Y:S04]  /*87220*/  LDL.LU.64 R46, [R1+0xb40] ;  /* 0x000b4000012e7983 */ /* 0x010f280000300a00 */
[----:B---3--:R3:W-:Y:S04]  /*87230*/  @P6 STG.E.U8 desc[UR34][R40.64], R0 ;  /* 0x0000000028006986 */ /* 0x0087e8000c101122 */
[----:B---3--:R-:W3:Y:S01]  /*87240*/  LDL.LU.64 R40, [R1+0xb38] ;  /* 0x000b380001287983 */ /* 0x008ee20000300a00 */
[----:B------:R-:W-:Y:S01]  /*87250*/  ISETP.LT.AND P2, PT, R44, UR9, !P0 ;  /* 0x000000092c007c0c */ /* 0x000fe2000c741270 */
[----:B------:R-:W0:Y:S01]  /*87260*/  LDCU UR9, c[0x0][0x398] ;  /* 0x00007300ff0977ac */ /* 0x000e220008000800 */
[----:B------:R-:W-:Y:S01]  /*87270*/  ISETP.LT.AND P4, PT, R60, UR11, !P0 ;  /* 0x0000000b3c007c0c */ /* 0x000fe2000c781270 */
[----:B------:R-:W3:Y:S01]  /*87280*/  LDL.LU.64 R38, [R1+0xb30] ;  /* 0x000b300001267983 */ /* 0x000ee20000300a00 */
[----:B------:R-:W-:Y:S01]  /*87290*/  ISETP.LT.AND P6, PT, R53, UR15, !P0 ;  /* 0x0000000f35007c0c */ /* 0x000fe2000c7c1270 */
[----:B------:R-:W0:Y:S01]  /*872a0*/  LDCU UR11, c[0x0][0x398] ;  /* 0x00007300ff0b77ac */ /* 0x000e220008000800 */
[----:B------:R-:W-:-:S02]  /*872b0*/  PRMT R4, R51, 0x7770, RZ ;  /* 0x0000777033047816 */ /* 0x000fc400000000ff */
[----:B------:R-:W-:Y:S01]  /*872c0*/  ISETP.LT.AND P0, PT, R59, UR13, !P0 ;  /* 0x0000000d3b007c0c */ /* 0x000fe2000c701270 */
[----:B------:R-:W0:Y:S01]  /*872d0*/  LDCU UR13, c[0x0][0x398] ;  /* 0x00007300ff0d77ac */ /* 0x000e220008000800 */
[C---:B------:R-:W-:Y:S02]  /*872e0*/  PRMT R3, R51.reuse, 0x7771, RZ ;  /* 0x0000777133037816 */ /* 0x040fe400000000ff */
[C---:B------:R-:W-:Y:S01]  /*872f0*/  PRMT R2, R51.reuse, 0x7772, RZ ;  /* 0x0000777233027816 */ /* 0x040fe200000000ff */
[----:B------:R-:W0:Y:S01]  /*87300*/  LDCU UR15, c[0x0][0x398] ;  /* 0x00007300ff0f77ac */ /* 0x000e220008000800 */
[----:B------:R-:W-:Y:S01]  /*87310*/  PRMT R0, R51, 0x7773, RZ ;  /* 0x0000777333007816 */ /* 0x000fe200000000ff */
[----:B------:R0:W-:Y:S04]  /*87320*/  @P2 STG.E.U8 desc[UR34][R54.64], R4 ;  /* 0x0000000436002986 */ /* 0x0001e8000c101122 */
[----:B------:R-:W-:Y:S04]  /*87330*/  @P4 STG.E.U8 desc[UR34][R28.64], R3 ;  /* 0x000000031c004986 */ /* 0x000fe8000c101122 */
[----:B0-----:R-:W3:Y:S01]  /*87340*/  LDL.LU R55, [R1+0x1f0] ;  /* 0x0001f00001377983 */ /* 0x001ee20000300800 */
[----:B------:R-:W-:Y:S01]  /*87350*/  ISETP.LT.AND P4, PT, R52, UR19, !P1 ;  /* 0x0000001334007c0c */ /* 0x000fe2000cf81270 */
[----:B------:R-:W0:Y:S01]  /*87360*/  LDCU UR19, c[0x0][0x398] ;  /* 0x00007300ff1377ac */ /* 0x000e220008000800 */
[----:B------:R-:W-:Y:S01]  /*87370*/  ISETP.LT.AND P2, PT, R37, UR7, !P1 ;  /* 0x0000000725007c0c */ /* 0x000fe2000cf41270 */
[----:B------:R-:W0:Y:S01]  /*87380*/  LDCU UR7, c[0x0][0x398] ;  /* 0x00007300ff0777ac */ /* 0x000e220008000800 */
[----:B--2---:R2:W-:Y:S04]  /*87390*/  @P6 STG.E.U8 desc[UR34][R48.64], R2 ;  /* 0x0000000230006986 */ /* 0x0045e8000c101122 */
[----:B------:R0:W-:Y:S04]  /*873a0*/  @P0 STG.E.U8 desc[UR34][R42.64], R0 ;  /* 0x000000002a000986 */ /* 0x0001e8000c101122 */
[----:B--2---:R-:W2:Y:S04]  /*873b0*/  LDL.LU.64 R48, [R1+0xb28] ;  /* 0x000b280001307983 */ /* 0x004ea80000300a00 */
[----:B0-----:R-:W2:Y:S01]  /*873c0*/  LDL.LU.64 R42, [R1+0xb20] ;  /* 0x000b2000012a7983 */ /* 0x001ea20000300a00 */
[----:B------:R-:W-:-:S02]  /*873d0*/  PRMT R2, R61, 0x7770, RZ ;  /* 0x000077703d027816 */ /* 0x000fc400000000ff */
[----:B------:R-:W-:-:S03]  /*873e0*/  PRMT R0, R61, 0x7771, RZ ;  /* 0x000077713d007816 */ /* 0x000fc600000000ff */
[----:B------:R0:W-:Y:S01]  /*873f0*/  @P4 STG.E.U8 desc[UR34][R32.64], R2 ;  /* 0x0000000220004986 */ /* 0x0001e2000c101122 */
[----:B------:R-:W-:Y:S01]  /*87400*/  ISETP.LT.AND P6, PT, R45, UR4, !P1 ;  /* 0x000000042d007c0c */ /* 0x000fe2000cfc1270 */
[----:B------:R-:W1:Y:S02]  /*87410*/  LDCU UR4, c[0x0][0x398] ;  /* 0x00007300ff0477ac */ /* 0x000e640008000800 */
[----:B0-----:R-:W2:Y:S04]  /*87420*/  LDL.LU.64 R32, [R1+0xb10] ;  /* 0x000b100001207983 */ /* 0x001ea80000300a00 */
[----:B------:R-:W2:Y:S04]  /*87430*/  LDL.LU R54, [R1+0x250] ;  /* 0x0002500001367983 */ /* 0x000ea80000300800 */
[----:B----4-:R0:W-:Y:S01]  /*87440*/  @P2 STG.E.U8 desc[UR34][R46.64], R0 ;  /* 0x000000002e002986 */ /* 0x0101e2000c101122 */
[----:B------:R-:W-:-:S03]  /*87450*/  PRMT R2, R61, 0x7772, RZ ;  /* 0x000077723d027816 */ /* 0x000fc600000000ff */
[----:B0-----:R-:W4:Y:S04]  /*87460*/  LDL.LU.64 R46, [R1+0xb18] ;  /* 0x000b1800012e7983 */ /* 0x001f280000300a00 */
[----:B---3--:R0:W-:Y:S04]  /*87470*/  @P6 STG.E.U8 desc[UR34][R40.64], R2 ;  /* 0x0000000228006986 */ /* 0x0081e8000c101122 */
[----:B0-----:R-:W3:Y:S01]  /*87480*/  LDL.LU.64 R40, [R1+0xb08] ;  /* 0x000b080001287983 */ /* 0x001ee20000300a00 */
[----:B-1----:R-:W-:Y:S01]  /*87490*/  ISETP.LT.AND P0, PT, R36, UR17, !P1 ;  /* 0x0000001124007c0c */ /* 0x002fe2000cf01270 */
[----:B------:R-:W0:Y:S01]  /*874a0*/  LDCU UR17, c[0x0][0x398] ;  /* 0x00007300ff1177ac */ /* 0x000e220008000800 */
[----:B------:R-:W-:Y:S01]  /*874b0*/  ISETP.LT.AND P2, PT, R44, UR9, !P1 ;  /* 0x000000092c007c0c */ /* 0x000fe2000cf41270 */
[----:B------:R-:W3:Y:S01]  /*874c0*/  LDL.LU.64 R28, [R1+0xb00] ;  /* 0x000b0000011c7983 */ /* 0x000ee20000300a00 */
[----:B------:R-:W-:Y:S01]  /*874d0*/  PRMT R0, R61, 0x7773, RZ ;  /* 0x000077733d007816 */ /* 0x000fe200000000ff */
[----:B------:R-:W1:Y:S01]  /*874e0*/  LDCU UR9, c[0x0][0x398] ;  /* 0x00007300ff0977ac */ /* 0x000e620008000800 */
[----:B------:R-:W-:-:S02]  /*874f0*/  ISETP.LT.AND P4, PT, R60, UR11, !P1 ;  /* 0x0000000b3c007c0c */ /* 0x000fc4000cf81270 */
[----:B------:R-:W-:Y:S01]  /*87500*/  ISETP.LT.AND P6, PT, R53, UR13, !P1 ;  /* 0x0000000d35007c0c */ /* 0x000fe2000cfc1270 */
[----:B------:R-:W0:Y:S04]  /*87510*/  LDCU UR11, c[0x0][0x398] ;  /* 0x00007300ff0b77ac */ /* 0x000e280008000800 */
[----:B------:R0:W-:Y:S01]  /*87520*/  @P0 STG.E.U8 desc[UR34][R38.64], R0 ;  /* 0x0000000026000986 */ /* 0x0001e2000c101122 */
[----:B------:R-:W1:Y:S01]  /*87530*/  LDCU UR13, c[0x0][0x398] ;  /* 0x00007300ff0d77ac */ /* 0x000e620008000800 */
[----:B------:R-:W-:Y:S02]  /*87540*/  PRMT R2, R55, 0x7770, RZ ;  /* 0x0000777037027816 */ /* 0x000fe400000000ff */
[----:B0-----:R-:W3:Y:S01]  /*87550*/  LDL.LU.64 R38, [R1+0xaf0] ;  /* 0x000af00001267983 */ /* 0x001ee20000300a00 */
[----:B------:R-:W-:Y:S01]  /*87560*/  VIADD R0, R50, 0x75 ;  /* 0x0000007532007836 */ /* 0x000fe20000000000 */
[----:B------:R-:W-:Y:S01]  /*87570*/  ISETP.LT.AND P1, PT, R59, UR15, !P1 ;  /* 0x0000000f3b007c0c */ /* 0x000fe2000cf21270 */
[----:B------:R-:W0:Y:S03]  /*87580*/  LDCU UR15, c[0x0][0x398] ;  /* 0x00007300ff0f77ac */ /* 0x000e260008000800 */
[----:B------:R-:W-:-:S02]  /*87590*/  ISETP.GE.AND P0, PT, R0, UR25, PT ;  /* 0x0000001900007c0c */ /* 0x000fc4000bf06270 */
[C---:B------:R-:W-:Y:S01]  /*875a0*/  PRMT R0, R55.reuse, 0x7772, RZ ;  /* 0x0000777237007816 */ /* 0x040fe200000000ff */
[----:B--2---:R2:W-:Y:S02]  /*875b0*/  @P2 STG.E.U8 desc[UR34][R48.64], R2 ;  /* 0x0000000230002986 */ /* 0x0045e4000c101122 */
[C---:B--2---:R-:W-:Y:S02]  /*875c0*/  PRMT R2, R55.reuse, 0x7771, RZ ;  /* 0x0000777137027816 */ /* 0x044fe400000000ff */
[----:B------:R-:W2:Y:S04]  /*875d0*/  LDL.LU R48, [R1+0x2e0] ;  /* 0x0002e00001307983 */ /* 0x000ea80000300800 */
[----:B------:R0:W-:Y:S04]  /*875e0*/  @P4 STG.E.U8 desc[UR34][R42.64], R2 ;  /* 0x000000022a004986 */ /* 0x0001e8000c101122 */
[----:B0-----:R-:W2:Y:S01]  /*875f0*/  LDL.LU.64 R42, [R1+0xaf8] ;  /* 0x000af800012a7983 */ /* 0x001ea20000300a00 */
[----:B------:R-:W-:-:S03]  /*87600*/  PRMT R2, R55, 0x7773, RZ ;  /* 0x0000777337027816 */ /* 0x000fc600000000ff */
[----:B------:R0:W-:Y:S01]  /*87610*/  @P6 STG.E.U8 desc[UR34][R32.64], R0 ;  /* 0x0000000020006986 */ /* 0x0001e2000c101122 */
[----:B------:R-:W-:Y:S01]  /*87620*/  ISETP.LT.AND P2, PT, R52, UR7, !P3 ;  /* 0x0000000734007c0c */ /* 0x000fe2000df41270 */
[----:B------:R-:W1:Y:S02]  /*87630*/  LDCU UR7, c[0x0][0x398] ;  /* 0x00007300ff0777ac */ /* 0x000e640008000800 */
[----:B0-----:R-:W2:Y:S04]  /*87640*/  LDL.LU.64 R32, [R1+0xae8] ;  /* 0x000ae80001207983 */ /* 0x001ea80000300a00 */
[----:B----4-:R0:W-:Y:S01]  /*87650*/  @P1 STG.E.U8 desc[UR34][R46.64], R2 ;  /* 0x000000022e001986 */ /* 0x0101e2000c101122 */
[----:B------:R-:W-:-:S03]  /*87660*/  PRMT R0, R54, 0x7770, RZ ;  /* 0x0000777036007816 */ /* 0x000fc600000000ff */
[----:B0-----:R-:W4:Y:S04]  /*87670*/  LDL.LU.64 R46, [R1+0xae0] ;  /* 0x000ae000012e7983 */ /* 0x001f280000300a00 */
[----:B---3--:R0:W-:Y:S04]  /*87680*/  @P2 STG.E.U8 desc[UR34][R40.64], R0 ;  /* 0x0000000028002986 */ /* 0x0081e8000c101122 */
[----:B0-----:R-:W3:Y:S01]  /*87690*/  LDL.LU.64 R40, [R1+0xad0] ;  /* 0x000ad00001287983 */ /* 0x001ee20000300a00 */
[----:B------:R-:W-:Y:S01]  /*876a0*/  ISETP.LT.AND P6, PT, R37, UR4, !P3 ;  /* 0x0000000425007c0c */ /* 0x000fe2000dfc1270 */
[----:B------:R-:W0:Y:S01]  /*876b0*/  LDCU UR4, c[0x0][0x398] ;  /* 0x00007300ff0477ac */ /* 0x000e220008000800 */
[----:B------:R-:W-:Y:S01]  /*876c0*/  ISETP.LT.AND P4, PT, R45, UR17, !P3 ;  /* 0x000000112d007c0c */ /* 0x000fe2000df81270 */
[----:B------:R-:W3:Y:S01]  /*876d0*/  LDL.LU R49, [R1+0x2f4] ;  /* 0x0002f40001317983 */ /* 0x000ee20000300800 */
[C---:B------:R-:W-:Y:S01]  /*876e0*/  PRMT R2, R54.reuse, 0x7771, RZ ;  /* 0x0000777136027816 */ /* 0x040fe200000000ff */
[----:B------:R-:W0:Y:S01]  /*876f0*/  LDCU UR17, c[0x0][0x398] ;  /* 0x00007300ff1177ac */ /* 0x000e220008000800 */
[----:B------:R-:W-:-:S02]  /*87700*/  PRMT R0, R54, 0x7772, RZ ;  /* 0x0000777236007816 */ /* 0x000fc400000000ff */
[----:B-1----:R-:W-:Y:S01]  /*87710*/  ISETP.LT.AND P1, PT, R36, UR9, !P3 ;  /* 0x0000000924007c0c */ /* 0x002fe2000df21270 */
[----:B------:R-:W1:Y:S04]  /*87720*/  LDCU UR9, c[0x0][0x398] ;  /* 0x00007300ff0977ac */ /* 0x000e680008000800 */
[----:B------:R0:W-:Y:S04]  /*87730*/  @P6 STG.E.U8 desc[UR34][R28.64], R2 ;  /* 0x000000021c006986 */ /* 0x0001e8000c101122 */
[----:B------:R1:W-:Y:S04]  /*87740*/  @P4 STG.E.U8 desc[UR34][R38.64], R0 ;  /* 0x0000000026004986 */ /* 0x0003e8000c101122 */
[----:B0-----:R-:W3:Y:S01]  /*87750*/  LDL.LU.64 R28, [R1+0xad8] ;  /* 0x000ad800011c7983 */ /* 0x001ee20000300a00 */
[----:B------:R-:W-:-:S03]  /*87760*/  PRMT R2, R54, 0x7773, RZ ;  /* 0x0000777336027816 */ /* 0x000fc600000000ff */
[----:B-1----:R-:W3:Y:S04]  /*87770*/  LDL.LU.64 R38, [R1+0xac8] ;  /* 0x000ac80001267983 */ /* 0x002ee80000300a00 */
[----:B------:R-:W3:Y:S01]  /*87780*/  LDL.LU.64 R54, [R1+0xac0] ;  /* 0x000ac00001367983 */ /* 0x000ee20000300a00 */
[----:B------:R-:W-:Y:S01]  /*87790*/  ISETP.LT.AND P2, PT, R44, UR19, !P3 ;  /* 0x000000132c007c0c */ /* 0x000fe2000df41270 */
[----:B------:R-:W0:Y:S01]  /*877a0*/  LDCU UR19, c[0x0][0x398] ;  /* 0x00007300ff1377ac */ /* 0x000e220008000800 */
[----:B------:R-:W-:Y:S02]  /*877b0*/  ISETP.LT.AND P4, PT, R60, UR11, !P3 ;  /* 0x0000000b3c007c0c */ /* 0x000fe4000df81270 */
[----:B------:R-:W-:Y:S01]  /*877c0*/  ISETP.LT.AND P6, PT, R53, UR13, !P3 ;  /* 0x0000000d35007c0c */ /* 0x000fe2000dfc1270 */
[----:B------:R-:W1:Y:S01]  /*877d0*/  LDCU UR11, c[0x0][0x398] ;  /* 0x00007300ff0b77ac */ /* 0x000e620008000800 */
[C---:B--2---:R-:W-:Y:S01]  /*877e0*/  PRMT R0, R48.reuse, 0x7770, RZ ;  /* 0x0000777030007816 */ /* 0x044fe200000000ff */
[----:B------:R-:W2:Y:S01]  /*877f0*/  LDCU UR13, c[0x0][0x398] ;  /* 0x00007300ff0d77ac */ /* 0x000ea20008000800 */
[----:B------:R0:W-:Y:S04]  /*87800*/  @P1 STG.E.U8 desc[UR34][R42.64], R2 ;  /* 0x000000022a001986 */ /* 0x0001e8000c101122 */
[----:B0-----:R-:W2:Y:S01]  /*87810*/  LDL.LU.64 R42, [R1+0xab8] ;  /* 0x000ab800012a7983 */ /* 0x001ea20000300a00 */
[----:B------:R-:W-:-:S03]  /*87820*/  PRMT R2, R48, 0x7771, RZ ;  /* 0x0000777130027816 */ /* 0x000fc600000000ff */
[----:B------:R0:W-:Y:S04]  /*87830*/  @P2 STG.E.U8 desc[UR34][R32.64], R0 ;  /* 0x0000000020002986 */ /* 0x0001e8000c101122 */
[----:B0-----:R-:W2:Y:S04]  /*87840*/  LDL.LU.64 R32, [R1+0xab0] ;  /* 0x000ab00001207983 */ /* 0x001ea80000300a00 */
[----:B------:R-:W2:Y:S04]  /*87850*/  LDL.LU R61, [R1+0x1f4] ;  /* 0x0001f400013d7983 */ /* 0x000ea80000300800 */
[----:B----4-:R0:W-:Y:S01]  /*87860*/  @P4 STG.E.U8 desc[UR34][R46.64], R2 ;  /* 0x000000022e004986 */ /* 0x0101e2000c101122 */
[----:B------:R-:W-:-:S03]  /*87870*/  PRMT R0, R48, 0x7772, RZ ;  /* 0x0000777230007816 */ /* 0x000fc600000000ff */
[----:B0-----:R-:W4:Y:S04]  /*87880*/  LDL.LU.64 R46, [R1+0xaa8] ;  /* 0x000aa800012e7983 */ /* 0x001f280000300a00 */
[----:B---3--:R0:W-:Y:S04]  /*87890*/  @P6 STG.E.U8 desc[UR34][R40.64], R0 ;  /* 0x0000000028006986 */ /* 0x0081e8000c101122 */
[----:B0-----:R-:W3:Y:S01]  /*878a0*/  LDL.LU.64 R40, [R1+0xaa0] ;  /* 0x000aa00001287983 */ /* 0x001ee20000300a00 */
[----:B------:R-:W-:Y:S01]  /*878b0*/  ISETP.LT.AND P3, PT, R59, UR7, !P3 ;  /* 0x000000073b007c0c */ /* 0x000fe2000df61270 */
[----:B------:R-:W0:Y:S01]  /*878c0*/  LDCU UR7, c[0x0][0x398] ;  /* 0x00007300ff0777ac */ /* 0x000e220008000800 */
[----:B------:R-:W-:-:S02]  /*878d0*/  ISETP.LT.AND P2, PT, R52, UR4, !P5 ;  /* 0x0000000434007c0c */ /* 0x000fc4000ef41270 */
[----:B------:R-:W-:Y:S01]  /*878e0*/  ISETP.LT.AND P6, PT, R37, UR15, !P5 ;  /* 0x0000000f25007c0c */ /* 0x000fe2000efc1270 */
[----:B------:R-:W0:Y:S01]  /*878f0*/  LDCU UR4, c[0x0][0x398] ;  /* 0x00007300ff0477ac */ /* 0x000e220008000800 */
[----:B------:R-:W-:Y:S02]  /*87900*/  PRMT R2, R48, 0x7773, RZ ;  /* 0x0000777330027816 */ /* 0x000fe400000000ff */
[----:B------:R-:W-:Y:S01]  /*87910*/  PRMT R0, R49, 0x7770, RZ ;  /* 0x0000777031007816 */ /* 0x000fe200000000ff */
[----:B------:R-:W0:Y:S01]  /*87920*/  LDCU UR15, c[0x0][0x398] ;  /* 0x00007300ff0f77ac */ /* 0x000e220008000800 */
[----:B------:R-:W-:-:S03]  /*87930*/  ISETP.LT.AND P4, PT, R45, UR17, !P5 ;  /* 0x000000112d007c0c */ /* 0x000fc6000ef81270 */
[----:B------:R1:W-:Y:S01]  /*87940*/  @P3 STG.E.U8 desc[UR34][R28.64], R2 ;  /* 0x000000021c003986 */ /* 0x0003e2000c101122 */
[----:B------:R-:W-:Y:S01]  /*87950*/  VIADD R3, R50, 0x76 ;  /* 0x0000007632037836 */ /* 0x000fe20000000000 */
[----:B------:R-:W0:Y:S02]  /*87960*/  LDCU UR17, c[0x0][0x398] ;  /* 0x00007300ff1177ac */ /* 0x000e240008000800 */
[----:B------:R0:W-:Y:S01]  /*87970*/  @P2 STG.E.U8 desc[UR34][R38.64], R0 ;  /* 0x0000000026002986 */ /* 0x0001e2000c101122 */
[----:B-1----:R-:W-:-:S03]  /*87980*/  PRMT R2, R49, 0x7771, RZ ;  /* 0x0000777131027816 */ /* 0x002fc600000000ff */
[----:B------:R-:W3:Y:S04]  /*87990*/  LDL.LU.64 R28, [R1+0xa98] ;  /* 0x000a9800011c7983 */ /* 0x000ee80000300a00 */
[----:B------:R1:W-:Y:S01]  /*879a0*/  @P6 STG.E.U8 desc[UR34][R54.64], R2 ;  /* 0x0000000236006986 */ /* 0x0003e2000c101122 */
[----:B0-----:R-:W-:-:S03]  /*879b0*/  PRMT R0, R49, 0x7772, RZ ;  /* 0x0000777231007816 */ /* 0x001fc600000000ff */
[----:B-1----:R-:W3:Y:S04]  /*879c0*/  LDL.LU.64 R54, [R1+0xa90] ;  /* 0x000a900001367983 */ /* 0x002ee80000300a00 */
[----:B------:R-:W3:Y:S01]  /*879d0*/  LDL.LU R48, [R1+0x254] ;  /* 0x0002540001307983 */ /* 0x000ee20000300800 */
[----:B------:R-:W-:Y:S01]  /*879e0*/  ISETP.LT.AND P3, PT, R36, UR9, !P5 ;  /* 0x0000000924007c0c */ /* 0x000fe2000ef61270 */
[----:B------:R-:W-:Y:S01]  /*879f0*/  VIADD R2, R50, 0x63 ;  /* 0x0000006332027836 */ /* 0x000fe20000000000 */
[----:B------:R-:W-:Y:S01]  /*87a00*/  ISETP.LT.AND P6, PT, R60, UR11, !P5 ;  /* 0x0000000b3c007c0c */ /* 0x000fe2000efc1270 */
[----:B------:R-:W0:Y:S03]  /*87a10*/  LDCU UR9, c[0x0][0x398] ;  /* 0x00007300ff0977ac */ /* 0x000e260008000800 */
[----:B------:R-:W-:Y:S01]  /*87a20*/  ISETP.GE.AND P2, PT, R2, UR50, PT ;  /* 0x0000003202007c0c */ /* 0x000fe2000bf46270 */
[----:B------:R-:W1:Y:S01]  /*87a30*/  LDCU UR11, c[0x0][0x398] ;  /* 0x00007300ff0b77ac */ /* 0x000e620008000800 */
[----:B--2---:R2:W-:Y:S01]  /*87a40*/  @P4 STG.E.U8 desc[UR34][R42.64], R0 ;  /* 0x000000002a004986 */ /* 0x0045e2000c101122 */
[----:B------:R-:W-:Y:S01]  /*87a50*/  ISETP.LT.AND P4, PT, R44, UR19, !P5 ;  /* 0x000000132c007c0c */ /* 0x000fe2000ef81270 */
[----:B------:R-:W0:Y:S02]  /*87a60*/  LDCU UR19, c[0x0][0x398] ;  /* 0x00007300ff1377ac */ /* 0x000e240008000800 */
[----:B--2---:R-:W2:Y:S04]  /*87a70*/  LDL.LU.64 R42, [R1+0xa88] ;  /* 0x000a8800012a7983 */ /* 0x004ea80000300a00 */
[----:B------:R-:W2:Y:S01]  /*87a80*/  LDL.LU.64 R38, [R1+0xa78] ;  /* 0x000a780001267983 */ /* 0x000ea20000300a00 */
[----:B------:R-:W-:-:S02]  /*87a90*/  PRMT R0, R49, 0x7773, RZ ;  /* 0x0000777331007816 */ /* 0x000fc400000000ff */
[----:B------:R-:W-:-:S03]  /*87aa0*/  PRMT R2, R61, 0x7770, RZ ;  /* 0x000077703d027816 */ /* 0x000fc600000000ff */
[----:B------:R0:W-:Y:S04]  /*87ab0*/  @P3 STG.E.U8 desc[UR34][R32.64], R0 ;  /* 0x0000000020003986 */ /* 0x0001e8000c101122 */
[----:B----4-:R4:W-:Y:S01]  /*87ac0*/  @P4 STG.E.U8 desc[UR34][R46.64], R2 ;  /* 0x000000022e004986 */ /* 0x0109e2000c101122 */
[----:B0-----:R-:W-:-:S03]  /*87ad0*/  PRMT R0, R61, 0x7771, RZ ;  /* 0x000077713d007816 */ /* 0x001fc600000000ff */
[----:B----4-:R-:W4:Y:S04]  /*87ae0*/  LDL.LU.64 R46, [R1+0xa80] ;  /* 0x000a8000012e7983 */ /* 0x010f280000300a00 */
[----:B---3--:R0:W-:Y:S04]  /*87af0*/  @P6 STG.E.U8 desc[UR34][R40.64], R0 ;  /* 0x0000000028006986 */ /* 0x0081e8000c101122 */
[----:B0-----:R-:W3:Y:S01]  /*87b00*/  LDL.LU.64 R40, [R1+0xa70] ;  /* 0x000a700001287983 */ /* 0x001ee20000300a00 */
[----:B------:R-:W-:Y:S01]  /*87b10*/  ISETP.LT.AND P3, PT, R53, UR13, !P5 ;  /* 0x0000000d35007c0c */ /* 0x000fe2000ef61270 */
[----:B------:R-:W0:Y:S01]  /*87b20*/  LDCU UR13, c[0x0][0x398] ;  /* 0x00007300ff0d77ac */ /* 0x000e220008000800 */
[----:B------:R-:W-:Y:S01]  /*87b30*/  ISETP.LT.AND P5, PT, R59, UR4, !P5 ;  /* 0x000000043b007c0c */ /* 0x000fe2000efa1270 */
[----:B------:R-:W3:Y:S01]  /*87b40*/  LDL.LU R32, [R1+0x2e4] ;  /* 0x0002e40001207983 */ /* 0x000ee20000300800 */
[----:B------:R-:W-:Y:S01]  /*87b50*/  PRMT R2, R61, 0x7772, RZ ;  /* 0x000077723d027816 */ /* 0x000fe200000000ff */
[----:B------:R-:W0:Y:S01]  /*87b60*/  LDCU UR4, c[0x0][0x398] ;  /* 0x00007300ff0477ac */ /* 0x000e220008000800 */
[----:B------:R-:W-:-:S02]  /*87b70*/  ISETP.LT.AND P6, PT, R52, UR7, !P2 ;  /* 0x0000000734007c0c */ /* 0x000fc4000d7c1270 */
[----:B------:R-:W-:Y:S01]  /*87b80*/  PRMT R0, R61, 0x7773, RZ ;  /* 0x000077733d007816 */ /* 0x000fe200000000ff */
[----:B------:R-:W0:Y:S01]  /*87b90*/  LDCU UR7, c[0x0][0x398] ;  /* 0x00007300ff0777ac */ /* 0x000e220008000800 */
[----:B------:R-:W-:Y:S02]  /*87ba0*/  ISETP.LT.AND P4, PT, R37, UR15, !P2 ;  /* 0x0000000f25007c0c */ /* 0x000fe4000d781270 */
[----:B------:R-:W-:Y:S01]  /*87bb0*/  ISETP.GE.AND P1, PT, R3, UR27, PT ;  /* 0x0000001b03007c0c */ /* 0x000fe2000bf26270 */
[----:B------:R-:W0:Y:S01]  /*87bc0*/  LDCU UR15, c[0x0][0x398] ;  /* 0x00007300ff0f77ac */ /* 0x000e220008000800 */
[----:B------:R0:W-:Y:S01]  /*87bd0*/  @P3 STG.E.U8 desc[UR34][R28.64], R2 ;  /* 0x000000021c003986 */ /* 0x0001e2000c101122 */
[----:B------:R-:W-:Y:S01]  /*87be0*/  ISETP.LT.AND P3, PT, R45, UR9, !P2 ;  /* 0x000000092d007c0c */ /* 0x000fe2000d761270 */
[----:B------:R-:W0:Y:S02]  /*87bf0*/  LDCU UR9, c[0x0][0x398] ;  /* 0x00007300ff0977ac */ /* 0x000e240008000800 */
[----:B------:R1:W-:Y:S01]  /*87c00*/  @P5 STG.E.U8 desc[UR34][R54.64], R0 ;  /* 0x0000000036005986 */ /* 0x0003e2000c101122 */
[----:B0-----:R-:W-:-:S03]  /*87c10*/  PRMT R2, R48, 0x7770, RZ ;  /* 0x0000777030027816 */ /* 0x001fc600000000ff */
[----:B-1----:R-:W3:Y:S01]  /*87c20*/  LDL.LU.64 R54, [R1+0xa68] ;  /* 0x000a680001367983 */ /* 0x002ee20000300a00 */
[----:B------:R-:W-:-:S03]  /*87c30*/  PRMT R0, R48, 0x7771, RZ ;  /* 0x0000777130007816 */ /* 0x000fc600000000ff */
[----:B------:R-:W3:Y:S01]  /*87c40*/  LDL.LU.64 R28, [R1+0xa60] ;  /* 0x000a6000011c7983 */ /* 0x000ee20000300a00 */
[----:B------:R-:W-:Y:S02]  /*87c50*/  PRMT R3, R48, 0x7772, RZ ;  /* 0x0000777230037816 */ /* 0x000fe400000000ff */
[----:B------:R-:W-:Y:S01]  /*87c60*/  ISETP.LT.AND P5, PT, R36, UR17, !P2 ;  /* 0x0000001124007c0c */ /* 0x000fe2000d7a1270 */
[----:B------:R-:W0:Y:S01]  /*87c70*/  LDCU UR17, c[0x0][0x398] ;  /* 0x00007300ff1177ac */ /* 0x000e220008000800 */
[----:B--2---:R1:W-:Y:S04]  /*87c80*/  @P6 STG.E.U8 desc[UR34][R42.64], R2 ;  /* 0x000000022a006986 */ /* 0x0043e8000c101122 */
[----:B------:R2:W-:Y:S04]  /*87c90*/  @P4 STG.E.U8 desc[UR34][R38.64], R0 ;  /* 0x0000000026004986 */ /* 0x0005e8000c101122 */
[----:B-1----:R-:W3:Y:S04]  /*87ca0*/  LDL.LU.64 R42, [R1+0xa58] ;  /* 0x000a5800012a7983 */ /* 0x002ee80000300a00 */
[----:B--2---:R-:W2:Y:S04]  /*87cb0*/  LDL.LU.64 R38, [R1+0xa50] ;  /* 0x000a500001267983 */ /* 0x004ea80000300a00 */
[----:B------:R-:W2:Y:S01]  /*87cc0*/  LDL.LU R61, [R1+0x2f8] ;  /* 0x0002f800013d7983 */ /* 0x000ea20000300800 */
[----:B------:R-:W-:-:S03]  /*87cd0*/  PRMT R0, R48, 0x7773, RZ ;  /* 0x0000777330007816 */ /* 0x000fc600000000ff */
[----:B------:R-:W2:Y:S04]  /*87ce0*/  LDL.LU.64 R48, [R1+0xa48] ;  /* 0x000a480001307983 */ /* 0x000ea80000300a00 */
[----:B----4-:R1:W-:Y:S04]  /*87cf0*/  @P3 STG.E.U8 desc[UR34][R46.64], R3 ;  /* 0x000000032e003986 */ /* 0x0103e8000c101122 */
[----:B-1----:R-:W4:Y:S04]  /*87d00*/  LDL.LU.64 R46, [R1+0xa40] ;  /* 0x000a4000012e7983 */ /* 0x002f280000300a00 */
[----:B---3--:R1:W-:Y:S04]  /*87d10*/  @P5 STG.E.U8 desc[UR34][R40.64], R0 ;  /* 0x0000000028005986 */ /* 0x0083e8000c101122 */
[----:B-1----:R-:W3:Y:S01]  /*87d20*/  LDL.LU.64 R40, [R1+0xa38] ;  /* 0x000a380001287983 */ /* 0x002ee20000300a00 */
[----:B------:R-:W-:Y:S01]  /*87d30*/  ISETP.LT.AND P4, PT, R44, UR11, !P2 ;  /* 0x0000000b2c007c0c */ /* 0x000fe2000d781270 */
[----:B------:R-:W-:Y:S01]  /*87d40*/  VIADD R2, R50, 0x64 ;  /* 0x0000006432027836 */ /* 0x000fe20000000000 */
[----:B------:R-:W-:Y:S01]  /*87d50*/  ISETP.LT.AND P6, PT, R60, UR19, !P2 ;  /* 0x000000133c007c0c */ /* 0x000fe2000d7c1270 */
[----:B------:R-:W1:Y:S01]  /*87d60*/  LDCU UR11, c[0x0][0x398] ;  /* 0x00007300ff0b77ac */ /* 0x000e620008000800 */
[----:B------:R-:W-:-:S02]  /*87d70*/  ISETP.LT.AND P5, PT, R53, UR4, !P2 ;  /* 0x0000000435007c0c */ /* 0x000fc4000d7a1270 */
[----:B------:R-:W-:Y:S01]  /*87d80*/  ISETP.GE.AND P3, PT, R2, UR53, PT ;  /* 0x0000003502007c0c */ /* 0x000fe2000bf66270 */
[----:B------:R-:W0:Y:S01]  /*87d90*/  LDCU UR4, c[0x0][0x398] ;  /* 0x00007300ff0477ac */ /* 0x000e220008000800 */
[C---:B------:R-:W-:Y:S02]  /*87da0*/  PRMT R2, R32.reuse, 0x7770, RZ ;  /* 0x0000777020027816 */ /* 0x040fe400000000ff */
[----:B------:R-:W-:Y:S02]  /*87db0*/  PRMT R0, R32, 0x7771, RZ ;  /* 0x0000777120007816 */ /* 0x000fe400000000ff */
[----:B------:R-:W-:Y:S01]  /*87dc0*/  ISETP.LT.AND P2, PT, R59, UR7, !P2 ;  /* 0x000000073b007c0c */ /* 0x000fe2000d741270 */
[----:B------:R-:W0:Y:S01]  /*87dd0*/  LDCU UR7, c[0x0][0x398] ;  /* 0x00007300ff0777ac */ /* 0x000e220008000800 */
[----:B------:R0:W-:Y:S04]  /*87de0*/  @P4 STG.E.U8 desc[UR34][R54.64], R2 ;  /* 0x0000000236004986 */ /* 0x0001e8000c101122 */
[----:B------:R1:W-:Y:S01]  /*87df0*/  @P6 STG.E.U8 desc[UR34][R28.64], R0 ;  /* 0x000000001c006986 */ /* 0x0003e2000c101122 */
[----:B------:R-:W-:Y:S01]  /*87e00*/  ISETP.LT.AND P6, PT, R52, UR13, !P3 ;  /* 0x0000000d34007c0c */ /* 0x000fe2000dfc1270 */
[----:B------:R-:W2:Y:S02]  /*87e10*/  LDCU UR13, c[0x0][0x398] ;  /* 0x00007300ff0d77ac */ /* 0x000ea40008000800 */
[----:B0-----:R-:W3:Y:S01]  /*87e20*/  LDL.LU.64 R54, [R1+0xa30] ;  /* 0x000a300001367983 */ /* 0x001ee20000300a00 */
[----:B------:R-:W-:-:S03]  /*87e30*/  PRMT R2, R32, 0x7772, RZ ;  /* 0x0000777220027816 */ /* 0x000fc600000000ff */
[----:B------:R-:W3:Y:S01]  /*87e40*/  LDL.LU R51, [R1+0x1f8] ;  /* 0x0001f80001337983 */ /* 0x000ee20000300800 */
[----:B-1----:R-:W-:Y:S02]  /*87e50*/  PRMT R0, R32, 0x7773, RZ ;  /* 0x0000777320007816 */ /* 0x002fe400000000ff */
[----:B------:R-:W-:Y:S01]  /*87e60*/  ISETP.LT.AND P4, PT, R37, UR15, !P3 ;  /* 0x0000000f25007c0c */ /* 0x000fe2000df81270 */
[----:B------:R-:W0:Y:S01]  /*87e70*/  LDCU UR15, c[0x0][0x398] ;  /* 0x00007300ff0f77ac */ /* 0x000e220008000800 */
[----:B------:R1:W-:Y:S04]  /*87e80*/  @P5 STG.E.U8 desc[UR34][R42.64], R2 ;  /* 0x000000022a005986 */ /* 0x0003e8000c101122 */
[----:B--2---:R2:W-:Y:S04]  /*87e90*/  @P2 STG.E.U8 desc[UR34][R38.64], R0 ;  /* 0x0000000026002986 */ /* 0x0045e8000c101122 */
[----:B-1----:R-:W3:Y:S01]  /*87ea0*/  LDL.LU.64 R42, [R1+0xa28] ;  /* 0x000a2800012a7983 */ /* 0x002ee20000300a00 */
[----:B------:R-:W-:-:S03]  /*87eb0*/  PRMT R2, R61, 0x7770, RZ ;  /* 0x000077703d027816 */ /* 0x000fc600000000ff */
[----:B------:R-:W3:Y:S04]  /*87ec0*/  LDL.LU.64 R28, [R1+0xa20] ;  /* 0x000a2000011c7983 */ /* 0x000ee80000300a00 */
[----:B------:R1:W-:Y:S01]  /*87ed0*/  @P6 STG.E.U8 desc[UR34][R48.64], R2 ;  /* 0x0000000230006986 */ /* 0x0003e2000c101122 */
[----:B--2---:R-:W-:-:S03]  /*87ee0*/  PRMT R0, R61, 0x7771, RZ ;  /* 0x000077713d007816 */ /* 0x004fc600000000ff */
[----:B-1----:R-:W2:Y:S01]  /*87ef0*/  LDL.LU.64 R48, [R1+0xa10] ;  /* 0x000a100001307983 */ /* 0x002ea20000300a00 */
[----:B------:R-:W-:Y:S01]  /*87f00*/  ISETP.LT.AND P5, PT, R45, UR9, !P3 ;  /* 0x000000092d007c0c */ /* 0x000fe2000dfa1270 */
[----:B------:R-:W1:Y:S02]  /*87f10*/  LDCU UR9, c[0x0][0x398] ;  /* 0x00007300ff0977ac */ /* 0x000e640008000800 */
[----:B----4-:R4:W-:Y:S04]  /*87f20*/  @P4 STG.E.U8 desc[UR34][R46.64], R0 ;  /* 0x000000002e004986 */ /* 0x0109e8000c101122 */
[----:B------:R-:W2:Y:S04]  /*87f30*/  LDL.LU R38, [R1+0x258] ;  /* 0x0002580001267983 */ /* 0x000ea80000300800 */
[----:B----4-:R-:W4:Y:S01]  /*87f40*/  LDL.LU.64 R46, [R1+0xa18] ;  /* 0x000a1800012e7983 */ /* 0x010f220000300a00 */
[----:B------:R-:W-:-:S05]  /*87f50*/  PRMT R2, R61, 0x7772, RZ ;  /* 0x000077723d027816 */ /* 0x000fca00000000ff */
[----:B---3--:R3:W-:Y:S04]  /*87f60*/  @P5 STG.E.U8 desc[UR34][R40.64], R2 ;  /* 0x0000000228005986 */ /* 0x0087e8000c101122 */
[----:B---3--:R-:W3:Y:S01]  /*87f70*/  LDL.LU.64 R40, [R1+0x9f8] ;  /* 0x0009f80001287983 */ /* 0x008ee20000300a00 */
[----:B------:R-:W-:Y:S01]  /*87f80*/  ISETP.LT.AND P2, PT, R36, UR17, !P3 ;  /* 0x0000001124007c0c */ /* 0x000fe2000df41270 */
[----:B------:R-:W0:Y:S01]  /*87f90*/  LDCU UR17, c[0x0][0x398] ;  /* 0x00007300ff1177ac */ /* 0x000e220008000800 */
[----:B------:R-:W-:Y:S01]  /*87fa0*/  ISETP.LT.AND P4, PT, R44, UR11, !P3 ;  /* 0x0000000b2c007c0c */ /* 0x000fe2000df81270 */
[----:B------:R-:W3:Y:S01]  /*87fb0*/  LDL.LU.64 R32, [R1+0x9f0] ;  /* 0x0009f00001207983 */ /* 0x000ee20000300a00 */
[----:B------:R-:W-:Y:S01]  /*87fc0*/  PRMT R0, R61, 0x7773, RZ ;  /* 0x000077733d007816 */ /* 0x000fe200000000ff */
[----:B------:R-:W0:Y:S01]  /*87fd0*/  LDCU UR11, c[0x0][0x398] ;  /* 0x00007300ff0b77ac */ /* 0x000e220008000800 */
[----:B------:R-:W-:-:S02]  /*87fe0*/  ISETP.LT.AND P5, PT, R60, UR4, !P3 ;  /* 0x000000043c007c0c */ /* 0x000fc4000dfa1270 */
[----:B------:R-:W-:Y:S01]  /*87ff0*/  ISETP.LT.AND P6, PT, R53, UR7, !P3 ;  /* 0x0000000735007c0c */ /* 0x000fe2000dfc1270 */
[----:B------:R-:W0:Y:S01]  /*88000*/  LDCU UR4, c[0x0][0x398] ;  /* 0x00007300ff0477ac */ /* 0x000e220008000800 */
[----:B------:R-:W-:Y:S01]  /*88010*/  ISETP.LT.AND P3, PT, R59, UR13, !P3 ;  /* 0x0000000d3b007c0c */ /* 0x000fe2000df61270 */
[----:B------:R-:W0:Y:S01]  /*88020*/  LDCU UR7, c[0x0][0x398] ;  /* 0x00007300ff0777ac */ /* 0x000e220008000800 */
[----:B------:R-:W-:Y:S01]  /*88030*/  VIADD R3, R50, 0x66 ;  /* 0x0000006632037836 */ /* 0x000fe20000000000 */
[----:B------:R-:W0:Y:S01]  /*88040*/  LDCU UR13, c[0x0][0x398] ;  /* 0x00007300ff0d77ac */ /* 0x000e220008000800 */
[----:B------:R0:W-:Y:S01]  /*88050*/  @P2 STG.E.U8 desc[UR34][R54.64], R0 ;  /* 0x0000000036002986 */ /* 0x0001e2000c101122 */
[----:B------:R-:W-:-:S03]  /*88060*/  PRMT R2, R51, 0x7770, RZ ;  /* 0x0000777033027816 */ /* 0x000fc600000000ff */
[----:B0-----:R-:W3:Y:S01]  /*88070*/  LDL.LU.64 R54, [R1+0x9d8] ;  /* 0x0009d80001367983 */ /* 0x001ee20000300a00 */
[----:B------:R-:W-:-:S05]  /*88080*/  VIADD R0, R50, 0x65 ;  /* 0x0000006532007836 */ /* 0x000fca0000000000 */
[----:B------:R-:W-:Y:S01]  /*88090*/  ISETP.GE.AND P2, PT, R0, UR14, PT ;  /* 0x0000000e00007c0c */ /* 0x000fe2000bf46270 */
[----:B------:R-:W0:Y:S01]  /*880a0*/  LDCU UR14, c[0x0][0x398] ;  /* 0x00007300ff0e77ac */ /* 0x000e220008000800 */
[C---:B------:R-:W-:Y:S01]  /*880b0*/  PRMT R0, R51.reuse, 0x7772, RZ ;  /* 0x0000777233007816 */ /* 0x040fe200000000ff */
[----:B------:R0:W-:Y:S02]  /*880c0*/  @P4 STG.E.U8 desc[UR34][R42.64], R2 ;  /* 0x000000022a004986 */ /* 0x0001e4000c101122 */
[C---:B0-----:R-:W-:Y:S02]  /*880d0*/  PRMT R2, R51.reuse, 0x7771, RZ ;  /* 0x0000777133027816 */ /* 0x041fe400000000ff */
[----:B------:R-:W3:Y:S04]  /*880e0*/  LDL.LU R42, [R1+0x2fc] ;  /* 0x0002fc00012a7983 */ /* 0x000ee80000300800 */
[----:B------:R-:W-:Y:S04]  /*880f0*/  @P5 STG.E.U8 desc[UR34][R28.64], R2 ;  /* 0x000000021c005986 */ /* 0x000fe8000c101122 */
[----:B--2---:R0:W-:Y:S04]  /*88100*/  @P6 STG.E.U8 desc[UR34][R48.64], R0 ;  /* 0x0000000030006986 */ /* 0x0041e8000c101122 */
[----:B0-----:R-:W2:Y:S01]  /*88110*/  LDL.LU.64 R48, [R1+0xa08] ;  /* 0x000a080001307983 */ /* 0x001ea20000300a00 */
[----:B------:R-:W-:-:S03]  /*88120*/  PRMT R0, R51, 0x7773, RZ ;  /* 0x0000777333007816 */ /* 0x000fc600000000ff */
[----:B------:R-:W2:Y:S01]  /*88130*/  LDL.LU R61, [R1+0x2e8] ;  /* 0x0002e800013d7983 */ /* 0x000ea20000300800 */
[----:B-1----:R-:W-:Y:S01]  /*88140*/  ISETP.LT.AND P4, PT, R52, UR9, !P2 ;  /* 0x0000000934007c0c */ /* 0x002fe2000d781270 */
[----:B------:R-:W0:Y:S02]  /*88150*/  LDCU UR9, c[0x0][0x398] ;  /* 0x00007300ff0977ac */ /* 0x000e240008000800 */
[----:B----4-:R1:W-:Y:S01]  /*88160*/  @P3 STG.E.U8 desc[UR34][R46.64], R0 ;  /* 0x000000002e003986 */ /* 0x0103e2000c101122 */
[----:B------:R-:W-:-:S03]  /*88170*/  PRMT R2, R38, 0x7770, RZ ;  /* 0x0000777026027816 */ /* 0x000fc600000000ff */
[----:B-1----:R-:W4:Y:S06]  /*88180*/  LDL.LU.64 R46, [R1+0xa00] ;  /* 0x000a0000012e7983 */ /* 0x002f2c0000300a00 */
[----:B---3--:R1:W-:Y:S04]  /*88190*/  @P4 STG.E.U8 desc[UR34][R40.64], R2 ;  /* 0x0000000228004986 */ /* 0x0083e8000c101122 */
[----:B-1----:R-:W3:Y:S01]  /*881a0*/  LDL.LU.64 R40, [R1+0x9e8] ;  /* 0x0009e80001287983 */ /* 0x002ee20000300a00 */
[----:B------:R-:W-:Y:S01]  /*881b0*/  ISETP.LT.AND P5, PT, R37, UR15, !P2 ;  /* 0x0000000f25007c0c */ /* 0x000fe2000d7a1270 */
[----:B------:R-:W1:Y:S01]  /*881c0*/  LDCU UR15, c[0x0][0x398] ;  /* 0x00007300ff0f77ac */ /* 0x000e620008000800 */
[----:B------:R-:W-:Y:S01]  /*881d0*/  ISETP.LT.AND P6, PT, R45, UR17, !P2 ;  /* 0x000000112d007c0c */ /* 0x000fe2000d7c1270 */
[----:B------:R-:W3:Y:S01]  /*881e0*/  LDL.LU.64 R28, [R1+0x9e0] ;  /* 0x0009e000011c7983 */ /* 0x000ee20000300a00 */
[C---:B------:R-:W-:Y:S01]  /*881f0*/  PRMT R0, R38.reuse, 0x7771, RZ ;  /* 0x0000777126007816 */ /* 0x040fe200000000ff */
[----:B------:R-:W0:Y:S01]  /*88200*/  LDCU UR17, c[0x0][0x398] ;  /* 0x00007300ff1177ac */ /* 0x000e220008000800 */
[----:B------:R-:W-:-:S02]  /*88210*/  PRMT R2, R38, 0x7772, RZ ;  /* 0x0000777226027816 */ /* 0x000fc400000000ff */
[----:B------:R-:W-:Y:S01]  /*88220*/  ISETP.LT.AND P4, PT, R36, UR11, !P2 ;  /* 0x0000000b24007c0c */ /* 0x000fe2000d781270 */
[----:B------:R-:W0:Y:S04]  /*88230*/  LDCU UR11, c[0x0][0x398] ;  /* 0x00007300ff0b77ac */ /* 0x000e280008000800 */
[----:B------:R1:W-:Y:S04]  /*88240*/  @P5 STG.E.U8 desc[UR34][R32.64], R0 ;  /* 0x0000000020005986 */ /* 0x0003e8000c101122 */
[----:B-1----:R-:W3:Y:S04]  /*88250*/  LDL.LU.64 R32, [R1+0x9d0] ;  /* 0x0009d00001207983 */ /* 0x002ee80000300a00 */
[----:B------:R1:W-:Y:S01]  /*88260*/  @P6 STG.E.U8 desc[UR34][R54.64], R2 ;  /* 0x0000000236006986 */ /* 0x0003e2000c101122 */
[----:B------:R-:W-:-:S03]  /*88270*/  PRMT R0, R38, 0x7773, RZ ;  /* 0x0000777326007816 */ /* 0x000fc600000000ff */
[----:B-1----:R-:W3:Y:S04]  /*88280*/  LDL.LU.64 R54, [R1+0x9c8] ;  /* 0x0009c80001367983 */ /* 0x002ee80000300a00 */
[----:B------:R-:W3:Y:S01]  /*88290*/  LDL.LU.64 R38, [R1+0x9c0] ;  /* 0x0009c00001267983 */ /* 0x000ee20000300a00 */
[----:B------:R-:W-:Y:S01]  /*882a0*/  ISETP.LT.AND P6, PT, R44, UR4, !P2 ;  /* 0x000000042c007c0c */ /* 0x000fe2000d7c1270 */
[----:B------:R-:W1:Y:S01]  /*882b0*/  LDCU UR4, c[0x0][0x398] ;  /* 0x00007300ff0477ac */ /* 0x000e620008000800 */
[----:B------:R-:W-:Y:S02]  /*882c0*/  ISETP.LT.AND P5, PT, R60, UR7, !P2 ;  /* 0x000000073c007c0c */ /* 0x000fe4000d7a1270 */
[----:B------:R-:W-:Y:S01]  /*882d0*/  ISETP.GE.AND P3, PT, R3, UR52, PT ;  /* 0x0000003403007c0c */ /* 0x000fe2000bf66270 */
[----:B------:R-:W0:Y:S01]  /*882e0*/  LDCU UR7, c[0x0][0x398] ;  /* 0x00007300ff0777ac */ /* 0x000e220008000800 */
[----:B------:R-:W-:-:S02]  /*882f0*/  PRMT R6, R42, 0x7770, RZ ;  /* 0x000077702a067816 */ /* 0x000fc400000000ff */
[C---:B------:R-:W-:Y:S02]  /*88300*/  PRMT R5, R42.reuse, 0x7771, RZ ;  /* 0x000077712a057816 */ /* 0x040fe400000000ff */
[C---:B------:R-:W-:Y:S02]  /*88310*/  PRMT R4, R42.reuse, 0x7772, RZ ;  /* 0x000077722a047816 */ /* 0x040fe400000000ff */
[----:B------:R-:W-:Y:S01]  /*88320*/  PRMT R2, R42, 0x7773, RZ ;  /* 0x000077732a027816 */ /* 0x000fe200000000ff */
[----:B--2---:R2:W-:Y:S04]  /*88330*/  @P4 STG.E.U8 desc[UR34][R48.64], R0 ;  /* 0x0000000030004986 */ /* 0x0045e8000c101122 */
[----:B--2---:R-:W2:Y:S01]  /*88340*/  LDL.LU.64 R48, [R1+0x9b8] ;  /* 0x0009b80001307983 */ /* 0x004ea20000300a00 */
[----:B------:R-:W-:-:S03]  /*88350*/  PRMT R0, R61, 0x7770, RZ ;  /* 0x000077703d007816 */ /* 0x000fc600000000ff */
[----:B------:R-:W2:Y:S04]  /*88360*/  LDL.LU R51, [R1+0x1fc] ;  /* 0x0001fc0001337983 */ /* 0x000ea80000300800 */
[----:B----4-:R4:W-:Y:S04]  /*88370*/  @P6 STG.E.U8 desc[UR34][R46.64], R0 ;  /* 0x000000002e006986 */ /* 0x0109e8000c101122 */
[----:B------:R-:W2:Y:S04]  /*88380*/  LDL.LU.64 R42, [R1+0x9b0] ;  /* 0x0009b000012a7983 */ /* 0x000ea80000300a00 */
[----:B----4-:R-:W4:Y:S01]  /*88390*/  LDL.LU.64 R46, [R1+0x9a8] ;  /* 0x0009a800012e7983 */ /* 0x010f220000300a00 */
[----:B------:R-:W-:-:S05]  /*883a0*/  PRMT R3, R61, 0x7771, RZ ;  /* 0x000077713d037816 */ /* 0x000fca00000000ff */
[----:B---3--:R3:W-:Y:S04]  /*883b0*/  @P5 STG.E.U8 desc[UR34][R40.64], R3 ;  /* 0x0000000328005986 */ /* 0x0087e8000c101122 */
[----:B---3--:R-:W3:Y:S01]  /*883c0*/  LDL.LU.64 R40, [R1+0x990] ;  /* 0x0009900001287983 */ /* 0x008ee20000300a00 */
[----:B------:R-:W-:Y:S01]  /*883d0*/  ISETP.LT.AND P4, PT, R53, UR14, !P2 ;  /* 0x0000000e35007c0c */ /* 0x000fe2000d781270 */
[----:B------:R-:W1:Y:S01]  /*883e0*/  LDCU UR14, c[0x0][0x398] ;  /* 0x00007300ff0e77ac */ /* 0x000e620008000800 */
[----:B------:R-:W-:Y:S02]  /*883f0*/  ISETP.LT.AND P2, PT, R59, UR13, !P2 ;  /* 0x0000000d3b007c0c */ /* 0x000fe4000d741270 */
[----:B0-----:R-:W-:Y:S01]  /*88400*/  ISETP.LT.AND P5, PT, R52, UR9, !P3 ;  /* 0x0000000934007c0c */ /* 0x001fe2000dfa1270 */
[----:B------:R-:W0:Y:S01]  /*88410*/  LDCU UR13, c[0x0][0x398] ;  /* 0x00007300ff0d77ac */ /* 0x000e220008000800 */
[----:B------:R-:W-:-:S02]  /*88420*/  PRMT R0, R61, 0x7772, RZ ;  /* 0x000077723d007816 */ /* 0x000fc400000000ff */
[----:B------:R-:W-:Y:S01]  /*88430*/  PRMT R3, R61, 0x7773, RZ ;  /* 0x000077733d037816 */ /* 0x000fe200000000ff */
[----:B------:R-:W0:Y:S01]  /*88440*/  LDCU UR9, c[0x0][0x398] ;  /* 0x00007300ff0977ac */ /* 0x000e220008000800 */
[----:B------:R-:W-:-:S03]  /*88450*/  ISETP.LT.AND P6, PT, R37, UR15, !P3 ;  /* 0x0000000f25007c0c */ /* 0x000fc6000dfc1270 */
[----:B------:R-:W-:Y:S01]  /*88460*/  @P4 STG.E.U8 desc[UR34][R28.64], R0 ;  /* 0x000000001c004986 */ /* 0x000fe2000c101122 */
[----:B------:R-:W-:Y:S01]  /*88470*/  ISETP.LT.AND P4, PT, R45, UR17, !P3 ;  /* 0x000000112d007c0c */ /* 0x000fe2000df81270 */
[----:B------:R-:W0:Y:S02]  /*88480*/  LDCU UR15, c[0x0][0x398] ;  /* 0x00007300ff0f77ac */ /* 0x000e240008000800 */
[----:B------:R-:W-:Y:S01]  /*88490*/  @P2 STG.E.U8 desc[UR34][R32.64], R3 ;  /* 0x0000000320002986 */ /* 0x000fe2000c101122 */
[----:B------:R-:W-:Y:S01]  /*884a0*/  ISETP.LT.AND P2, PT, R36, UR11, !P3 ;  /* 0x0000000b24007c0c */ /* 0x000fe2000df41270 */
[----:B------:R-:W0:Y:S01]  /*884b0*/  LDCU UR11, c[0x0][0x398] ;  /* 0x00007300ff0b77ac */ /* 0x000e220008000800 */
[----:B------:R-:W0:Y:S01]  /*884c0*/  LDCU UR17, c[0x0][0x398] ;  /* 0x00007300ff1177ac */ /* 0x000e220008000800 */
[----:B------:R0:W-:Y:S04]  /*884d0*/  @P5 STG.E.U8 desc[UR34][R54.64], R6 ;  /* 0x0000000636005986 */ /* 0x0001e8000c101122 */
[----:B------:R1:W-:Y:S04]  /*884e0*/  @P6 STG.E.U8 desc[UR34][R38.64], R5 ;  /* 0x0000000526006986 */ /* 0x0003e8000c101122 */
[----:B0-----:R-:W3:Y:S04]  /*884f0*/  LDL.LU.64 R54, [R1+0x9a0] ;  /* 0x0009a00001367983 */ /* 0x001ee80000300a00 */
[----:B-1----:R-:W3:Y:S01]  /*88500*/  LDL.LU.64 R38, [R1+0x998] ;  /* 0x0009980001267983 */ /* 0x002ee20000300a00 */
[----:B------:R-:W-:Y:S01]  /*88510*/  ISETP.LT.AND P5, PT, R44, UR4, !P3 ;  /* 0x000000042c007c0c */ /* 0x000fe2000dfa1270 */
[----:B------:R-:W-:Y:S01]  /*88520*/  VIADD R0, R50, 0x67 ;  /* 0x0000006732007836 */ /* 0x000fe20000000000 */
[----:B------:R-:W-:Y:S01]  /*88530*/  ISETP.LT.AND P6, PT, R60, UR7, !P3 ;  /* 0x000000073c007c0c */ /* 0x000fe2000dfc1270 */
[----:B------:R-:W3:Y:S01]  /*88540*/  LDL.LU R61, [R1+0x25c] ;  /* 0x00025c00013d7983 */ /* 0x000ee20000300800 */
[----:B------:R-:W0:Y:S01]  /*88550*/  LDCU UR4, c[0x0][0x398] ;  /* 0x00007300ff0477ac */ /* 0x000e220008000800 */
[----:B------:R-:W1:Y:S02]  /*88560*/  LDCU UR7, c[0x0][0x398] ;  /* 0x00007300ff0777ac */ /* 0x000e640008000800 */
[----:B--2---:R2:W-:Y:S01]  /*88570*/  @P4 STG.E.U8 desc[UR34][R48.64], R4 ;  /* 0x0000000430004986 */ /* 0x0045e2000c101122 */
[----:B------:R-:W-:-:S02]  /*88580*/  ISETP.GE.AND P4, PT, R0, UR51, PT ;  /* 0x0000003300007c0c */ /* 0x000fc4000bf86270 */
[C---:B------:R-:W-:Y:S01]  /*88590*/  PRMT R0, R51.reuse, 0x7770, RZ ;  /* 0x0000777033007816 */ /* 0x040fe200000000ff */
[----:B--2---:R-:W2:Y:S04]  /*885a0*/  LDL.LU.64 R48, [R1+0x980] ;  /* 0x0009800001307983 */ /* 0x004ea80000300a00 */
[----:B------:R0:W-:Y:S04]  /*885b0*/  @P2 STG.E.U8 desc[UR34][R42.64], R2 ;  /* 0x000000022a002986 */ /* 0x0001e8000c101122 */
[----:B----4-:R4:W-:Y:S04]  /*885c0*/  @P5 STG.E.U8 desc[UR34][R46.64], R0 ;  /* 0x000000002e005986 */ /* 0x0109e8000c101122 */
[----:B0-----:R-:W2:Y:S04]  /*885d0*/  LDL.LU.64 R42, [R1+0x988] ;  /* 0x00098800012a7983 */ /* 0x001ea80000300a00 */
[----:B----4-:R-:W4:Y:S01]  /*885e0*/  LDL.LU.64 R46, [R1+0x978] ;  /* 0x00097800012e7983 */ /* 0x010f220000300a00 */
[----:B------:R-:W-:-:S05]  /*885f0*/  PRMT R2, R51, 0x7771, RZ ;  /* 0x0000777133027816 */ /* 0x000fca00000000ff */
[----:B---3--:R0:W-:Y:S04]  /*88600*/  @P6 STG.E.U8 desc[UR34][R40.64], R2 ;  /* 0x0000000228006986 */ /* 0x0081e8000c101122 */
[----:B0-----:R-:W3:Y:S01]  /*88610*/  LDL.LU.64 R40, [R1+0x968] ;  /* 0x0009680001287983 */ /* 0x001ee20000300a00 */
[----:B------:R-:W-:Y:S02]  /*88620*/  ISETP.LT.AND P2, PT, R53, UR13, !P3 ;  /* 0x0000000d35007c0c */ /* 0x000fe4000df41270 */
[----:B------:R-:W-:Y:S01]  /*88630*/  PRMT R0, R51, 0x7772, RZ ;  /* 0x0000777233007816 */ /* 0x000fe200000000ff */
[----:B------:R-:W-:Y:S01]  /*88640*/  VIADD R2, R50, 0x68 ;  /* 0x0000006832027836 */ /* 0x000fe20000000000 */
[----:B------:R-:W-:Y:S01]  /*88650*/  ISETP.LT.AND P3, PT, R59, UR9, !P3 ;  /* 0x000000093b007c0c */ /* 0x000fe2000df61270 */
[----:B------:R-:W0:Y:S01]  /*88660*/  LDCU UR13, c[0x0][0x398] ;  /* 0x00007300ff0d77ac */ /* 0x000e220008000800 */
[----:B------:R-:W-:-:S02]  /*88670*/  ISETP.LT.AND P6, PT, R52, UR14, !P4 ;  /* 0x0000000e34007c0c */ /* 0x000fc4000e7c1270 */
[----:B------:R-:W-:Y:S01]  /*88680*/  ISETP.GE.AND P5, PT, R2, UR10, PT ;  /* 0x0000000a02007c0c */ /* 0x000fe2000bfa6270 */
[----:B------:R-:W0:Y:S01]  /*88690*/  LDCU UR9, c[0x0][0x398] ;  /* 0x00007300ff0977ac */ /* 0x000e220008000800 */
[----:B------:R-:W-:Y:S01]  /*886a0*/  PRMT R2, R51, 0x7773, RZ ;  /* 0x0000777333027816 */ /* 0x000fe200000000ff */
[----:B------:R-:W0:Y:S01]  /*886b0*/  LDCU UR10, c[0x0][0x398] ;  /* 0x00007300ff0a77ac */ /* 0x000e220008000800 */
[----:B------:R-:W0:Y:S01]  /*886c0*/  LDCU UR14, c[0x0][0x398] ;  /* 0x00007300ff0e77ac */ /* 0x000e220008000800 */
[----:B------:R0:W-:Y:S01]  /*886d0*/  @P2 STG.E.U8 desc[UR34][R54.64], R0 ;  /* 0x0000000036002986 */ /* 0x0001e2000c101122 */
[----:B------:R-:W-:Y:S01]  /*886e0*/  ISETP.LT.AND P2, PT, R37, UR15, !P4 ;  /* 0x0000000f25007c0c */ /* 0x000fe2000e741270 */
[----:B------:R-:W1:Y:S02]  /*886f0*/  LDCU UR15, c[0x0][0x398] ;  /* 0x00007300ff0f77ac */ /* 0x000e640008000800 */
[----:B0-----:R-:W3:Y:S01]  /*88700*/  LDL.LU R54, [R1+0x2ec] ;  /* 0x0002ec0001367983 */ /* 0x001ee20000300800 */
[----:B------:R-:W-:-:S03]  /*88710*/  PRMT R0, R61, 0x7770, RZ ;  /* 0x000077703d007816 */ /* 0x000fc600000000ff */
[----:B------:R-:W3:Y:S04]  /*88720*/  LDL.LU.64 R24, [R1+0x970] ;  /* 0x0009700001187983 */ /* 0x000ee80000300a00 */
[----:B------:R-:W3:Y:S04]  /*88730*/  LDL.LU.64 R28, [R1+0x960] ;  /* 0x00096000011c7983 */ /* 0x000ee80000300a00 */
[----:B------:R0:W-:Y:S01]  /*88740*/  @P3 STG.E.U8 desc[UR34][R38.64], R2 ;  /* 0x0000000226003986 */ /* 0x0001e2000c101122 */
[----:B------:R-:W-:Y:S01]  /*88750*/  ISETP.LT.AND P3, PT, R45, UR11, !P4 ;  /* 0x0000000b2d007c0c */ /* 0x000fe2000e761270 */
[----:B------:R-:W1:Y:S02]  /*88760*/  LDCU UR11, c[0x0][0x398] ;  /* 0x00007300ff0b77ac */ /* 0x000e640008000800 */
[----:B------:R-:W3:Y:S01]  /*88770*/  LDL.LU.64 R32, [R1+0x958] ;  /* 0x0009580001207983 */ /* 0x000ee20000300a00 */
[----:B0-----:R-:W-:-:S02]  /*88780*/  PRMT R2, R61, 0x7772, RZ ;  /* 0x000077723d027816 */ /* 0x001fc400000000ff */
[C---:B------:R-:W-:Y:S01]  /*88790*/  PRMT R3, R61.reuse, 0x7773, RZ ;  /* 0x000077733d037816 */ /* 0x040fe200000000ff */
[----:B--2---:R0:W-:Y:S04]  /*887a0*/  @P6 STG.E.U8 desc[UR34][R48.64], R0 ;  /* 0x0000000030006986 */ /* 0x0041e8000c101122 */
[----:B0-----:R-:W2:Y:S04]  /*887b0*/  LDL.LU.64 R48, [R1+0x950] ;  /* 0x0009500001307983 */ /* 0x001ea80000300a00 */
[----:B------:R-:W2:Y:S01]  /*887c0*/  LDL.LU R55, [R1+0x2d0] ;  /* 0x0002d00001377983 */ /* 0x000ea20000300800 */
[----:B------:R-:W-:-:S03]  /*887d0*/  PRMT R0, R61, 0x7771, RZ ;  /* 0x000077713d007816 */ /* 0x000fc600000000ff */
[----:B------:R-:W2:Y:S01]  /*887e0*/  LDL.LU.64 R38, [R1+0x948] ;  /* 0x0009480001267983 */ /* 0x000ea20000300a00 */
[----:B------:R-:W-:Y:S01]  /*887f0*/  ISETP.LT.AND P6, PT, R36, UR4, !P4 ;  /* 0x0000000424007c0c */ /* 0x000fe2000e7c1270 */
[----:B------:R-:W0:Y:S02]  /*88800*/  LDCU UR4, c[0x0][0x398] ;  /* 0x00007300ff0477ac */ /* 0x000e240008000800 */
[----:B------:R1:W-:Y:S04]  /*88810*/  @P2 STG.E.U8 desc[UR34][R42.64], R0 ;  /* 0x000000002a002986 */ /* 0x0003e8000c101122 */
[----:B----4-:R4:W-:Y:S04]  /*88820*/  @P3 STG.E.U8 desc[UR34][R46.64], R2 ;  /* 0x000000022e003986 */ /* 0x0109e8000c101122 */
[----:B-1----:R-:W2:Y:S04]  /*88830*/  LDL.LU.64 R42, [R1+0x940] ;  /* 0x00094000012a7983 */ /* 0x002ea80000300a00 */
[----:B----4-:R-:W4:Y:S04]  /*88840*/  LDL.LU.64 R46, [R1+0x938] ;  /* 0x00093800012e7983 */ /* 0x010f280000300a00 */
[----:B---3--:R1:W-:Y:S04]  /*88850*/  @P6 STG.E.U8 desc[UR34][R40.64], R3 ;  /* 0x0000000328006986 */ /* 0x0083e8000c101122 */
[----:B-1----:R-:W3:Y:S01]  /*88860*/  LDL.LU.64 R40, [R1+0x930] ;  /* 0x0009300001287983 */ /* 0x002ee20000300a00 */
[----:B------:R-:W-:Y:S01]  /*88870*/  ISETP.LT.AND P2, PT, R44, UR7, !P4 ;  /* 0x000000072c007c0c */ /* 0x000fe2000e741270 */
[----:B------:R-:W1:Y:S01]  /*88880*/  LDCU UR7, c[0x0][0x398] ;  /* 0x00007300ff0777ac */ /* 0x000e620008000800 */
[----:B------:R-:W-:-:S02]  /*88890*/  ISETP.LT.AND P3, PT, R60, UR17, !P4 ;  /* 0x000000113c007c0c */ /* 0x000fc4000e761270 */
[----:B------:R-:W-:Y:S01]  /*888a0*/  ISETP.LT.AND P6, PT, R53, UR13, !P4 ;  /* 0x0000000d35007c0c */ /* 0x000fe2000e7c1270 */
[----:B------:R-:W0:Y:S01]  /*888b0*/  LDCU UR17, c[0x0][0x398] ;  /* 0x00007300ff1177ac */ /* 0x000e220008000800 */
[----:B------:R-:W-:Y:S01]  /*888c0*/  ISETP.LT.AND P4, PT, R59, UR9, !P4 ;  /* 0x000000093b007c0c */ /* 0x000fe2000e781270 */
[----:B------:R-:W0:Y:S01]  /*888d0*/  LDCU UR9, c[0x0][0x398] ;  /* 0x00007300ff0977ac */ /* 0x000e220008000800 */
[----:B------:R-:W0:Y:S01]  /*888e0*/  LDCU UR13, c[0x0][0x398] ;  /* 0x00007300ff0d77ac */ /* 0x000e220008000800 */
[C---:B------:R-:W-:Y:S02]  /*888f0*/  PRMT R0, R54.reuse, 0x7770, RZ ;  /* 0x0000777036007816 */ /* 0x040fe400000000ff */
[----:B------:R-:W-:-:S03]  /*88900*/  PRMT R2, R54, 0x7771, RZ ;  /* 0x0000777136027816 */ /* 0x000fc600000000ff */
[----:B------:R-:W-:Y:S01]  /*88910*/  @P2 STG.E.U8 desc[UR34][R24.64], R0 ;  /* 0x0000000018002986 */ /* 0x000fe2000c101122 */
[C---:B------:R-:W-:Y:S02]  /*88920*/  PRMT R3, R54.reuse, 0x7772, RZ ;  /* 0x0000777236037816 */ /* 0x040fe400000000ff */
[----:B------:R-:W-:Y:S01]  /*88930*/  PRMT R4, R54, 0x7773, RZ ;  /* 0x0000777336047816 */ /* 0x000fe200000000ff */
[----:B------:R0:W-:Y:S01]  /*88940*/  @P3 STG.E.U8 desc[UR34][R28.64], R2 ;  /* 0x000000021c003986 */ /* 0x0001e2000c101122 */
[----:B------:R-:W-:Y:S01]  /*88950*/  ISETP.LT.AND P3, PT, R52, UR10, !P5 ;  /* 0x0000000a34007c0c */ /* 0x000fe2000ef61270 */
[----:B------:R-:W1:Y:S02]  /*88960*/  LDCU UR10, c[0x0][0x398] ;  /* 0x00007300ff0a77ac */ /* 0x000e640008000800 */
[----:B------:R-:W3:Y:S01]  /*88970*/  LDL.LU R54, [R1+0x1e0] ;  /* 0x0001e00001367983 */ /* 0x000ee20000300800 */
[----:B------:R-:W-:Y:S01]  /*88980*/  ISETP.LT.AND P2, PT, R37, UR14, !P5 ;  /* 0x0000000e25007c0c */ /* 0x000fe2000ef41270 */
[----:B------:R-:W1:Y:S02]  /*88990*/  LDCU UR14, c[0x0][0x398] ;  /* 0x00007300ff0e77ac */ /* 0x000e640008000800 */
[----:B------:R-:W-:Y:S01]  /*889a0*/  @P6 STG.E.U8 desc[UR34][R32.64], R3 ;  /* 0x0000000320006986 */ /* 0x000fe2000c101122 */
[----:B------:R-:W-:Y:S01]  /*889b0*/  ISETP.LT.AND P6, PT, R45, UR11, !P5 ;  /* 0x0000000b2d007c0c */ /* 0x000fe2000efc1270 */
[----:B------:R-:W1:Y:S02]  /*889c0*/  LDCU UR11, c[0x0][0x398] ;  /* 0x00007300ff0b77ac */ /* 0x000e640008000800 */
[----:B0-----:R-:W3:Y:S04]  /*889d0*/  LDL.LU.64 R28, [R1+0x928] ;  /* 0x00092800011c7983 */ /* 0x001ee80000300a00 */
[----:B--2---:R0:W-:Y:S01]  /*889e0*/  @P4 STG.E.U8 desc[UR34][R48.64], R4 ;  /* 0x0000000430004986 */ /* 0x0041e2000c101122 */
[----:B------:R-:W-:-:S02]  /*889f0*/  PRMT R0, R55, 0x7770, RZ ;  /* 0x0000777037007816 */ /* 0x000fc400000000ff */
[----:B------:R-:W-:-:S03]  /*88a00*/  PRMT R2, R55, 0x7771, RZ ;  /* 0x0000777137027816 */ /* 0x000fc600000000ff */
[----:B------:R2:W-:Y:S04]  /*88a10*/  @P3 STG.E.U8 desc[UR34][R38.64], R0 ;  /* 0x0000000026003986 */ /* 0x0005e8000c101122 */
[----:B0-----:R-:W3:Y:S04]  /*88a20*/  LDL.LU.64 R48, [R1+0x920] ;  /* 0x0009200001307983 */ /* 0x001ee80000300a00 */
[----:B------:R-:W3:Y:S01]  /*88a30*/  LDL.LU.64 R32, [R1+0x910] ;  /* 0x0009100001207983 */ /* 0x000ee20000300a00 */
[----:B--2---:R-:W-:-:S03]  /*88a40*/  PRMT R0, R55, 0x7772, RZ ;  /* 0x0000777237007816 */ /* 0x004fc600000000ff */
[----:B------:R-:W2:Y:S01]  /*88a50*/  LDL.LU R61, [R1+0x240] ;  /* 0x00024000013d7983 */ /* 0x000ea20000300800 */
[----:B------:R-:W-:Y:S01]  /*88a60*/  ISETP.LT.AND P4, PT, R36, UR4, !P5 ;  /* 0x0000000424007c0c */ /* 0x000fe2000ef81270 */
[----:B------:R-:W0:Y:S02]  /*88a70*/  LDCU UR4, c[0x0][0x398] ;  /* 0x00007300ff0477ac */ /* 0x000e240008000800 */
[----:B------:R1:W-:Y:S04]  /*88a80*/  @P2 STG.E.U8 desc[UR34][R42.64], R2 ;  /* 0x000000022a002986 */ /* 0x0003e8000c101122 */
[----:B----4-:R4:W-:Y:S04]  /*88a90*/  @P6 STG.E.U8 desc[UR34][R46.64], R0 ;  /* 0x000000002e006986 */ /* 0x0109e8000c101122 */
[----:B-1----:R-:W2:Y:S04]  /*88aa0*/  LDL.LU.64 R42, [R1+0x918] ;  /* 0x00091800012a7983 */ /* 0x002ea80000300a00 */
[----:B----4-:R-:W4:Y:S01]  /*88ab0*/  LDL.LU.64 R46, [R1+0x908] ;  /* 0x00090800012e7983 */ /* 0x010f220000300a00 */
[----:B------:R-:W-:-:S03]  /*88ac0*/  PRMT R2, R55, 0x7773, RZ ;  /* 0x0000777337027816 */ /* 0x000fc600000000ff */
[----:B------:R-:W4:Y:S04]  /*88ad0*/  LDL.LU.64 R38, [R1+0x900] ;  /* 0x0009000001267983 */ /* 0x000f280000300a00 */
[----:B---3--:R1:W-:Y:S04]  /*88ae0*/  @P4 STG.E.U8 desc[UR34][R40.64], R2 ;  /* 0x0000000228004986 */ /* 0x0083e8000c101122 */
[----:B-1----:R-:W3:Y:S01]  /*88af0*/  LDL.LU.64 R40, [R1+0x8f0] ;  /* 0x0008f00001287983 */ /* 0x002ee20000300a00 */
[----:B------:R-:W-:Y:S01]  /*88b00*/  ISETP.LT.AND P3, PT, R44, UR15, !P5 ;  /* 0x0000000f2c007c0c */ /* 0x000fe2000ef61270 */
[----:B------:R-:W-:Y:S01]  /*88b10*/  VIADD R0, R50, 0x69 ;  /* 0x0000006932007836 */ /* 0x000fe20000000000 */
[----:B------:R-:W-:Y:S01]  /*88b20*/  ISETP.LT.AND P4, PT, R60, UR7, !P5 ;  /* 0x000000073c007c0c */ /* 0x000fe2000ef81270 */
[----:B------:R-:W3:Y:S01]  /*88b30*/  LDL.LU R55, [R1+0x2c0] ;  /* 0x0002c00001377983 */ /* 0x000ee20000300800 */
[----:B------:R-:W-:Y:S01]  /*88b40*/  ISETP.LT.AND P6, PT, R53, UR17, !P5 ;  /* 0x0000001135007c0c */ /* 0x000fe2000efc1270 */
[----:B------:R-:W1:Y:S01]  /*88b50*/  LDCU UR15, c[0x0][0x398] ;  /* 0x00007300ff0f77ac */ /* 0x000e620008000800 */
[----:B------:R-:W-:-:S02]  /*88b60*/  ISETP.GE.AND P2, PT, R0, UR49, PT ;  /* 0x0000003100007c0c */ /* 0x000fc4000bf46270 */
[----:B------:R-:W-:Y:S01]  /*88b70*/  ISETP.LT.AND P5, PT, R59, UR9, !P5 ;  /* 0x000000093b007c0c */ /* 0x000fe2000efa1270 */
[----:B------:R-:W0:Y:S01]  /*88b80*/  LDCU UR7, c[0x0][0x398] ;  /* 0x00007300ff0777ac */ /* 0x000e220008000800 */
[----:B------:R-:W0:Y:S01]  /*88b90*/  LDCU UR17, c[0x0][0x398] ;  /* 0x00007300ff1177ac */ /* 0x000e220008000800 */
[----:B------:R-:W0:Y:S01]  /*88ba0*/  LDCU UR9, c[0x0][0x398] ;  /* 0x00007300ff0977ac */ /* 0x000e220008000800 */
[C---:B------:R-:W-:Y:S02]  /*88bb0*/  PRMT R2, R54.reuse, 0x7770, RZ ;  /* 0x0000777036027816 */ /* 0x040fe400000000ff */
[----:B------:R-:W-:-:S03]  /*88bc0*/  PRMT R0, R54, 0x7771, RZ ;  /* 0x0000777136007816 */ /* 0x000fc600000000ff */
[----:B------:R0:W-:Y:S01]  /*88bd0*/  @P3 STG.E.U8 desc[UR34][R28.64], R2 ;  /* 0x000000021c003986 */ /* 0x0001e2000c101122 */
[----:B------:R-:W-:Y:S01]  /*88be0*/  ISETP.LT.AND P3, PT, R52, UR10, !P2 ;  /* 0x0000000a34007c0c */ /* 0x000fe2000d761270 */
[----:B------:R-:W1:Y:S01]  /*88bf0*/  LDCU UR10, c[0x0][0x398] ;  /* 0x00007300ff0a77ac */ /* 0x000e620008000800 */
[C---:B0-----:R-:W-:Y:S01]  /*88c00*/  PRMT R2, R54.reuse, 0x7772, RZ ;  /* 0x0000777236027816 */ /* 0x041fe200000000ff */
[----:B------:R0:W-:Y:S04]  /*88c10*/  @P4 STG.E.U8 desc[UR34][R48.64], R0 ;  /* 0x0000000030004986 */ /* 0x0001e8000c101122 */
[----:B------:R2:W-:Y:S01]  /*88c20*/  @P6 STG.E.U8 desc[UR34][R32.64], R2 ;  /* 0x0000000220006986 */ /* 0x0005e2000c101122 */
[----:B------:R-:W-:Y:S01]  /*88c30*/  ISETP.LT.AND P6, PT, R37, UR13, !P2 ;  /* 0x0000000d25007c0c */ /* 0x000fe2000d7c1270 */
[----:B------:R-:W1:Y:S02]  /*88c40*/  LDCU UR13, c[0x0][0x398] ;  /* 0x00007300ff0d77ac */ /* 0x000e640008000800 */
[----:B0-----:R-:W3:Y:S01]  /*88c50*/  LDL.LU.64 R48, [R1+0x8f8] ;  /* 0x0008f80001307983 */ /* 0x001ee20000300a00 */
[----:B------:R-:W-:-:S02]  /*88c60*/  PRMT R0, R54, 0x7773, RZ ;  /* 0x0000777336007816 */ /* 0x000fc400000000ff */
[----:B--2---:R-:W-:Y:S01]  /*88c70*/  PRMT R2, R61, 0x7770, RZ ;  /* 0x000077703d027816 */ /* 0x004fe200000000ff */
[----:B------:R-:W2:Y:S01]  /*88c80*/  LDL.LU.64 R28, [R1+0x8e8] ;  /* 0x0008e800011c7983 */ /* 0x000ea20000300a00 */
[----:B------:R-:W-:Y:S01]  /*88c90*/  ISETP.LT.AND P4, PT, R45, UR4, !P2 ;  /* 0x000000042d007c0c */ /* 0x000fe2000d781270 */
[----:B------:R-:W0:Y:S02]  /*88ca0*/  LDCU UR4, c[0x0][0x398] ;  /* 0x00007300ff0477ac */ /* 0x000e240008000800 */
[----:B------:R0:W-:Y:S04]  /*88cb0*/  @P5 STG.E.U8 desc[UR34][R42.64], R0 ;  /* 0x000000002a005986 */ /* 0x0001e8000c101122 */
[----:B----4-:R4:W-:Y:S04]  /*88cc0*/  @P3 STG.E.U8 desc[UR34][R46.64], R2 ;  /* 0x000000022e003986 */ /* 0x0109e8000c101122 */
[----:B0-----:R-:W2:Y:S04]  /*88cd0*/  LDL.LU.64 R42, [R1+0x8e0] ;  /* 0x0008e000012a7983 */ /* 0x001ea80000300a00 */
[----:B----4-:R-:W4:Y:S01]  /*88ce0*/  LDL.LU.64 R46, [R1+0x8d0] ;  /* 0x0008d000012e7983 */ /* 0x010f220000300a00 */
[----:B------:R-:W-:-:S02]  /*88cf0*/  PRMT R0, R61, 0x7771, RZ ;  /* 0x000077713d007816 */ /* 0x000fc400000000ff */
[----:B------:R-:W-:Y:S01]  /*88d00*/  PRMT R2, R61, 0x7772, RZ ;  /* 0x000077723d027816 */ /* 0x000fe200000000ff */
[----:B------:R-:W4:Y:S04]  /*88d10*/  LDL.LU R54, [R1+0x2d4] ;  /* 0x0002d40001367983 */ /* 0x000f280000300800 */
[----:B------:R-:W4:Y:S04]  /*88d20*/  LDL.LU.64 R32, [R1+0x8d8] ;  /* 0x0008d80001207983 */ /* 0x000f280000300a00 */
[----:B------:R0:W-:Y:S04]  /*88d30*/  @P6 STG.E.U8 desc[UR34][R38.64], R0 ;  /* 0x0000000026006986 */ /* 0x0001e8000c101122 */
[----:B---3--:R3:W-:Y:S04]  /*88d40*/  @P4 STG.E.U8 desc[UR34][R40.64], R2 ;  /* 0x0000000228004986 */ /* 0x0087e8000c101122 */
[----:B0-----:R-:W4:Y:S04]  /*88d50*/  LDL.LU.64 R38, [R1+0x8c8] ;  /* 0x0008c80001267983 */ /* 0x001f280000300a00 */
[----:B---3--:R-:W3:Y:S01]  /*88d60*/  LDL.LU.64 R40, [R1+0x8c0] ;  /* 0x0008c00001287983 */ /* 0x008ee20000300a00 */
[----:B------:R-:W-:-:S02]  /*88d70*/  ISETP.LT.AND P3, PT, R36, UR11, !P2 ;  /* 0x0000000b24007c0c */ /* 0x000fc4000d761270 */
[----:B------:R-:W-:Y:S01]  /*88d80*/  ISETP.LT.AND P5, PT, R44, UR14, !P2 ;  /* 0x0000000e2c007c0c */ /* 0x000fe2000d7a1270 */
[----:B------:R-:W-:Y:S01]  /*88d90*/  VIADD R0, R50, 0x6a ;  /* 0x0000006a32007836 */ /* 0x000fe20000000000 */
[----:B-1----:R-:W-:Y:S01]  /*88da0*/  ISETP.LT.AND P4, PT, R60, UR15, !P2 ;  /* 0x0000000f3c007c0c */ /* 0x002fe2000d781270 */
[----:B------:R-:W0:Y:S01]  /*88db0*/  LDCU UR11, c[0x0][0x398] ;  /* 0x00007300ff0b77ac */ /* 0x000e220008000800 */
[----:B------:R-:W-:Y:S02]  /*88dc0*/  PRMT R2, R61, 0x7773, RZ ;  /* 0x000077733d027816 */ /* 0x000fe400000000ff */
[----:B------:R-:W-:Y:S01]  /*88dd0*/  ISETP.LT.AND P6, PT, R53, UR7, !P2 ;  /* 0x0000000735007c0c */ /* 0x000fe2000d7c1270 */
[----:B------:R-:W1:Y:S01]  /*88de0*/  LDCU UR14, c[0x0][0x398] ;  /* 0x00007300ff0e77ac */ /* 0x000e620008000800 */
[----:B------:R-:W-:Y:S02]  /*88df0*/  PRMT R3, R55, 0x7770, RZ ;  /* 0x0000777037037816 */ /* 0x000fe400000000ff */
[----:B------:R-:W-:Y:S01]  /*88e00*/  ISETP.LT.AND P2, PT, R59, UR17, !P2 ;  /* 0x000000113b007c0c */ /* 0x000fe2000d741270 */
[----:B------:R-:W0:Y:S01]  /*88e10*/  LDCU UR7, c[0x0][0x398] ;  /* 0x00007300ff0777ac */ /* 0x000e220008000800 */
[----:B------:R-:W0:Y:S01]  /*88e20*/  LDCU UR15, c[0x0][0x398] ;  /* 0x00007300ff0f77ac */ /* 0x000e220008000800 */
[----:B------:R-:W0:Y:S01]  /*88e30*/  LDCU UR17, c[0x0][0x398] ;  /* 0x00007300ff1177ac */ /* 0x000e220008000800 */
[----:B------:R0:W-:Y:S01]  /*88e40*/  @P3 STG.E.U8 desc[UR34][R48.64], R2 ;  /* 0x0000000230003986 */ /* 0x0001e2000c101122 */
[----:B------:R-:W-:-:S02]  /*88e50*/  ISETP.GE.AND P3, PT, R0, UR18, PT ;  /* 0x0000001200007c0c */ /* 0x000fc4000bf66270 */
[C---:B------:R-:W-:Y:S01]  /*88e60*/  PRMT R0, R55.reuse, 0x7771, RZ ;  /* 0x0000777137007816 */ /* 0x040fe200000000ff */
[----:B--2---:R2:W-:Y:S04]  /*88e70*/  @P5 STG.E.U8 desc[UR34][R28.64], R3 ;  /* 0x000000031c005986 */ /* 0x0045e8000c101122 */
[----:B0-----:R-:W3:Y:S01]  /*88e80*/  LDL.LU.64 R48, [R1+0x8b8] ;  /* 0x0008b80001307983 */ /* 0x001ee20000300a00 */
[----:B------:R-:W-:Y:S02]  /*88e90*/  PRMT R2, R55, 0x7772, RZ ;  /* 0x0000777237027816 */ /* 0x000fe400000000ff */
[----:B------:R-:W-:Y:S01]  /*88ea0*/  ISETP.LT.AND P5, PT, R52, UR9, !P3 ;  /* 0x0000000934007c0c */ /* 0x000fe2000dfa1270 */
[----:B------:R-:W0:Y:S01]  /*88eb0*/  LDCU UR9, c[0x0][0x398] ;  /* 0x00007300ff0977ac */ /* 0x000e220008000800 */
[----:B--2---:R-:W2:Y:S04]  /*88ec0*/  LDL.LU.64 R28, [R1+0x8b0] ;  /* 0x0008b000011c7983 */ /* 0x004ea80000300a00 */
[----:B------:R-:W2:Y:S04]  /*88ed0*/  LDL.LU R61, [R1+0x1e4] ;  /* 0x0001e400013d7983 */ /* 0x000ea80000300800 */
[----:B------:R0:W-:Y:S04]  /*88ee0*/  @P4 STG.E.U8 desc[UR34][R42.64], R0 ;  /* 0x000000002a004986 */ /* 0x0001e8000c101122 */
[----:B----4-:R4:W-:Y:S01]  /*88ef0*/  @P6 STG.E.U8 desc[UR34][R46.64], R2 ;  /* 0x000000022e006986 */ /* 0x0109e2000c101122 */
[----:B------:R-:W-:Y:S01]  /*88f00*/  ISETP.LT.AND P6, PT, R37, UR10, !P3 ;  /* 0x0000000a25007c0c */ /* 0x000fe2000dfc1270 */
[----:B------:R-:W1:Y:S01]  /*88f10*/  LDCU UR10, c[0x0][0x398] ;  /* 0x00007300ff0a77ac */ /* 0x000e620008000800 */
[----:B0-----:R-:W-:Y:S01]  /*88f20*/  PRMT R0, R55, 0x7773, RZ ;  /* 0x0000777337007816 */ /* 0x001fe200000000ff */
[----:B------:R-:W2:Y:S01]  /*88f30*/  LDL.LU.64 R42, [R1+0x8a8] ;  /* 0x0008a800012a7983 */ /* 0x000ea20000300a00 */
[----:B----4-:R-:W-:-:S03]  /*88f40*/  PRMT R2, R54, 0x7770, RZ ;  /* 0x0000777036027816 */ /* 0x010fc600000000ff */
[----:B------:R-:W4:Y:S04]  /*88f50*/  LDL.LU.64 R46, [R1+0x8a0] ;  /* 0x0008a000012e7983 */ /* 0x000f280000300a00 */
[----:B------:R0:W-:Y:S04]  /*88f60*/  @P2 STG.E.U8 desc[UR34][R32.64], R0 ;  /* 0x0000000020002986 */ /* 0x0001e8000c101122 */
[----:B------:R-:W-:Y:S01]  /*88f70*/  @P5 STG.E.U8 desc[UR34][R38.64], R2 ;  /* 0x0000000226005986 */ /* 0x000fe2000c101122 */
[----:B0-----:R-:W-:-:S03]  /*88f80*/  PRMT R0, R54, 0x7771, RZ ;  /* 0x0000777136007816 */ /* 0x001fc600000000ff */
[----:B------:R-:W4:Y:S04]  /*88f90*/  LDL.LU.64 R32, [R1+0x898] ;  /* 0x0008980001207983 */ /* 0x000f280000300a00 */
[----:B---3--:R0:W-:Y:S04]  /*88fa0*/  @P6 STG.E.U8 desc[UR34][R40.64], R0 ;  /* 0x0000000028006986 */ /* 0x0081e8000c101122 */
[----:B0-----:R-:W3:Y:S01]  /*88fb0*/  LDL.LU.64 R40, [R1+0x890] ;  /* 0x0008900001287983 */ /* 0x001ee20000300a00 */
[----:B------:R-:W-:Y:S02]  /*88fc0*/  ISETP.LT.AND P4, PT, R45, UR4, !P3 ;  /* 0x000000042d007c0c */ /* 0x000fe4000df81270 */
[----:B------:R-:W-:Y:S01]  /*88fd0*/  ISETP.LT.AND P5, PT, R36, UR13, !P3 ;  /* 0x0000000d24007c0c */ /* 0x000fe2000dfa1270 */
[----:B------:R-:W3:Y:S01]  /*88fe0*/  LDL.LU R55, [R1+0x244] ;  /* 0x0002440001377983 */ /* 0x000ee20000300800 */
[----:B------:R-:W-:Y:S01]  /*88ff0*/  PRMT R2, R54, 0x7772, RZ ;  /* 0x0000777236027816 */ /* 0x000fe200000000ff */
[----:B------:R-:W-:Y:S01]  /*89000*/  VIADD R0, R50, 0x6b ;  /* 0x0000006b32007836 */ /* 0x000fe20000000000 */
[----:B-1----:R-:W-:Y:S01]  /*89010*/  ISETP.LT.AND P6, PT, R60, UR14, !P3 ;  /* 0x0000000e3c007c0c */ /* 0x002fe2000dfc1270 */
[----:B------:R-:W3:Y:S01]  /*89020*/  LDL.LU.64 R38, [R1+0x7f8] ;  /* 0x0007f80001267983 */ /* 0x000ee20000300a00 */
[----:B------:R-:W0:Y:S02]  /*89030*/  LDCU UR4, c[0x0][0x398] ;  /* 0x00007300ff0477ac */ /* 0x000e240008000800 */
[----:B------:R-:W-:Y:S01]  /*89040*/  ISETP.GE.AND P2, PT, R0, UR47, PT ;  /* 0x0000002f00007c0c */ /* 0x000fe2000bf46270 */
[----:B------:R-:W1:Y:S01]  /*89050*/  LDCU UR13, c[0x0][0x398] ;  /* 0x00007300ff0d77ac */ /* 0x000e620008000800 */
[----:B------:R-:W0:Y:S01]  /*89060*/  LDCU UR14, c[0x0][0x398] ;  /* 0x00007300ff0e77ac */ /* 0x000e220008000800 */
[----:B------:R0:W-:Y:S01]  /*89070*/  @P4 STG.E.U8 desc[UR34][R48.64], R2 ;  /* 0x0000000230004986 */ /* 0x0001e2000c101122 */
[----:B------:R-:W-:Y:S01]  /*89080*/  ISETP.LT.AND P4, PT, R44, UR11, !P3 ;  /* 0x0000000b2c007c0c */ /* 0x000fe2000df81270 */
[----:B------:R-:W1:Y:S01]  /*89090*/  LDCU UR11, c[0x0][0x398] ;  /* 0x00007300ff0b77ac */ /* 0x000e620008000800 */
[----:B0-----:R-:W-:Y:S01]  /*890a0*/  PRMT R2, R54, 0x7773, RZ ;  /* 0x0000777336027816 */ /* 0x001fe200000000ff */
[----:B------:R-:W3:Y:S01]  /*890b0*/  LDL.LU.64 R48, [R1+0x3e0] ;  /* 0x0003e00001307983 */ /* 0x000ee20000300a00 */
[----:B--2---:R-:W-:-:S03]  /*890c0*/  PRMT R0, R61, 0x7770, RZ ;  /* 0x000077703d007816 */ /* 0x004fc600000000ff */
[----:B------:R0:W-:Y:S01]  /*890d0*/  @P5 STG.E.U8 desc[UR34][R28.64], R2 ;  /* 0x000000021c005986 */ /* 0x0001e2000c101122 */
[----:B------:R-:W-:Y:S01]  /*890e0*/  ISETP.LT.AND P5, PT, R53, UR7, !P3 ;  /* 0x0000000735007c0c */ /* 0x000fe2000dfa1270 */
[----:B------:R-:W2:Y:S01]  /*890f0*/  LDCU UR7, c[0x0][0x398] ;  /* 0x00007300ff0777ac */ /* 0x000ea20008000800 */
[----:B------:R-:W-:Y:S01]  /*89100*/  ISETP.LT.AND P3, PT, R59, UR15, !P3 ;  /* 0x0000000f3b007c0c */ /* 0x000fe2000df61270 */
[----:B------:R-:W1:Y:S01]  /*89110*/  LDCU UR15, c[0x0][0x398] ;  /* 0x00007300ff0f77ac */ /* 0x000e620008000800 */
[C---:B0-----:R-:W-:Y:S01]  /*89120*/  PRMT R2, R61.reuse, 0x7771, RZ ;  /* 0x000077713d027816 */ /* 0x041fe200000000ff */
[----:B------:R0:W-:Y:S04]  /*89130*/  @P4 STG.E.U8 desc[UR34][R42.64], R0 ;  /* 0x000000002a004986 */ /* 0x0001e8000c101122 */
[----:B----4-:R4:W-:Y:S04]  /*89140*/  @P6 STG.E.U8 desc[UR34][R46.64], R2 ;  /* 0x000000022e006986 */ /* 0x0109e8000c101122 */
[----:B0-----:R-:W2:Y:S01]  /*89150*/  LDL.LU.64 R42, [R1+0x3f8] ;  /* 0x0003f800012a7983 */ /* 0x001ea20000300a00 */
[----:B------:R-:W-:-:S03]  /*89160*/  PRMT R0, R61, 0x7772, RZ ;  /* 0x000077723d007816 */ /* 0x000fc600000000ff */
[----:B----4-:R-:W4:Y:S01]  /*89170*/  LDL.LU.64 R46, [R1+0x3c0] ;  /* 0x0003c000012e7983 */ /* 0x010f220000300a00 */
[----:B------:R-:W-:-:S03]  /*89180*/  PRMT R2, R61, 0x7773, RZ ;  /* 0x000077733d027816 */ /* 0x000fc600000000ff */
[----:B------:R-:W4:Y:S04]  /*89190*/  LDL.LU R54, [R1+0x2c4] ;  /* 0x0002c40001367983 */ /* 0x000f280000300800 */
[----:B------:R-:W-:Y:S04]  /*891a0*/  @P5 STG.E.U8 desc[UR34][R32.64], R0 ;  /* 0x0000000020005986 */ /* 0x000fe8000c101122 */
[----:B---3--:R0:W-:Y:S04]  /*891b0*/  @P3 STG.E.U8 desc[UR34][R40.64], R2 ;  /* 0x0000000228003986 */ /* 0x0081e8000c101122 */
[----:B0-----:R-:W3:Y:S01]  /*891c0*/  LDL.LU.64 R40, [R1+0x3b8] ;  /* 0x0003b80001287983 */ /* 0x001ee20000300a00 */
[----:B------:R-:W-:-:S02]  /*891d0*/  ISETP.LT.AND P6, PT, R52, UR9, !P2 ;  /* 0x0000000934007c0c */ /* 0x000fc4000d7c1270 */
[----:B------:R-:W-:Y:S01]  /*891e0*/  ISETP.LT.AND P4, PT, R37, UR4, !P2 ;  /* 0x0000000425007c0c */ /* 0x000fe2000d781270 */
[----:B------:R-:W3:Y:S01]  /*891f0*/  LDL.LU.64 R28, [R1+0x398] ;  /* 0x00039800011c7983 */ /* 0x000ee20000300a00 */
[----:B------:R-:W-:-:S03]  /*89200*/  PRMT R0, R55, 0x7770, RZ ;  /* 0x0000777037007816 */ /* 0x000fc600000000ff */
[----:B------:R-:W3:Y:S01]  /*89210*/  LDL.LU.64 R32, [R1+0x3d8] ;  /* 0x0003d80001207983 */ /* 0x000ee20000300a00 */
[----:B------:R-:W-:Y:S02]  /*89220*/  PRMT R2, R55, 0x7771, RZ ;  /* 0x0000777137027816 */ /* 0x000fe400000000ff */
[----:B------:R-:W-:Y:S02]  /*89230*/  ISETP.LT.AND P3, PT, R45, UR10, !P2 ;  /* 0x0000000a2d007c0c */ /* 0x000fe4000d761270 */
[----:B-1----:R-:W-:Y:S02]  /*89240*/  ISETP.LT.AND P5, PT, R36, UR13, !P2 ;  /* 0x0000000d24007c0c */ /* 0x002fe4000d7a1270 */
[----:B------:R-:W-:Y:S01]  /*89250*/  PRMT R3, R55, 0x7773, RZ ;  /* 0x0000777337037816 */ /* 0x000fe200000000ff */
[----:B------:R-:W0:Y:S01]  /*89260*/  LDCU UR9, c[0x0][0x398] ;  /* 0x00007300ff0977ac */ /* 0x000e220008000800 */
[----:B------:R-:W1:Y:S01]  /*89270*/  LDCU UR4, c[0x0][0x398] ;  /* 0x00007300ff0477ac */ /* 0x000e620008000800 */
[----:B------:R-:W0:Y:S01]  /*89280*/  LDCU UR10, c[0x0][0x398] ;  /* 0x00007300ff0a77ac */ /* 0x000e220008000800 */
[----:B------:R-:W0:Y:S01]  /*89290*/  LDCU UR13, c[0x0][0x398] ;  /* 0x00007300ff0d77ac */ /* 0x000e220008000800 */
[----:B------:R1:W-:Y:S04]  /*892a0*/  @P6 STG.E.U8 desc[UR34][R38.64], R0 ;  /* 0x0000000026006986 */ /* 0x0003e8000c101122 */
[----:B-1----:R-:W3:Y:S04]  /*892b0*/  LDL.LU.64 R38, [R1+0x3a8] ;  /* 0x0003a80001267983 */ /* 0x002ee80000300a00 */
[----:B------:R-:W3:Y:S01]  /*892c0*/  LDL.LU R61, [R1+0x2d8] ;  /* 0x0002d800013d7983 */ /* 0x000ee20000300800 */
[----:B------:R-:W-:-:S03]  /*892d0*/  VIADD R0, R50, 0x6c ;  /* 0x0000006c32007836 */ /* 0x000fc60000000000 */
[----:B------:R1:W-:Y:S01]  /*892e0*/  @P4 STG.E.U8 desc[UR34][R48.64], R2 ;  /* 0x0000000230004986 */ /* 0x0003e2000c101122 */
[----:B------:R-:W-:-:S03]  /*892f0*/  ISETP.LT.AND P4, PT, R44, UR17, !P2 ;  /* 0x000000112c007c0c */ /* 0x000fc6000d781270 */
[----:B-1----:R-:W3:Y:S01]  /*89300*/  LDL.LU.64 R48, [R1+0x3d0] ;  /* 0x0003d00001307983 */ /* 0x002ee20000300a00 */
[----:B------:R-:W-:-:S05]  /*89310*/  PRMT R2, R55, 0x7772, RZ ;  /* 0x0000777237027816 */ /* 0x000fca00000000ff */
[----:B--2---:R1:W-:Y:S01]  /*89320*/  @P3 STG.E.U8 desc[UR34][R42.64], R2 ;  /* 0x000000022a003986 */ /* 0x0043e2000c101122 */
[----:B------:R-:W-:-:S03]  /*89330*/  ISETP.GE.AND P3, PT, R0, UR48, PT ;  /* 0x0000003000007c0c */ /* 0x000fc6000bf66270 */
[----:B----4-:R2:W-:Y:S01]  /*89340*/  @P5 STG.E.U8 desc[UR34][R46.64], R3 ;  /* 0x000000032e005986 */ /* 0x0105e2000c101122 */
[----:B------:R-:W-:-:S03]  /*89350*/  PRMT R0, R54, 0x7770, RZ ;  /* 0x0000777036007816 */ /* 0x000fc600000000ff */
[----:B-1----:R-:W4:Y:S04]  /*89360*/  LDL.LU.64 R42, [R1+0x3c8] ;  /* 0x0003c800012a7983 */ /* 0x002f280000300a00 */
[----:B--2---:R-:W2:Y:S04]  /*89370*/  LDL.LU.64 R46, [R1+0x600] ;  /* 0x00060000012e7983 */ /* 0x004ea80000300a00 */
[----:B---3--:R1:W-:Y:S04]  /*89380*/  @P4 STG.E.U8 desc[UR34][R40.64], R0 ;  /* 0x0000000028004986 */ /* 0x0083e8000c101122 */
[----:B-1----:R-:W3:Y:S01]  /*89390*/  LDL.LU.64 R40, [R1+0x418] ;  /* 0x0004180001287983 */ /* 0x002ee20000300a00 */
[----:B------:R-:W-:-:S02]  /*893a0*/  ISETP.LT.AND P6, PT, R60, UR11, !P2 ;  /* 0x0000000b3c007c0c */ /* 0x000fc4000d7c1270 */
[----:B------:R-:W-:Y:S02]  /*893b0*/  ISETP.LT.AND P5, PT, R53, UR14, !P2 ;  /* 0x0000000e35007c0c */ /* 0x000fe4000d7a1270 */
[C---:B------:R-:W-:Y:S02]  /*893c0*/  PRMT R2, R54.reuse, 0x7771, RZ ;  /* 0x0000777136027816 */ /* 0x040fe400000000ff */
[----:B------:R-:W-:Y:S02]  /*893d0*/  ISETP.LT.AND P2, PT, R59, UR7, !P2 ;  /* 0x000000073b007c0c */ /* 0x000fe4000d741270 */
[----:B------:R-:W-:Y:S01]  /*893e0*/  PRMT R0, R54, 0x7772, RZ ;  /* 0x0000777236007816 */ /* 0x000fe200000000ff */
[----:B------:R-:W3:Y:S01]  /*893f0*/  LDL.LU R55, [R1+0x1e8] ;  /* 0x0001e80001377983 */ /* 0x000ee20000300800 */
[----:B------:R-:W-:Y:S01]  /*89400*/  ISETP.LT.AND P4, PT, R37, UR4, !P3 ;  /* 0x0000000425007c0c */ /* 0x000fe2000df81270 */
[----:B------:R-:W1:Y:S01]  /*89410*/  LDCU UR11, c[0x0][0x398] ;  /* 0x00007300ff0b77ac */ /* 0x000e620008000800 */
[----:B------:R-:W1:Y:S01]  /*89420*/  LDCU UR14, c[0x0][0x398] ;  /* 0x00007300ff0e77ac */ /* 0x000e620008000800 */
[----:B------:R-:W1:Y:S01]  /*89430*/  LDCU UR7, c[0x0][0x398] ;  /* 0x00007300ff0777ac */ /* 0x000e620008000800 */
[----:B------:R-:W1:Y:S01]  /*89440*/  LDCU UR4, c[0x0][0x398] ;  /* 0x00007300ff0477ac */ /* 0x000e620008000800 */
[----:B------:R1:W-:Y:S01]  /*89450*/  @P6 STG.E.U8 desc[UR34][R28.64], R2 ;  /* 0x000000021c006986 */ /* 0x0003e2000c101122 */
[----:B0-----:R-:W-:-:S03]  /*89460*/  ISETP.LT.AND P6, PT, R52, UR9, !P3 ;  /* 0x0000000934007c0c */ /* 0x001fc6000dfc1270 */
[----:B------:R0:W-:Y:S01]  /*89470*/  @P5 STG.E.U8 desc[UR34][R32.64], R0 ;  /* 0x0000000020005986 */ /* 0x0001e2000c101122 */
[----:B------:R-:W-:Y:S01]  /*89480*/  ISETP.LT.AND P5, PT, R45, UR15, !P3 ;  /* 0x0000000f2d007c0c */ /* 0x000fe2000dfa1270 */
[----:B------:R-:W2:Y:S01]  /*89490*/  LDCU UR9, c[0x0][0x398] ;  /* 0x00007300ff0977ac */ /* 0x000ea20008000800 */
[----:B------:R-:W2:Y:S01]  /*894a0*/  LDCU UR15, c[0x0][0x398] ;  /* 0x00007300ff0f77ac */ /* 0x000ea20008000800 */
[----:B-1----:R-:W-:Y:S01]  /*894b0*/  PRMT R2, R54, 0x7773, RZ ;  /* 0x0000777336027816 */ /* 0x002fe200000000ff */
[----:B------:R-:W3:Y:S01]  /*894c0*/  LDL.LU.64 R28, [R1+0x880] ;  /* 0x00088000011c7983 */ /* 0x000ee20000300a00 */
[----:B0-----:R-:W-:-:S03]  /*894d0*/  PRMT R0, R61, 0x7770, RZ ;  /* 0x000077703d007816 */ /* 0x001fc600000000ff */
[----:B------:R-:W3:Y:S04]  /*894e0*/  LDL.LU.64 R32, [R1+0x878] ;  /* 0x0008780001207983 */ /* 0x000ee80000300a00 */
[----:B------:R0:W-:Y:S01]  /*894f0*/  @P2 STG.E.U8 desc[UR34][R38.64], R2 ;  /* 0x0000000226002986 */ /* 0x0001e2000c101122 */
[----:B------:R-:W-:Y:S01]  /*89500*/  ISETP.LT.AND P2, PT, R36, UR10, !P3 ;  /* 0x0000000a24007c0c */ /* 0x000fe2000df41270 */
[----:B------:R-:W1:Y:S01]  /*89510*/  LDCU UR10, c[0x0][0x398] ;  /* 0x00007300ff0a77ac */ /* 0x000e620008000800 */
[C---:B0-----:R-:W-:Y:S01]  /*89520*/  PRMT R2, R61.reuse, 0x7771, RZ ;  /* 0x000077713d027816 */ /* 0x041fe200000000ff */
[----:B------:R0:W-:Y:S04]  /*89530*/  @P6 STG.E.U8 desc[UR34][R48.64], R0 ;  /* 0x0000000030006986 */ /* 0x0001e8000c101122 */
[----:B0-----:R-:W3:Y:S01]  /*89540*/  LDL.LU.64 R48, [R1+0x870] ;  /* 0x0008700001307983 */ /* 0x001ee20000300a00 */
[----:B------:R-:W-:-:S03]  /*89550*/  PRMT R0, R61, 0x7772, RZ ;  /* 0x000077723d007816 */ /* 0x000fc600000000ff */
[----:B------:R-:W3:Y:S04]  /*89560*/  LDL.LU R54, [R1+0x248] ;  /* 0x0002480001367983 */ /* 0x000ee80000300800 */
[----:B----4-:R0:W-:Y:S04]  /*89570*/  @P4 STG.E.U8 desc[UR34][R42.64], R2 ;  /* 0x000000022a004986 */ /* 0x0101e8000c101122 */
[----:B--2---:R2:W-:Y:S01]  /*89580*/  @P5 STG.E.U8 desc[UR34][R46.64], R0 ;  /* 0x000000002e005986 */ /* 0x0045e2000c101122 */
[----:B0-----:R-:W-:-:S03]  /*89590*/  PRMT R2, R61, 0x7773, RZ ;  /* 0x000077733d027816 */ /* 0x001fc600000000ff */
[----:B--2---:R-:W2:Y:S04]  /*895a0*/  LDL.LU.64 R46, [R1+0x888] ;  /* 0x00088800012e7983 */ /* 0x004ea80000300a00 */
[----:B---3--:R0:W-:Y:S04]  /*895b0*/  @P2 STG.E.U8 desc[UR34][R40.64], R2 ;  /* 0x0000000228002986 */ /* 0x0081e8000c101122 */
[----:B0-----:R-:W3:Y:S01]  /*895c0*/  LDL.LU.64 R40, [R1+0x848] ;  /* 0x0008480001287983 */ /* 0x001ee20000300a00 */
[----:B------:R-:W-:Y:S02]  /*895d0*/  ISETP.LT.AND P4, PT, R44, UR13, !P3 ;  /* 0x0000000d2c007c0c */ /* 0x000fe4000df81270 */
[----:B------:R-:W-:-:S02]  /*895e0*/  ISETP.LT.AND P5, PT, R60, UR11, !P3 ;  /* 0x0000000b3c007c0c */ /* 0x000fc4000dfa1270 */
[----:B------:R-:W-:Y:S01]  /*895f0*/  ISETP.LT.AND P6, PT, R53, UR14, !P3 ;  /* 0x0000000e35007c0c */ /* 0x000fe2000dfc1270 */
[----:B------:R-:W-:Y:S01]  /*89600*/  VIADD R0, R50, 0x6d ;  /* 0x0000006d32007836 */ /* 0x000fe20000000000 */
[----:B------:R-:W-:Y:S01]  /*89610*/  PRMT R2, R55, 0x7770, RZ ;  /* 0x0000777037027816 */ /* 0x000fe200000000ff */
[----:B------:R-:W4:Y:S04]  /*89620*/  LDL.LU.64 R38, [R1+0x858] ;  /* 0x0008580001267983 */ /* 0x000f280000300a00 */
[----:B------:R-:W4:Y:S01]  /*89630*/  LDL.LU.64 R42, [R1+0x840] ;  /* 0x00084000012a7983 */ /* 0x000f220000300a00 */
[----:B------:R-:W-:Y:S02]  /*89640*/  ISETP.LT.AND P3, PT, R59, UR7, !P3 ;  /* 0x000000073b007c0c */ /* 0x000fe4000df61270 */
[----:B------:R-:W-:-:S02]  /*89650*/  ISETP.GE.AND P2, PT, R0, UR5, PT ;  /* 0x0000000500007c0c */ /* 0x000fc4000bf46270 */
[C---:B------:R-:W-:Y:S01]  /*89660*/  PRMT R0, R55.reuse, 0x7771, RZ ;  /* 0x0000777137007816 */ /* 0x040fe200000000ff */
[----:B------:R-:W4:Y:S01]  /*89670*/  LDL.LU R61, [R1+0x2dc] ;  /* 0x0002dc00013d7983 */ /* 0x000f220000300800 */
[----:B------:R-:W0:Y:S01]  /*89680*/  LDCU UR13, c[0x0][0x398] ;  /* 0x00007300ff0d77ac */ /* 0x000e220008000800 */
[----:B------:R-:W0:Y:S01]  /*89690*/  LDCU UR11, c[0x0][0x398] ;  /* 0x00007300ff0b77ac */ /* 0x000e220008000800 */
[----:B------:R-:W0:Y:S01]  /*896a0*/  LDCU UR5, c[0x0][0x398] ;  /* 0x00007300ff0577ac */ /* 0x000e220008000800 */
[----:B------:R1:W-:Y:S04]  /*896b0*/  @P4 STG.E.U8 desc[UR34][R28.64], R2 ;  /* 0x000000021c004986 */ /* 0x0003e8000c101122 */
[----:B------:R0:W-:Y:S01]  /*896c0*/  @P5 STG.E.U8 desc[UR34][R32.64], R0 ;  /* 0x0000000020005986 */ /* 0x0001e2000c101122 */
[----:B------:R-:W0:Y:S01]  /*896d0*/  LDCU UR14, c[0x0][0x398] ;  /* 0x00007300ff0e77ac */ /* 0x000e220008000800 */
[----:B------:R-:W0:Y:S01]  /*896e0*/  LDCU UR7, c[0x0][0x398] ;  /* 0x00007300ff0777ac */ /* 0x000e220008000800 */
[----:B-1----:R-:W-:-:S02]  /*896f0*/  PRMT R2, R55, 0x7772, RZ ;  /* 0x0000777237027816 */ /* 0x002fc400000000ff */
[----:B------:R-:W-:Y:S02]  /*89700*/  ISETP.LT.AND P4, PT, R52, UR4, !P2 ;  /* 0x0000000434007c0c */ /* 0x000fe4000d781270 */
[----:B------:R-:W-:Y:S01]  /*89710*/  PRMT R3, R54, 0x7770, RZ ;  /* 0x0000777036037816 */ /* 0x000fe200000000ff */
[----:B------:R1:W-:Y:S01]  /*89720*/  @P6 STG.E.U8 desc[UR34][R48.64], R2 ;  /* 0x0000000230006986 */ /* 0x0003e2000c101122 */
[----:B------:R-:W-:Y:S01]  /*89730*/  ISETP.LT.AND P5, PT, R37, UR9, !P2 ;  /* 0x0000000925007c0c */ /* 0x000fe2000d7a1270 */
[----:B0-----:R-:W-:Y:S01]  /*89740*/  VIADD R0, R50, 0x6e ;  /* 0x0000006e32007836 */ /* 0x001fe20000000000 */
[----:B------:R-:W-:Y:S01]  /*89750*/  PRMT R4, R54, 0x7773, RZ ;  /* 0x0000777336047816 */ /* 0x000fe200000000ff */
[----:B------:R-:W0:Y:S01]  /*89760*/  LDCU UR4, c[0x0][0x398] ;  /* 0x00007300ff0477ac */ /* 0x000e220008000800 */
[----:B-1----:R-:W4:Y:S01]  /*89770*/  LDL.LU.64 R48, [R1+0x868] ;  /* 0x0008680001307983 */ /* 0x002f220000300a00 */
[----:B------:R-:W-:-:S03]  /*89780*/  PRMT R2, R55, 0x7773, RZ ;  /* 0x0000777337027816 */ /* 0x000fc600000000ff */
[----:B------:R-:W4:Y:S01]  /*89790*/  LDL.LU R51, [R1+0x2c8] ;  /* 0x0002c80001337983 */ /* 0x000f220000300800 */
[----:B------:R-:W-:Y:S01]  /*897a0*/  ISETP.LT.AND P6, PT, R45, UR10, !P2 ;  /* 0x0000000a2d007c0c */ /* 0x000fe2000d7c1270 */
[----:B------:R-:W1:Y:S01]  /*897b0*/  LDCU UR9, c[0x0][0x398] ;  /* 0x00007300ff0977ac */ /* 0x000e620008000800 */
[----:B------:R-:W0:Y:S01]  /*897c0*/  LDCU UR10, c[0x0][0x398] ;  /* 0x00007300ff0a77ac */ /* 0x000e220008000800 */
[----:B--2---:R2:W-:Y:S04]  /*897d0*/  @P3 STG.E.U8 desc[UR34][R46.64], R2 ;  /* 0x000000022e003986 */ /* 0x0045e8000c101122 */
[----:B--2---:R-:W2:Y:S04]  /*897e0*/  LDL.LU.64 R46, [R1+0x860] ;  /* 0x00086000012e7983 */ /* 0x004ea80000300a00 */
[----:B---3--:R3:W-:Y:S04]  /*897f0*/  @P4 STG.E.U8 desc[UR34][R40.64], R3 ;  /* 0x0000000328004986 */ /* 0x0087e8000c101122 */
[----:B---3--:R-:W3:Y:S01]  /*89800*/  LDL.LU.64 R40, [R1+0x838] ;  /* 0x0008380001287983 */ /* 0x008ee20000300a00 */
[----:B------:R-:W-:-:S02]  /*89810*/  ISETP.GE.AND P3, PT, R0, UR46, PT ;  /* 0x0000002e00007c0c */ /* 0x000fc4000bf66270 */
[----:B------:R-:W-:Y:S02]  /*89820*/  PRMT R0, R54, 0x7771, RZ ;  /* 0x0000777136007816 */ /* 0x000fe400000000ff */
[----:B------:R-:W-:Y:S01]  /*89830*/  ISETP.LT.AND P4, PT, R36, UR15, !P2 ;  /* 0x0000000f24007c0c */ /* 0x000fe2000d781270 */
[----:B------:R-:W3:Y:S01]  /*89840*/  LDL.LU.64 R28, [R1+0x850] ;  /* 0x00085000011c7983 */ /* 0x000ee20000300a00 */
[----:B------:R-:W-:-:S03]  /*89850*/  PRMT R2, R54, 0x7772, RZ ;  /* 0x0000777236027816 */ /* 0x000fc600000000ff */
[----:B----4-:R-:W-:Y:S04]  /*89860*/  @P5 STG.E.U8 desc[UR34][R38.64], R0 ;  /* 0x0000000026005986 */ /* 0x010fe8000c101122 */
[----:B------:R-:W4:Y:S01]  /*89870*/  LDL.LU.64 R32, [R1+0x830] ;  /* 0x0008300001207983 */ /* 0x000f220000300a00 */
[C---:B------:R-:W-:Y:S02]  /*89880*/  PRMT R3, R61.reuse, 0x7772, RZ ;  /* 0x000077723d037816 */ /* 0x040fe400000000ff */
[C---:B------:R-:W-:Y:S01]  /*89890*/  PRMT R5, R61.reuse, 0x7773, RZ ;  /* 0x000077733d057816 */ /* 0x040fe200000000ff */
[----:B------:R0:W-:Y:S01]  /*898a0*/  @P6 STG.E.U8 desc[UR34][R42.64], R2 ;  /* 0x000000022a006986 */ /* 0x0001e2000c101122 */
[----:B------:R-:W-:Y:S02]  /*898b0*/  ISETP.LT.AND P6, PT, R44, UR13, !P2 ;  /* 0x0000000d2c007c0c */ /* 0x000fe4000d7c1270 */
[----:B------:R-:W-:Y:S01]  /*898c0*/  ISETP.LT.AND P5, PT, R60, UR11, !P2 ;  /* 0x0000000b3c007c0c */ /* 0x000fe2000d7a1270 */
[----:B------:R-:W1:Y:S01]  /*898d0*/  LDCU UR15, c[0x0][0x398] ;  /* 0x00007300ff0f77ac */ /* 0x000e620008000800 */
[----:B------:R-:W1:Y:S01]  /*898e0*/  LDCU UR11, c[0x0][0x398] ;  /* 0x00007300ff0b77ac */ /* 0x000e620008000800 */
[----:B------:R-:W1:Y:S01]  /*898f0*/  LDCU UR13, c[0x0][0x398] ;  /* 0x00007300ff0d77ac */ /* 0x000e620008000800 */
[----:B0-----:R-:W4:Y:S04]  /*89900*/  LDL.LU.64 R42, [R1+0x800] ;  /* 0x00080000012a7983 */ /* 0x001f280000300a00 */
[----:B------:R-:W4:Y:S01]  /*89910*/  LDL.LU.64 R54, [R1+0x7d0] ;  /* 0x0007d00001367983 */ /* 0x000f220000300a00 */
[----:B------:R-:W-:-:S02]  /*89920*/  PRMT R2, R61, 0x7770, RZ ;  /* 0x000077703d027816 */ /* 0x000fc400000000ff */
[----:B------:R-:W-:Y:S01]  /*89930*/  PRMT R0, R61, 0x7771, RZ ;  /* 0x000077713d007816 */ /* 0x000fe200000000ff */
[----:B------:R0:W-:Y:S04]  /*89940*/  @P4 STG.E.U8 desc[UR34][R48.64], R4 ;  /* 0x0000000430004986 */ /* 0x0001e8000c101122 */
[----:B0-----:R-:W4:Y:S01]  /*89950*/  LDL.LU.64 R48, [R1+0x7e8] ;  /* 0x0007e80001307983 */ /* 0x001f220000300a00 */
[----:B------:R-:W-:-:S03]  /*89960*/  PRMT R4, R51, 0x7770, RZ ;  /* 0x0000777033047816 */ /* 0x000fc600000000ff */
[----:B------:R-:W4:Y:S04]  /*89970*/  LDL.LU R61, [R1+0x1ec] ;  /* 0x0001ec00013d7983 */ /* 0x000f280000300800 */
[----:B------:R-:W4:Y:S01]  /*89980*/  LDL.LU.64 R38, [R1+0x7a8] ;  /* 0x0007a80001267983 */ /* 0x000f220000300a00 */
[----:B------:R-:W-:-:S03]  /*89990*/  PRMT R6, R51, 0x7771, RZ ;  /* 0x0000777133067816 */ /* 0x000fc600000000ff */
[----:B--2---:R0:W-:Y:S04]  /*899a0*/  @P6 STG.E.U8 desc[UR34][R46.64], R4 ;  /* 0x000000042e006986 */ /* 0x0041e8000c101122 */
[----:B0-----:R-:W2:Y:S04]  /*899b0*/  LDL.LU.64 R46, [R1+0x798] ;  /* 0x00079800012e7983 */ /* 0x001ea80000300a00 */
[----:B---3--:R0:W-:Y:S04]  /*899c0*/  @P5 STG.E.U8 desc[UR34][R40.64], R6 ;  /* 0x0000000628005986 */ /* 0x0081e8000c101122 */
[----:B0-----:R-:W3:Y:S01]  /*899d0*/  LDL.LU.64 R40, [R1+0x790] ;  /* 0x0007900001287983 */ /* 0x001ee20000300a00 */
[----:B------:R-:W-:-:S02]  /*899e0*/  ISETP.LT.AND P4, PT, R53, UR5, !P2 ;  /* 0x0000000535007c0c */ /* 0x000fc4000d781270 */
[----:B------:R-:W-:Y:S02]  /*899f0*/  ISETP.LT.AND P2, PT, R59, UR14, !P2 ;  /* 0x0000000e3b007c0c */ /* 0x000fe4000d741270 */
[----:B------:R-:W-:Y:S02]  /*89a00*/  ISETP.LT.AND P5, PT, R52, UR7, !P3 ;  /* 0x0000000734007c0c */ /* 0x000fe4000dfa1270 */
[----:B------:R-:W-:Y:S02]  /*89a10*/  PRMT R4, R51, 0x7772, RZ ;  /* 0x0000777233047816 */ /* 0x000fe400000000ff */
[----:B------:R-:W-:Y:S02]  /*89a20*/  ISETP.LT.AND P6, PT, R37, UR4, !P3 ;  /* 0x0000000425007c0c */ /* 0x000fe4000dfc1270 */
[----:B------:R-:W-:Y:S01]  /*89a30*/  PRMT R6, R51, 0x7773, RZ ;  /* 0x0000777333067816 */ /* 0x000fe200000000ff */
[----:B------:R-:W0:Y:S01]  /*89a40*/  LDCU UR5, c[0x0][0x398] ;  /* 0x00007300ff0577ac */ /* 0x000e220008000800 */
[----:B------:R-:W0:Y:S01]  /*89a50*/  LDCU UR7, c[0x0][0x398] ;  /* 0x00007300ff0777ac */ /* 0x000e220008000800 */
[----:B------:R-:W0:Y:S01]  /*89a60*/  LDCU UR4, c[0x0][0x398] ;  /* 0x00007300ff0477ac */ /* 0x000e220008000800 */
[----:B------:R-:W0:Y:S01]  /*89a70*/  LDCU UR14, c[0x0][0x398] ;  /* 0x00007300ff0e77ac */ /* 0x000e220008000800 */
[----:B------:R-:W-:Y:S01]  /*89a80*/  @P4 STG.E.U8 desc[UR34][R28.64], R4 ;  /* 0x000000041c004986 */ /* 0x000fe2000c101122 */
[----:B-1----:R-:W-:-:S03]  /*89a90*/  ISETP.LT.AND P4, PT, R45, UR9, !P3 ;  /* 0x000000092d007c0c */ /* 0x002fc6000df81270 */
[----:B----4-:R-:W-:Y:S04]  /*89aa0*/  @P2 STG.E.U8 desc[UR34][R32.64], R6 ;  /* 0x0000000620002986 */ /* 0x010fe8000c101122 */
[----:B------:R1:W-:Y:S04]  /*89ab0*/  @P5 STG.E.U8 desc[UR34][R42.64], R2 ;  /* 0x000000022a005986 */ /* 0x0003e8000c101122 */
[----:B------:R4:W-:Y:S01]  /*89ac0*/  @P6 STG.E.U8 desc[UR34][R54.64], R0 ;  /* 0x0000000036006986 */ /* 0x0009e2000c101122 */
[----:B------:R-:W-:Y:S02]  /*89ad0*/  ISETP.LT.AND P2, PT, R36, UR10, !P3 ;  /* 0x0000000a24007c0c */ /* 0x000fe4000df41270 */
[----:B------:R-:W-:Y:S01]  /*89ae0*/  ISETP.LT.AND P5, PT, R44, UR15, !P3 ;  /* 0x0000000f2c007c0c */ /* 0x000fe2000dfa1270 */
[----:B------:R-:W0:Y:S01]  /*89af0*/  LDCU UR9, c[0x0][0x398] ;  /* 0x00007300ff0977ac */ /* 0x000e220008000800 */
[----:B-1----:R-:W3:Y:S04]  /*89b00*/  LDL.LU.64 R42, [R1+0x788] ;  /* 0x00078800012a7983 */ /* 0x002ee80000300a00 */
[----:B----4-:R-:W4:Y:S04]  /*89b10*/  LDL.LU.64 R54, [R1+0x780] ;  /* 0x0007800001367983 */ /* 0x010f280000300a00 */
[----:B------:R-:W4:Y:S01]  /*89b20*/  LDL.LU R32, [R1+0x24c] ;  /* 0x00024c0001207983 */ /* 0x000f220000300800 */
[----:B------:R-:W-:Y:S01]  /*89b30*/  VIADD R0, R50, 0x6f ;  /* 0x0000006f32007836 */ /* 0x000fe20000000000 */
[----:B------:R-:W-:Y:S01]  /*89b40*/  ISETP.LT.AND P6, PT, R60, UR11, !P3 ;  /* 0x0000000b3c007c0c */ /* 0x000fe2000dfc1270 */
[----:B------:R-:W1:Y:S01]  /*89b50*/  LDCU UR10, c[0x0][0x398] ;  /* 0x00007300ff0a77ac */ /* 0x000e620008000800 */
[----:B------:R-:W0:Y:S01]  /*89b60*/  LDCU UR11, c[0x0][0x398] ;  /* 0x00007300ff0b77ac */ /* 0x000e220008000800 */
[----:B------:R-:W0:Y:S01]  /*89b70*/  LDCU UR15, c[0x0][0x398] ;  /* 0x00007300ff0f77ac */ /* 0x000e220008000800 */
[----:B------:R0:W-:Y:S01]  /*89b80*/  @P4 STG.E.U8 desc[UR34][R48.64], R3 ;  /* 0x0000000330004986 */ /* 0x0001e2000c101122 */
[----:B------:R-:W-:-:S02]  /*89b90*/  ISETP.GE.AND P4, PT, R0, UR20, PT ;  /* 0x0000001400007c0c */ /* 0x000fc4000bf86270 */
[C---:B------:R-:W-:Y:S01]  /*89ba0*/  PRMT R0, R61.reuse, 0x7770, RZ ;  /* 0x000077703d007816 */ /* 0x040fe200000000ff */
[----:B0-----:R-:W4:Y:S04]  /*89bb0*/  LDL.LU.64 R48, [R1+0x758] ;  /* 0x0007580001307983 */ /* 0x001f280000300a00 */
[----:B------:R0:W-:Y:S01]  /*89bc0*/  @P2 STG.E.U8 desc[UR34][R38.64], R5 ;  /* 0x0000000526002986 */ /* 0x0001e2000c101122 */
[----:B------:R-:W-:-:S03]  /*89bd0*/  PRMT R2, R61, 0x7771, RZ ;  /* 0x000077713d027816 */ /* 0x000fc600000000ff */
[----:B0-----:R-:W4:Y:S04]  /*89be0*/  LDL.LU.64 R38, [R1+0x750] ;  /* 0x0007500001267983 */ /* 0x001f280000300a00 */
[----:B--2---:R0:W-:Y:S04]  /*89bf0*/  @P5 STG.E.U8 desc[UR34][R46.64], R0 ;  /* 0x000000002e005986 */ /* 0x0041e8000c101122 */
[----:B0-----:R-:W2:Y:S04]  /*89c00*/  LDL.LU.64 R46, [R1+0x740] ;  /* 0x00074000012e7983 */ /* 0x001ea80000300a00 */
[----:B---3--:R0:W-:Y:S04]  /*89c10*/  @P6 STG.E.U8 desc[UR34][R40.64], R2 ;  /* 0x0000000228006986 */ /* 0x0081e8000c101122 */
[----:B0-----:R-:W3:Y:S01]  /*89c20*/  LDL.LU.64 R40, [R1+0x6f8] ;  /* 0x0006f80001287983 */ /* 0x001ee20000300a00 */
[----:B------:R-:W-:-:S02]  /*89c30*/  ISETP.LT.AND P2, PT, R53, UR5, !P3 ;  /* 0x0000000535007c0c */ /* 0x000fc4000df41270 */
[----:B------:R-:W-:Y:S01]  /*89c40*/  ISETP.LT.AND P3, PT, R59, UR13, !P3 ;  /* 0x0000000d3b007c0c */ /* 0x000fe2000df61270 */
[----:B------:R-:W-:Y:S01]  /*89c50*/  VIADD R2, R50, 0x70 ;  /* 0x0000007032027836 */ /* 0x000fe20000000000 */
[----:B------:R-:W-:Y:S02]  /*89c60*/  ISETP.LT.AND P6, PT, R52, UR7, !P4 ;  /* 0x0000000734007c0c */ /* 0x000fe4000e7c1270 */
[C---:B------:R-:W-:Y:S01]  /*89c70*/  PRMT R0, R61.reuse, 0x7772, RZ ;  /* 0x000077723d007816 */ /* 0x040fe200000000ff */
[----:B------:R-:W3:Y:S01]  /*89c80*/  LDL.LU R51, [R1+0x2cc] ;  /* 0x0002cc0001337983 */ /* 0x000ee20000300800 */
[----:B------:R-:W0:Y:S01]  /*89c90*/  LDCU UR5, c[0x0][0x398] ;  /* 0x00007300ff0577ac */ /* 0x000e220008000800 */
[----:B------:R-:W-:Y:S02]  /*89ca0*/  ISETP.GE.AND P5, PT, R2, UR6, PT ;  /* 0x0000000602007c0c */ /* 0x000fe4000bfa6270 */
[----:B------:R-:W-:Y:S01]  /*89cb0*/  PRMT R2, R61, 0x7773, RZ ;  /* 0x000077733d027816 */ /* 0x000fe200000000ff */
[----:B------:R-:W0:Y:S01]  /*89cc0*/  LDCU UR13, c[0x0][0x398] ;  /* 0x00007300ff0d77ac */ /* 0x000e220008000800 */
[----:B------:R-:W0:Y:S01]  /*89cd0*/  LDCU UR6, c[0x0][0x398] ;  /* 0x00007300ff0677ac */ /* 0x000e220008000800 */
[----:B------:R-:W0:Y:S01]  /*89ce0*/  LDCU UR7, c[0x0][0x398] ;  /* 0x00007300ff0777ac */ /* 0x000e220008000800 */
[----:B------:R0:W-:Y:S04]  /*89cf0*/  @P2 STG.E.U8 desc[UR34][R42.64], R0 ;  /* 0x000000002a002986 */ /* 0x0001e8000c101122 */
[----:B----4-:R4:W-:Y:S01]  /*89d00*/  @P3 STG.E.U8 desc[UR34][R54.64], R2 ;  /* 0x0000000236003986 */ /* 0x0109e2000c101122 */
[----:B------:R-:W-:-:S02]  /*89d10*/  ISETP.LT.AND P2, PT, R37, UR4, !P4 ;  /* 0x0000000425007c0c */ /* 0x000fc4000e741270 */
[----:B------:R-:W-:Y:S02]  /*89d20*/  ISETP.LT.AND P3, PT, R45, UR9, !P4 ;  /* 0x000000092d007c0c */ /* 0x000fe4000e761270 */
[C---:B------:R-:W-:Y:S01]  /*89d30*/  PRMT R3, R32.reuse, 0x7773, RZ ;  /* 0x0000777320037816 */ /* 0x040fe200000000ff */
[----:B------:R-:W1:Y:S01]  /*89d40*/  LDCU UR4, c[0x0][0x398] ;  /* 0x00007300ff0477ac */ /* 0x000e620008000800 */
[----:B------:R-:W1:Y:S01]  /*89d50*/  LDCU UR9, c[0x0][0x398] ;  /* 0x00007300ff0977ac */ /* 0x000e620008000800 */
[C---:B0-----:R-:W-:Y:S01]  /*89d60*/  PRMT R0, R32.reuse, 0x7770, RZ ;  /* 0x0000777020007816 */ /* 0x041fe200000000ff */
[----:B----4-:R-:W4:Y:S04]  /*89d70*/  LDL.LU.64 R54, [R1+0x738] ;  /* 0x0007380001367983 */ /* 0x010f280000300a00 */
[----:B------:R-:W4:Y:S01]  /*89d80*/  LDL.LU.64 R28, [R1+0x710] ;  /* 0x00071000011c7983 */ /* 0x000f220000300a00 */
[----:B------:R-:W-:-:S03]  /*89d90*/  PRMT R2, R32, 0x7772, RZ ;  /* 0x0000777220027816 */ /* 0x000fc600000000ff */
[----:B------:R0:W-:Y:S01]  /*89da0*/  @P6 STG.E.U8 desc[UR34][R48.64], R0 ;  /* 0x0000000030006986 */ /* 0x0001e2000c101122 */
[----:B-1----:R-:W-:Y:S01]  /*89db0*/  ISETP.LT.AND P6, PT, R36, UR10, !P4 ;  /* 0x0000000a24007c0c */ /* 0x002fe2000e7c1270 */
[----:B------:R-:W1:Y:S02]  /*89dc0*/  LDCU UR10, c[0x0][0x398] ;  /* 0x00007300ff0a77ac */ /* 0x000e640008000800 */
[----:B0-----:R-:W4:Y:S04]  /*89dd0*/  LDL.LU.64 R48, [R1+0x6f0] ;  /* 0x0006f00001307983 */ /* 0x001f280000300a00 */
[----:B------:R-:W4:Y:S01]  /*89de0*/  LDL.LU.64 R42, [R1+0x6e0] ;  /* 0x0006e000012a7983 */ /* 0x000f220000300a00 */
[----:B------:R-:W-:-:S03]  /*89df0*/  PRMT R0, R32, 0x7771, RZ ;  /* 0x0000777120007816 */ /* 0x000fc600000000ff */
[----:B------:R-:W4:Y:S04]  /*89e00*/  LDL.LU R61, [R1+0x2b0] ;  /* 0x0002b000013d7983 */ /* 0x000f280000300800 */
[----:B------:R-:W4:Y:S04]  /*89e10*/  LDL.LU.64 R32, [R1+0x6c8] ;  /* 0x0006c80001207983 */ /* 0x000f280000300a00 */
[----:B------:R-:W-:Y:S04]  /*89e20*/  @P2 STG.E.U8 desc[UR34][R38.64], R0 ;  /* 0x0000000026002986 */ /* 0x000fe8000c101122 */
[----:B--2---:R0:W-:Y:S04]  /*89e30*/  @P3 STG.E.U8 desc[UR34][R46.64], R2 ;  /* 0x000000022e003986 */ /* 0x0041e8000c101122 */
[----:B0-----:R-:W2:Y:S04]  /*89e40*/  LDL.LU.64 R46, [R1+0x698] ;  /* 0x00069800012e7983 */ /* 0x001ea80000300a00 */
[----:B---3--:R0:W-:Y:S04]  /*89e50*/  @P6 STG.E.U8 desc[UR34][R40.64], R3 ;  /* 0x0000000328006986 */ /* 0x0081e8000c101122 */
[----:B0-----:R-:W3:Y:S04]  /*89e60*/  LDL.LU.64 R40, [R1+0x690] ;  /* 0x0006900001287983 */ /* 0x001ee80000300a00 */
[----:B------:R-:W3:Y:S01]  /*89e70*/  LDL.LU.64 R38, [R1+0x668] ;  /* 0x0006680001267983 */ /* 0x000ee20000300a00 */
[----:B------:R-:W-:-:S02]  /*89e80*/  ISETP.LT.AND P2, PT, R44, UR14, !P4 ;  /* 0x0000000e2c007c0c */ /* 0x000fc4000e741270 */
[----:B------:R-:W-:Y:S02]  /*89e90*/  ISETP.LT.AND P3, PT, R60, UR11, !P4 ;  /* 0x0000000b3c007c0c */ /* 0x000fe4000e761270 */
[----:B------:R-:W-:Y:S02]  /*89ea0*/  ISETP.LT.AND P6, PT, R53, UR15, !P4 ;  /* 0x0000000f35007c0c */ /* 0x000fe4000e7c1270 */
[----:B------:R-:W-:Y:S02]  /*89eb0*/  PRMT R0, R51, 0x7770, RZ ;  /* 0x0000777033007816 */ /* 0x000fe400000000ff */
[----:B------:R-:W-:Y:S02]  /*89ec0*/  ISETP.LT.AND P4, PT, R59, UR5, !P4 ;  /* 0x000000053b007c0c */ /* 0x000fe4000e781270 */
[C---:B------:R-:W-:Y:S02]  /*89ed0*/  PRMT R2, R51.reuse, 0x7771, RZ ;  /* 0x0000777133027816 */ /* 0x040fe400000000ff */
[----:B------:R-:W-:-:S02]  /*89ee0*/  PRMT R3, R51, 0x7772, RZ ;  /* 0x0000777233037816 */ /* 0x000fc400000000ff */
[----:B------:R-:W-:Y:S01]  /*89ef0*/  PRMT R4, R51, 0x7773, RZ ;  /* 0x0000777333047816 */ /* 0x000fe200000000ff */
[----:B------:R-:W0:Y:S01]  /*89f00*/  LDCU UR14, c[0x0][0x398] ;  /* 0x00007300ff0e77ac */ /* 0x000e220008000800 */
[----:B------:R-:W0:Y:S01]  /*89f10*/  LDCU UR11, c[0x0][0x398] ;  /* 0x00007300ff0b77ac */ /* 0x000e220008000800 */
[----:B------:R-:W0:Y:S01]  /*89f20*/  LDCU UR5, c[0x0][0x398] ;  /* 0x00007300ff0577ac */ /* 0x000e220008000800 */
[----:B------:R-:W0:Y:S01]  /*89f30*/  LDCU UR15, c[0x0][0x398] ;  /* 0x00007300ff0f77ac */ /* 0x000e220008000800 */
[----:B----4-:R4:W-:Y:S04]  /*89f40*/  @P2 STG.E.U8 desc[UR34][R54.64], R0 ;  /* 0x0000000036002986 */ /* 0x0109e8000c101122 */
[----:B------:R0:W-:Y:S01]  /*89f50*/  @P3 STG.E.U8 desc[UR34][R28.64], R2 ;  /* 0x000000021c003986 */ /* 0x0001e2000c101122 */
[----:B------:R-:W-:-:S02]  /*89f60*/  ISETP.LT.AND P3, PT, R52, UR13, !P5 ;  /* 0x0000000d34007c0c */ /* 0x000fc4000ef61270 */
[----:B------:R-:W-:Y:S01]  /*89f70*/  ISETP.LT.AND P2, PT, R37, UR6, !P5 ;  /* 0x0000000625007c0c */ /* 0x000fe2000ef41270 */
[----:B------:R-:W0:Y:S01]  /*89f80*/  LDCU UR13, c[0x0][0x398] ;  /* 0x00007300ff0d77ac */ /* 0x000e220008000800 */
[----:B------:R-:W0:Y:S01]  /*89f90*/  LDCU UR6, c[0x0][0x398] ;  /* 0x00007300ff0677ac */ /* 0x000e220008000800 */
[----:B----4-:R-:W4:Y:S04]  /*89fa0*/  LDL.LU R55, [R1+0x1d0] ;  /* 0x0001d00001377983 */ /* 0x010f280000300800 */
[----:B------:R1:W-:Y:S04]  /*89fb0*/  @P6 STG.E.U8 desc[UR34][R48.64], R3 ;  /* 0x0000000330006986 */ /* 0x0003e8000c101122 */
[----:B------:R1:W-:Y:S01]  /*89fc0*/  @P4 STG.E.U8 desc[UR34][R42.64], R4 ;  /* 0x000000042a004986 */ /* 0x0003e2000c101122 */
[----:B------:R-:W-:-:S02]  /*89fd0*/  ISETP.LT.AND P6, PT, R45, UR7, !P5 ;  /* 0x000000072d007c0c */ /* 0x000fc4000efc1270 */
[C---:B------:R-:W-:Y:S02]  /*89fe0*/  PRMT R0, R61.reuse, 0x7770, RZ ;  /* 0x000077703d007816 */ /* 0x040fe400000000ff */
[----:B0-----:R-:W-:Y:S01]  /*89ff0*/  PRMT R2, R61, 0x7771, RZ ;  /* 0x000077713d027816 */ /* 0x001fe200000000ff */
[----:B-1----:R-:W4:Y:S04]  /*8a000*/  LDL.LU.64 R48, [R1+0x688] ;  /* 0x0006880001307983 */ /* 0x002f280000300a00 */
[----:B------:R-:W4:Y:S04]  /*8a010*/  LDL.LU.64 R42, [R1+0x670] ;  /* 0x00067000012a7983 */ /* 0x000f280000300a00 */
[----:B------:R-:W4:Y:S04]  /*8a020*/  LDL.LU.64 R28, [R1+0x658] ;  /* 0x00065800011c7983 */ /* 0x000f280000300a00 */
[----:B------:R0:W-:Y:S01]  /*8a030*/  @P3 STG.E.U8 desc[UR34][R32.64], R0 ;  /* 0x0000000020003986 */ /* 0x0001e2000c101122 */
[----:B------:R-:W-:-:S03]  /*8a040*/  ISETP.LT.AND P4, PT, R36, UR4, !P5 ;  /* 0x0000000424007c0c */ /* 0x000fc6000ef81270 */
[----:B------:R-:W4:Y:S01]  /*8a050*/  LDL.LU R54, [R1+0x230] ;  /* 0x0002300001367983 */ /* 0x000f220000300800 */
[----:B------:R-:W1:Y:S01]  /*8a060*/  LDCU UR7, c[0x0][0x398] ;  /* 0x00007300ff0777ac */ /* 0x000e620008000800 */
[C---:B0-----:R-:W-:Y:S02]  /*8a070*/  PRMT R0, R61.reuse, 0x7772, RZ ;  /* 0x000077723d007816 */ /* 0x041fe400000000ff */
[----:B------:R-:W-:Y:S01]  /*8a080*/  ISETP.LT.AND P3, PT, R44, UR9, !P5 ;  /* 0x000000092c007c0c */ /* 0x000fe2000ef61270 */
[----:B------:R-:W0:Y:S01]  /*8a090*/  LDCU UR4, c[0x0][0x398] ;  /* 0x00007300ff0477ac */ /* 0x000e220008000800 */
[----:B--2---:R2:W-:Y:S01]  /*8a0a0*/  @P2 STG.E.U8 desc[UR34][R46.64], R2 ;  /* 0x000000022e002986 */ /* 0x0045e2000c101122 */
[----:B------:R-:W0:Y:S03]  /*8a0b0*/  LDCU UR9, c[0x0][0x398] ;  /* 0x00007300ff0977ac */ /* 0x000e260008000800 */
[----:B--2---:R-:W2:Y:S01]  /*8a0c0*/  LDL.LU.64 R46, [R1+0x660] ;  /* 0x00066000012e7983 */ /* 0x004ea20000300a00 */
[----:B------:R-:W-:-:S03]  /*8a0d0*/  PRMT R2, R61, 0x7773, RZ ;  /* 0x000077733d027816 */ /* 0x000fc600000000ff */
[----:B---3--:R3:W-:Y:S04]  /*8a0e0*/  @P6 STG.E.U8 desc[UR34][R40.64], R0 ;  /* 0x0000000028006986 */ /* 0x0087e8000c101122 */
[----:B------:R0:W-:Y:S04]  /*8a0f0*/  @P4 STG.E.U8 desc[UR34][R38.64], R2 ;  /* 0x0000000226004986 */ /* 0x0001e8000c101122 */
[----:B---3--:R-:W3:Y:S04]  /*8a100*/  LDL.LU.64 R40, [R1+0x620] ;  /* 0x0006200001287983 */ /* 0x008ee80000300a00 */
[----:B------:R-:W3:Y:S04]  /*8a110*/  LDL.LU.64 R32, [R1+0x618] ;  /* 0x0006180001207983 */ /* 0x000ee80000300a00 */
[----:B0-----:R-:W3:Y:S01]  /*8a120*/  LDL.LU.64 R38, [R1+0x5e8] ;  /* 0x0005e80001267983 */ /* 0x001ee20000300a00 */
[----:B------:R-:W-:Y:S01]  /*8a130*/  ISETP.LT.AND P4, PT, R60, UR10, !P5 ;  /* 0x0000000a3c007c0c */ /* 0x000fe2000ef81270 */
[----:B------:R-:W-:Y:S01]  /*8a140*/  VIADD R0, R50, 0x71 ;  /* 0x0000007132007836 */ /* 0x000fe20000000000 */
[----:B------:R-:W-:-:S02]  /*8a150*/  ISETP.LT.AND P6, PT, R53, UR14, !P5 ;  /* 0x0000000e35007c0c */ /* 0x000fc4000efc1270 */
[----:B------:R-:W-:Y:S01]  /*8a160*/  ISETP.LT.AND P5, PT, R59, UR11, !P5 ;  /* 0x0000000b3b007c0c */ /* 0x000fe2000efa1270 */
[----:B------:R-:W0:Y:S01]  /*8a170*/  LDCU UR10, c[0x0][0x398] ;  /* 0x00007300ff0a77ac */ /* 0x000e220008000800 */
[----:B------:R-:W0:Y:S01]  /*8a180*/  LDCU UR11, c[0x0][0x398] ;  /* 0x00007300ff0b77ac */ /* 0x000e220008000800 */
[----:B------:R-:W-:Y:S01]  /*8a190*/  ISETP.GE.AND P2, PT, R0, UR8, PT ;  /* 0x0000000800007c0c */ /* 0x000fe2000bf46270 */
[----:B------:R-:W0:Y:S01]  /*8a1a0*/  LDCU UR8, c[0x0][0x398] ;  /* 0x00007300ff0877ac */ /* 0x000e220008000800 */
[----:B------:R-:W0:Y:S01]  /*8a1b0*/  LDCU UR14, c[0x0][0x398] ;  /* 0x00007300ff0e77ac */ /* 0x000e220008000800 */
[C---:B----4-:R-:W-:Y:S02]  /*8a1c0*/  PRMT R2, R55.reuse, 0x7770, RZ ;  /* 0x0000777037027816 */ /* 0x050fe400000000ff */
[----:B------:R-:W-:-:S03]  /*8a1d0*/  PRMT R0, R55, 0x7771, RZ ;  /* 0x0000777137007816 */ /* 0x000fc600000000ff */
[----:B------:R4:W-:Y:S04]  /*8a1e0*/  @P3 STG.E.U8 desc[UR34][R48.64], R2 ;  /* 0x0000000230003986 */ /* 0x0009e8000c101122 */
[----:B------:R0:W-:Y:S01]  /*8a1f0*/  @P4 STG.E.U8 desc[UR34][R42.64], R0 ;  /* 0x000000002a004986 */ /* 0x0001e2000c101122 */
[----:B------:R-:W-:Y:S02]  /*8a200*/  ISETP.LT.AND P3, PT, R52, UR5, !P2 ;  /* 0x0000000534007c0c */ /* 0x000fe4000d761270 */
[C---:B----4-:R-:W-:Y:S01]  /*8a210*/  PRMT R2, R55.reuse, 0x7772, RZ ;  /* 0x0000777237027816 */ /* 0x050fe200000000ff */
[----:B------:R-:W4:Y:S04]  /*8a220*/  LDL.LU R48, [R1+0x2a0] ;  /* 0x0002a00001307983 */ /* 0x000f280000300800 */
[----:B0-----:R-:W4:Y:S01]  /*8a230*/  LDL.LU.64 R42, [R1+0x610] ;  /* 0x00061000012a7983 */ /* 0x001f220000300a00 */
[----:B------:R-:W-:-:S03]  /*8a240*/  PRMT R0, R55, 0x7773, RZ ;  /* 0x0000777337007816 */ /* 0x000fc600000000ff */
[----:B------:R-:W4:Y:S04]  /*8a250*/  LDL.LU.64 R24, [R1+0x5e0] ;  /* 0x0005e00001187983 */ /* 0x000f280000300a00 */
[----:B------:R0:W-:Y:S01]  /*8a260*/  @P6 STG.E.U8 desc[UR34][R28.64], R2 ;  /* 0x000000021c006986 */ /* 0x0001e2000c101122 */
[----:B------:R-:W-:Y:S02]  /*8a270*/  ISETP.LT.AND P6, PT, R37, UR13, !P2 ;  /* 0x0000000d25007c0c */ /* 0x000fe4000d7c1270 */
[----:B------:R-:W-:Y:S01]  /*8a280*/  ISETP.LT.AND P4, PT, R45, UR6, !P2 ;  /* 0x000000062d007c0c */ /* 0x000fe2000d781270 */
[----:B------:R-:W1:Y:S01]  /*8a290*/  LDCU UR5, c[0x0][0x398] ;  /* 0x00007300ff0577ac */ /* 0x000e620008000800 */
[----:B------:R-:W1:Y:S01]  /*8a2a0*/  LDCU UR6, c[0x0][0x398] ;  /* 0x00007300ff0677ac */ /* 0x000e620008000800 */
[----:B------:R-:W1:Y:S01]  /*8a2b0*/  LDCU UR13, c[0x0][0x398] ;  /* 0x00007300ff0d77ac */ /* 0x000e620008000800 */
[----:B0-----:R-:W4:Y:S04]  /*8a2c0*/  LDL.LU.64 R28, [R1+0x5f0] ;  /* 0x0005f000011c7983 */ /* 0x001f280000300a00 */
[----:B--2---:R0:W-:Y:S01]  /*8a2d0*/  @P5 STG.E.U8 desc[UR34][R46.64], R0 ;  /* 0x000000002e005986 */ /* 0x0041e2000c101122 */
[----:B------:R-:W-:-:S03]  /*8a2e0*/  PRMT R2, R54, 0x7770, RZ ;  /* 0x0000777036027816 */ /* 0x000fc600000000ff */
[----:B0-----:R-:W2:Y:S01]  /*8a2f0*/  LDL.LU.64 R46, [R1+0x5d0] ;  /* 0x0005d000012e7983 */ /* 0x001ea20000300a00 */
[----:B------:R-:W-:-:S03]  /*8a300*/  PRMT R0, R54, 0x7771, RZ ;  /* 0x0000777136007816 */ /* 0x000fc600000000ff */
[----:B---3--:R0:W-:Y:S04]  /*8a310*/  @P3 STG.E.U8 desc[UR34][R40.64], R2 ;  /* 0x0000000228003986 */ /* 0x0081e8000c101122 */
[----:B------:R3:W-:Y:S04]  /*8a320*/  @P6 STG.E.U8 desc[UR34][R32.64], R0 ;  /* 0x0000000020006986 */ /* 0x0007e8000c101122 */
[----:B0-----:R-:W2:Y:S01]  /*8a330*/  LDL.LU R40, [R1+0x2b4] ;  /* 0x0002b40001287983 */ /* 0x001ea20000300800 */
[----:B------:R-:W-:-:S03]  /*8a340*/  PRMT R2, R54, 0x7772, RZ ;  /* 0x0000777236027816 */ /* 0x000fc600000000ff */
[----:B---3--:R-:W3:Y:S04]  /*8a350*/  LDL.LU.64 R32, [R1+0x5d8] ;  /* 0x0005d80001207983 */ /* 0x008ee80000300a00 */
[----:B------:R0:W-:Y:S04]  /*8a360*/  @P4 STG.E.U8 desc[UR34][R38.64], R2 ;  /* 0x0000000226004986 */ /* 0x0001e8000c101122 */
[----:B0-----:R-:W3:Y:S01]  /*8a370*/  LDL.LU.64 R38, [R1+0x590] ;  /* 0x0005900001267983 */ /* 0x001ee20000300a00 */
[----:B------:R-:W-:-:S03]  /*8a380*/  PRMT R2, R54, 0x7773, RZ ;  /* 0x0000777336027816 */ /* 0x000fc600000000ff */
[----:B------:R-:W3:Y:S01]  /*8a390*/  LDL.LU.64 R54, [R1+0x580] ;  /* 0x0005800001367983 */ /* 0x000ee20000300a00 */
[----:B------:R-:W-:Y:S02]  /*8a3a0*/  ISETP.LT.AND P3, PT, R36, UR4, !P2 ;  /* 0x0000000424007c0c */ /* 0x000fe4000d761270 */
[----:B-1----:R-:W-:Y:S02]  /*8a3b0*/  ISETP.LT.AND P5, PT, R44, UR7, !P2 ;  /* 0x000000072c007c0c */ /* 0x002fe4000d7a1270 */
[----:B------:R-:W-:Y:S02]  /*8a3c0*/  ISETP.LT.AND P4, PT, R60, UR9, !P2 ;  /* 0x000000093c007c0c */ /* 0x000fe4000d781270 */
[----:B------:R-:W-:Y:S01]  /*8a3d0*/  ISETP.LT.AND P6, PT, R53, UR15, !P2 ;  /* 0x0000000f35007c0c */ /* 0x000fe2000d7c1270 */
[----:B------:R-:W-:Y:S01]  /*8a3e0*/  VIADD R0, R50, 0x72 ;  /* 0x0000007232007836 */ /* 0x000fe20000000000 */
[----:B------:R-:W-:Y:S01]  /*8a3f0*/  ISETP.LT.AND P2, PT, R59, UR10, !P2 ;  /* 0x0000000a3b007c0c */ /* 0x000fe2000d741270 */
[----:B------:R-:W0:Y:S01]  /*8a400*/  LDCU UR4, c[0x0][0x398] ;  /* 0x00007300ff0477ac */ /* 0x000e220008000800 */
[----:B------:R-:W1:Y:S01]  /*8a410*/  LDCU UR7, c[0x0][0x398] ;  /* 0x00007300ff0777ac */ /* 0x000e620008000800 */
[----:B------:R-:W0:Y:S01]  /*8a420*/  LDCU UR9, c[0x0][0x398] ;  /* 0x00007300ff0977ac */ /* 0x000e220008000800 */
[----:B------:R-:W0:Y:S01]  /*8a430*/  LDCU UR10, c[0x0][0x398] ;  /* 0x00007300ff0a77ac */ /* 0x000e220008000800 */
[----:B------:R-:W0:Y:S01]  /*8a440*/  LDCU UR15, c[0x0][0x398] ;  /* 0x00007300ff0f77ac */ /* 0x000e220008000800 */
[----:B----4-:R-:W-:Y:S01]  /*8a450*/  PRMT R3, R48, 0x7770, RZ ;  /* 0x0000777030037816 */ /* 0x010fe200000000ff */
[----:B------:R4:W-:Y:S01]  /*8a460*/  @P3 STG.E.U8 desc[UR34][R42.64], R2 ;  /* 0x000000022a003986 */ /* 0x0009e2000c101122 */
[----:B------:R-:W-:-:S02]  /*8a470*/  ISETP.GE.AND P3, PT, R0, UR16, PT ;  /* 0x0000001000007c0c */ /* 0x000fc4000bf66270 */
[----:B------:R-:W-:Y:S01]  /*8a480*/  PRMT R0, R48, 0x7771, RZ ;  /* 0x0000777130007816 */ /* 0x000fe200000000ff */
[----:B------:R-:W-:Y:S01]  /*8a490*/  @P5 STG.E.U8 desc[UR34][R24.64], R3 ;  /* 0x0000000318005986 */ /* 0x000fe2000c101122 */
[----:B------:R-:W-:Y:S01]  /*8a4a0*/  ISETP.LT.AND P5, PT, R52, UR8, !P3 ;  /* 0x0000000834007c0c */ /* 0x000fe2000dfa1270 */
[----:B------:R-:W0:Y:S02]  /*8a4b0*/  LDCU UR8, c[0x0][0x398] ;  /* 0x00007300ff0877ac */ /* 0x000e240008000800 */
[----:B----4-:R-:W4:Y:S01]  /*8a4c0*/  LDL.LU.64 R42, [R1+0x578] ;  /* 0x00057800012a7983 */ /* 0x010f220000300a00 */
[----:B------:R-:W-:-:S03]  /*8a4d0*/  PRMT R2, R48, 0x7772, RZ ;  /* 0x0000777230027816 */ /* 0x000fc600000000ff */
[----:B------:R0:W-:Y:S04]  /*8a4e0*/  @P4 STG.E.U8 desc[UR34][R28.64], R0 ;  /* 0x000000001c004986 */ /* 0x0001e8000c101122 */
[----:B0-----:R-:W4:Y:S04]  /*8a4f0*/  LDL.LU.64 R28, [R1+0x568] ;  /* 0x00056800011c7983 */ /* 0x001f280000300a00 */
[----:B--2---:R0:W-:Y:S01]  /*8a500*/  @P6 STG.E.U8 desc[UR34][R46.64], R2 ;  /* 0x000000022e006986 */ /* 0x0041e2000c101122 */
[----:B------:R-:W-:-:S03]  /*8a510*/  ISETP.LT.AND P6, PT, R37, UR5, !P3 ;  /* 0x0000000525007c0c */ /* 0x000fc6000dfc1270 */
[----:B------:R-:W2:Y:S01]  /*8a520*/  LDL.LU R61, [R1+0x1d4] ;  /* 0x0001d400013d7983 */ /* 0x000ea20000300800 */
[----:B------:R-:W-:Y:S02]  /*8a530*/  PRMT R0, R48, 0x7773, RZ ;  /* 0x0000777330007816 */ /* 0x000fe400000000ff */
[----:B------:R-:W-:Y:S01]  /*8a540*/  ISETP.LT.AND P4, PT, R45, UR11, !P3 ;  /* 0x0000000b2d007c0c */ /* 0x000fe2000df81270 */
[----:B------:R-:W1:Y:S01]  /*8a550*/  LDCU UR5, c[0x0][0x398] ;  /* 0x00007300ff0577ac */ /* 0x000e620008000800 */
[----:B------:R-:W1:Y:S01]  /*8a560*/  LDCU UR11, c[0x0][0x398] ;  /* 0x00007300ff0b77ac */ /* 0x000e620008000800 */
[----:B0-----:R-:W2:Y:S04]  /*8a570*/  LDL.LU.64 R46, [R1+0x570] ;  /* 0x00057000012e7983 */ /* 0x001ea80000300a00 */
[----:B------:R-:W2:Y:S01]  /*8a580*/  LDL.LU.64 R48, [R1+0x540] ;  /* 0x0005400001307983 */ /* 0x000ea20000300a00 */
[----:B------:R-:W-:-:S03]  /*8a590*/  PRMT R2, R40, 0x7770, RZ ;  /* 0x0000777028027816 */ /* 0x000fc600000000ff */
[----:B---3--:R0:W-:Y:S02]  /*8a5a0*/  @P2 STG.E.U8 desc[UR34][R32.64], R0 ;  /* 0x0000000020002986 */ /* 0x0081e4000c101122 */
[----:B0-----:R-:W-:Y:S02]  /*8a5b0*/  PRMT R0, R40, 0x7771, RZ ;  /* 0x0000777128007816 */ /* 0x001fe400000000ff */
[----:B------:R-:W3:Y:S04]  /*8a5c0*/  LDL.LU.64 R32, [R1+0x560] ;  /* 0x0005600001207983 */ /* 0x000ee80000300a00 */
[----:B------:R-:W-:Y:S04]  /*8a5d0*/  @P5 STG.E.U8 desc[UR34][R38.64], R2 ;  /* 0x0000000226005986 */ /* 0x000fe8000c101122 */
[----:B------:R0:W-:Y:S04]  /*8a5e0*/  @P6 STG.E.U8 desc[UR34][R54.64], R0 ;  /* 0x0000000036006986 */ /* 0x0001e8000c101122 */
[----:B0-----:R-:W3:Y:S01]  /*8a5f0*/  LDL.LU.64 R54, [R1+0x538] ;  /* 0x0005380001367983 */ /* 0x001ee20000300a00 */
[----:B------:R-:W-:-:S02]  /*8a600*/  ISETP.LT.AND P5, PT, R36, UR6, !P3 ;  /* 0x0000000624007c0c */ /* 0x000fc4000dfa1270 */
[----:B------:R-:W-:Y:S01]  /*8a610*/  PRMT R2, R40, 0x7772, RZ ;  /* 0x0000777228027816 */ /* 0x000fe200000000ff */
[----:B------:R-:W3:Y:S01]  /*8a620*/  LDL.LU R41, [R1+0x234] ;  /* 0x0002340001297983 */ /* 0x000ee20000300800 */
[----:B------:R-:W-:Y:S01]  /*8a630*/  ISETP.LT.AND P6, PT, R60, UR4, !P3 ;  /* 0x000000043c007c0c */ /* 0x000fe2000dfc1270 */
[----:B------:R-:W-:Y:S02]  /*8a640*/  VIADD R0, R50, 0x73 ;  /* 0x0000007332007836 */ /* 0x000fe40000000000 */
[----:B------:R-:W3:Y:S01]  /*8a650*/  LDL.LU.64 R38, [R1+0x510] ;  /* 0x0005100001267983 */ /* 0x000ee20000300a00 */
[----:B------:R-:W0:Y:S01]  /*8a660*/  LDCU UR6, c[0x0][0x398] ;  /* 0x00007300ff0677ac */ /* 0x000e220008000800 */
[----:B------:R-:W0:Y:S01]  /*8a670*/  LDCU UR4, c[0x0][0x398] ;  /* 0x00007300ff0477ac */ /* 0x000e220008000800 */
[----:B------:R-:W-:Y:S01]  /*8a680*/  ISETP.GE.AND P2, PT, R0, UR12, PT ;  /* 0x0000000c00007c0c */ /* 0x000fe2000bf46270 */
[----:B------:R-:W0:Y:S01]  /*8a690*/  LDCU UR12, c[0x0][0x398] ;  /* 0x00007300ff0c77ac */ /* 0x000e220008000800 */
[----:B----4-:R4:W-:Y:S01]  /*8a6a0*/  @P4 STG.E.U8 desc[UR34][R42.64], R2 ;  /* 0x000000022a004986 */ /* 0x0109e2000c101122 */
[----:B------:R-:W-:Y:S01]  /*8a6b0*/  ISETP.LT.AND P4, PT, R44, UR13, !P3 ;  /* 0x0000000d2c007c0c */ /* 0x000fe2000df81270 */
[----:B------:R-:W0:Y:S01]  /*8a6c0*/  LDCU UR13, c[0x0][0x398] ;  /* 0x00007300ff0d77ac */ /* 0x000e220008000800 */
[----:B----4-:R-:W-:Y:S01]  /*8a6d0*/  PRMT R2, R40, 0x7773, RZ ;  /* 0x0000777328027816 */ /* 0x010fe200000000ff */
[----:B------:R-:W4:Y:S04]  /*8a6e0*/  LDL.LU.64 R42, [R1+0x4f0] ;  /* 0x0004f000012a7983 */ /* 0x000f280000300a00 */
[----:B------:R0:W-:Y:S01]  /*8a6f0*/  @P5 STG.E.U8 desc[UR34][R28.64], R2 ;  /* 0x000000021c005986 */ /* 0x0001e2000c101122 */
[----:B-1----:R-:W-:-:S02]  /*8a700*/  ISETP.LT.AND P5, PT, R53, UR7, !P3 ;  /* 0x0000000735007c0c */ /* 0x002fc4000dfa1270 */
[----:B------:R-:W-:Y:S02]  /*8a710*/  ISETP.LT.AND P3, PT, R59, UR9, !P3 ;  /* 0x000000093b007c0c */ /* 0x000fe4000df61270 */
[C---:B--2---:R-:W-:Y:S01]  /*8a720*/  PRMT R0, R61.reuse, 0x7770, RZ ;  /* 0x000077703d007816 */ /* 0x044fe200000000ff */
[----:B------:R-:W1:Y:S01]  /*8a730*/  LDCU UR7, c[0x0][0x398] ;  /* 0x00007300ff0777ac */ /* 0x000e620008000800 */
[----:B------:R-:W2:Y:S01]  /*8a740*/  LDCU UR9, c[0x0][0x398] ;  /* 0x00007300ff0977ac */ /* 0x000ea20008000800 */
[C---:B0-----:R-:W-:Y:S02]  /*8a750*/  PRMT R2, R61.reuse, 0x7771, RZ ;  /* 0x000077713d027816 */ /* 0x041fe400000000ff */
[----:B------:R0:W-:Y:S04]  /*8a760*/  @P4 STG.E.U8 desc[UR34][R46.64], R0 ;  /* 0x000000002e004986 */ /* 0x0001e8000c101122 */
[----:B------:R1:W-:Y:S04]  /*8a770*/  @P6 STG.E.U8 desc[UR34][R48.64], R2 ;  /* 0x0000000230006986 */ /* 0x0003e8000c101122 */
[----:B0-----:R-:W2:Y:S01]  /*8a780*/  LDL.LU.64 R46, [R1+0x508] ;  /* 0x00050800012e7983 */ /* 0x001ea20000300a00 */
[----:B------:R-:W-:-:S03]  /*8a790*/  PRMT R0, R61, 0x7772, RZ ;  /* 0x000077723d007816 */ /* 0x000fc600000000ff */
[----:B-1----:R-:W2:Y:S01]  /*8a7a0*/  LDL.LU.64 R48, [R1+0x4e0] ;  /* 0x0004e00001307983 */ /* 0x002ea20000300a00 */
[----:B------:R-:W-:-:S03]  /*8a7b0*/  PRMT R2, R61, 0x7773, RZ ;  /* 0x000077733d027816 */ /* 0x000fc600000000ff */
[----:B------:R-:W2:Y:S04]  /*8a7c0*/  LDL.LU R40, [R1+0x2a4] ;  /* 0x0002a40001287983 */ /* 0x000ea80000300800 */
[----:B---3--:R-:W-:Y:S04]  /*8a7d0*/  @P5 STG.E.U8 desc[UR34][R32.64], R0 ;  /* 0x0000000020005986 */ /* 0x008fe8000c101122 */
[----:B------:R0:W-:Y:S04]  /*8a7e0*/  @P3 STG.E.U8 desc[UR34][R54.64], R2 ;  /* 0x0000000236003986 */ /* 0x0001e8000c101122 */
[----:B0-----:R-:W3:Y:S01]  /*8a7f0*/  LDL.LU.64 R54, [R1+0x4c0] ;  /* 0x0004c00001367983 */ /* 0x001ee20000300a00 */
[----:B------:R-:W-:-:S02]  /*8a800*/  ISETP.LT.AND P6, PT, R52, UR14, !P2 ;  /* 0x0000000e34007c0c */ /* 0x000fc4000d7c1270 */
[----:B------:R-:W-:Y:S01]  /*8a810*/  ISETP.LT.AND P4, PT, R37, UR8, !P2 ;  /* 0x0000000825007c0c */ /* 0x000fe2000d781270 */
[----:B------:R-:W3:Y:S01]  /*8a820*/  LDL.LU.64 R28, [R1+0x4b8] ;  /* 0x0004b800011c7983 */ /* 0x000ee20000300a00 */
[----:B------:R-:W-:Y:S02]  /*8a830*/  PRMT R0, R41, 0x7770, RZ ;  /* 0x0000777029007816 */ /* 0x000fe400000000ff */
[----:B------:R-:W-:Y:S02]  /*8a840*/  ISETP.LT.AND P3, PT, R45, UR5, !P2 ;  /* 0x000000052d007c0c */ /* 0x000fe4000d761270 */
[C---:B------:R-:W-:Y:S01]  /*8a850*/  PRMT R2, R41.reuse, 0x7771, RZ ;  /* 0x0000777129027816 */ /* 0x040fe200000000ff */
[----:B------:R-:W3:Y:S01]  /*8a860*/  LDL.LU.64 R32, [R1+0x490] ;  /* 0x0004900001207983 */ /* 0x000ee20000300a00 */
[----:B------:R-:W-:Y:S02]  /*8a870*/  ISETP.LT.AND P5, PT, R36, UR10, !P2 ;  /* 0x0000000a24007c0c */ /* 0x000fe4000d7a1270 */
        /* <DEDUP_REMOVED lines=9> */
[----:B----4-:R1:W-:Y:S01]  /*8a910*/  @P4 STG.E.U8 desc[UR34][R42.64], R2 ;  /* 0x000000022a004986 */ /* 0x0103e2000c101122 */
[----:B------:R-:W-:Y:S02]  /*8a920*/  ISETP.LT.AND P4, PT, R44, UR6, !P2 ;  /* 0x000000062c007c0c */ /* 0x000fe4000d781270 */
[----:B------:R-:W-:Y:S01]  /*8a930*/  ISETP.LT.AND P6, PT, R60, UR11, !P2 ;  /* 0x0000000b3c007c0c */ /* 0x000fe2000d7c1270 */
[----:B------:R-:W4:Y:S01]  /*8a940*/  LDCU UR6, c[0x0][0x398] ;  /* 0x00007300ff0677ac */ /* 0x000f220008000800 */
[----:B------:R-:W0:Y:S01]  /*8a950*/  LDCU UR11, c[0x0][0x398] ;  /* 0x00007300ff0b77ac */ /* 0x000e220008000800 */
[----:B-1----:R-:W-:Y:S01]  /*8a960*/  PRMT R2, R41, 0x7772, RZ ;  /* 0x0000777229027816 */ /* 0x002fe200000000ff */
[----:B------:R-:W4:Y:S04]  /*8a970*/  LDL.LU.64 R42, [R1+0x478] ;  /* 0x00047800012a7983 */ /* 0x000f280000300a00 */
[----:B--2---:R1:W-:Y:S01]  /*8a980*/  @P3 STG.E.U8 desc[UR34][R46.64], R2 ;  /* 0x000000022e003986 */ /* 0x0043e2000c101122 */
[----:B------:R-:W-:-:S02]  /*8a990*/  ISETP.GE.AND P3, PT, R0, UR54, PT ;  /* 0x0000003600007c0c */ /* 0x000fc4000bf66270 */
[----:B------:R-:W-:Y:S01]  /*8a9a0*/  PRMT R0, R40, 0x7770, RZ ;  /* 0x0000777028007816 */ /* 0x000fe200000000ff */
[----:B------:R2:W-:Y:S04]  /*8a9b0*/  @P5 STG.E.U8 desc[UR34][R48.64], R3 ;  /* 0x0000000330005986 */ /* 0x0005e8000c101122 */
[----:B-1----:R-:W4:Y:S04]  /*8a9c0*/  LDL.LU.64 R46, [R1+0x470] ;  /* 0x00047000012e7983 */ /* 0x002f280000300a00 */
[----:B--2---:R-:W2:Y:S04]  /*8a9d0*/  LDL.LU.64 R48, [R1+0x460] ;  /* 0x0004600001307983 */ /* 0x004ea80000300a00 */
[----:B---3--:R1:W-:Y:S04]  /*8a9e0*/  @P4 STG.E.U8 desc[UR34][R54.64], R0 ;  /* 0x0000000036004986 */ /* 0x0083e8000c101122 */
[----:B-1----:R-:W3:Y:S01]  /*8a9f0*/  LDL.LU.64 R54, [R1+0x438] ;  /* 0x0004380001367983 */ /* 0x002ee20000300a00 */
[----:B------:R-:W-:-:S02]  /*8aa00*/  ISETP.LT.AND P5, PT, R53, UR4, !P2 ;  /* 0x0000000435007c0c */ /* 0x000fc4000d7a1270 */
[----:B------:R-:W-:Y:S02]  /*8aa10*/  ISETP.LT.AND P2, PT, R59, UR12, !P2 ;  /* 0x0000000c3b007c0c */ /* 0x000fe4000d741270 */
[C---:B------:R-:W-:Y:S02]  /*8aa20*/  PRMT R2, R40.reuse, 0x7771, RZ ;  /* 0x0000777128027816 */ /* 0x040fe400000000ff */
[----:B------:R-:W-:Y:S02]  /*8aa30*/  PRMT R0, R40, 0x7772, RZ ;  /* 0x0000777228007816 */ /* 0x000fe400000000ff */
[----:B------:R-:W-:Y:S01]  /*8aa40*/  ISETP.LT.AND P4, PT, R37, UR9, !P3 ;  /* 0x0000000925007c0c */ /* 0x000fe2000df81270 */
[----:B------:R-:W3:Y:S04]  /*8aa50*/  LDL.LU R41, [R1+0x1d8] ;  /* 0x0001d80001297983 */ /* 0x000ee80000300800 */
[----:B------:R1:W-:Y:S01]  /*8aa60*/  @P6 STG.E.U8 desc[UR34][R28.64], R2 ;  /* 0x000000021c006986 */ /* 0x0003e2000c101122 */
[----:B------:R-:W-:Y:S01]  /*8aa70*/  ISETP.LT.AND P6, PT, R52, UR7, !P3 ;  /* 0x0000000734007c0c */ /* 0x000fe2000dfc1270 */
[----:B------:R-:W2:Y:S01]  /*8aa80*/  LDCU UR4, c[0x0][0x398] ;  /* 0x00007300ff0477ac */ /* 0x000ea20008000800 */
[----:B------:R-:W2:Y:S01]  /*8aa90*/  LDCU UR7, c[0x0][0x398] ;  /* 0x00007300ff0777ac */ /* 0x000ea20008000800 */
[----:B------:R-:W2:Y:S01]  /*8aaa0*/  LDCU UR9, c[0x0][0x398] ;  /* 0x00007300ff0977ac */ /* 0x000ea20008000800 */
[----:B------:R-:W2:Y:S01]  /*8aab0*/  LDCU UR12, c[0x0][0x398] ;  /* 0x00007300ff0c77ac */ /* 0x000ea20008000800 */
[----:B------:R0:W-:Y:S01]  /*8aac0*/  @P5 STG.E.U8 desc[UR34][R32.64], R0 ;  /* 0x0000000020005986 */ /* 0x0001e2000c101122 */
[----:B-1----:R-:W-:-:S02]  /*8aad0*/  PRMT R2, R40, 0x7773, RZ ;  /* 0x0000777328027816 */ /* 0x002fc400000000ff */
[----:B0-----:R-:W-:Y:S01]  /*8aae0*/  ISETP.LT.AND P5, PT, R45, UR8, !P3 ;  /* 0x000000082d007c0c */ /* 0x001fe2000dfa1270 */
[----:B------:R-:W3:Y:S04]  /*8aaf0*/  LDL.LU.64 R28, [R1+0x458] ;  /* 0x00045800011c7983 */ /* 0x000ee80000300a00 */
[----:B------:R0:W-:Y:S01]  /*8ab00*/  @P2 STG.E.U8 desc[UR34][R38.64], R2 ;  /* 0x0000000226002986 */ /* 0x0001e2000c101122 */
[----:B------:R-:W-:Y:S01]  /*8ab10*/  ISETP.LT.AND P2, PT, R36, UR13, !P3 ;  /* 0x0000000d24007c0c */ /* 0x000fe2000df41270 */
[----:B------:R-:W1:Y:S01]  /*8ab20*/  LDCU UR8, c[0x0][0x398] ;  /* 0x00007300ff0877ac */ /* 0x000e620008000800 */
[----:B------:R-:W1:Y:S01]  /*8ab30*/  LDCU UR13, c[0x0][0x398] ;  /* 0x00007300ff0d77ac */ /* 0x000e620008000800 */
[C---:B------:R-:W-:Y:S01]  /*8ab40*/  PRMT R0, R61.reuse, 0x7770, RZ ;  /* 0x000077703d007816 */ /* 0x040fe200000000ff */
[----:B------:R-:W3:Y:S01]  /*8ab50*/  LDL.LU.64 R32, [R1+0x450] ;  /* 0x0004500001207983 */ /* 0x000ee20000300a00 */
[----:B0-----:R-:W-:-:S03]  /*8ab60*/  PRMT R2, R61, 0x7771, RZ ;  /* 0x000077713d027816 */ /* 0x001fc600000000ff */
[----:B------:R-:W3:Y:S04]  /*8ab70*/  LDL.LU.64 R38, [R1+0x430] ;  /* 0x0004300001267983 */ /* 0x000ee80000300a00 */
[----:B------:R-:W3:Y:S04]  /*8ab80*/  LDL.LU R40, [R1+0x238] ;  /* 0x0002380001287983 */ /* 0x000ee80000300800 */
[----:B----4-:R0:W-:Y:S02]  /*8ab90*/  @P6 STG.E.U8 desc[UR34][R42.64], R0 ;  /* 0x000000002a006986 */ /* 0x0101e4000c101122 */
[----:B0-----:R-:W-:-:S02]  /*8aba0*/  PRMT R0, R61, 0x7772, RZ ;  /* 0x000077723d007816 */ /* 0x001fc400000000ff */
[----:B------:R0:W-:Y:S04]  /*8abb0*/  @P4 STG.E.U8 desc[UR34][R46.64], R2 ;  /* 0x000000022e004986 */ /* 0x0001e8000c101122 */
[----:B--2---:R2:W-:Y:S01]  /*8abc0*/  @P5 STG.E.U8 desc[UR34][R48.64], R0 ;  /* 0x0000000030005986 */ /* 0x0045e2000c101122 */
[----:B0-----:R-:W-:-:S03]  /*8abd0*/  PRMT R2, R61, 0x7773, RZ ;  /* 0x000077733d027816 */ /* 0x001fc600000000ff */
[----:B--2---:R-:W2:Y:S04]  /*8abe0*/  LDL.LU.64 R48, [R1+0x468] ;  /* 0x0004680001307983 */ /* 0x004ea80000300a00 */
[----:B---3--:R0:W-:Y:S04]  /*8abf0*/  @P2 STG.E.U8 desc[UR34][R54.64], R2 ;  /* 0x0000000236002986 */ /* 0x0081e8000c101122 */
[----:B0-----:R-:W3:Y:S01]  /*8ac00*/  LDL.LU.64 R54, [R1+0x428] ;  /* 0x0004280001367983 */ /* 0x001ee20000300a00 */
[----:B------:R-:W-:Y:S02]  /*8ac10*/  ISETP.LT.AND P4, PT, R44, UR5, !P3 ;  /* 0x000000052c007c0c */ /* 0x000fe4000df81270 */
[----:B------:R-:W-:Y:S01]  /*8ac20*/  ISETP.LT.AND P5, PT, R60, UR10, !P3 ;  /* 0x0000000a3c007c0c */ /* 0x000fe2000dfa1270 */
[----:B------:R-:W4:Y:S04]  /*8ac30*/  LDL.LU.64 R42, [R1+0x448] ;  /* 0x00044800012a7983 */ /* 0x000f280000300a00 */
[----:B------:R-:W4:Y:S01]  /*8ac40*/  LDL.LU.64 R46, [R1+0x440] ;  /* 0x00044000012e7983 */ /* 0x000f220000300a00 */
[----:B------:R-:W-:Y:S01]  /*8ac50*/  ISETP.LT.AND P6, PT, R53, UR6, !P3 ;  /* 0x0000000635007c0c */ /* 0x000fe2000dfc1270 */
[----:B------:R-:W-:Y:S01]  /*8ac60*/  VIADD R0, R50, 0x77 ;  /* 0x0000007732007836 */ /* 0x000fe20000000000 */
[----:B------:R-:W-:-:S02]  /*8ac70*/  PRMT R2, R41, 0x7770, RZ ;  /* 0x0000777029027816 */ /* 0x000fc400000000ff */
[----:B------:R-:W-:Y:S01]  /*8ac80*/  ISETP.LT.AND P3, PT, R59, UR4, !P3 ;  /* 0x000000043b007c0c */ /* 0x000fe2000df61270 */
[----:B------:R-:W4:Y:S01]  /*8ac90*/  LDL.LU R61, [R1+0x2bc] ;  /* 0x0002bc00013d7983 */ /* 0x000f220000300800 */
[----:B------:R-:W0:Y:S01]  /*8aca0*/  LDCU UR5, c[0x0][0x398] ;  /* 0x00007300ff0577ac */ /* 0x000e220008000800 */
[----:B------:R-:W-:Y:S02]  /*8acb0*/  ISETP.GE.AND P2, PT, R0, UR29, PT ;  /* 0x0000001d00007c0c */ /* 0x000fe4000bf46270 */
[----:B------:R-:W-:Y:S01]  /*8acc0*/  PRMT R0, R41, 0x7771, RZ ;  /* 0x0000777129007816 */ /* 0x000fe200000000ff */
[----:B------:R-:W0:Y:S01]  /*8acd0*/  LDCU UR10, c[0x0][0x398] ;  /* 0x00007300ff0a77ac */ /* 0x000e220008000800 */
[----:B------:R1:W-:Y:S01]  /*8ace0*/  @P4 STG.E.U8 desc[UR34][R28.64], R2 ;  /* 0x000000021c004986 */ /* 0x0003e2000c101122 */
[----:B------:R-:W-:-:S03]  /*8acf0*/  ISETP.LT.AND P4, PT, R52, UR11, !P0 ;  /* 0x0000000b34007c0c */ /* 0x000fc6000c781270 */
[----:B------:R-:W-:Y:S01]  /*8ad00*/  @P5 STG.E.U8 desc[UR34][R32.64], R0 ;  /* 0x0000000020005986 */ /* 0x000fe2000c101122 */
[----:B------:R-:W0:Y:S01]  /*8ad10*/  LDCU UR6, c[0x0][0x398] ;  /* 0x00007300ff0677ac */ /* 0x000e220008000800 */
[----:B------:R-:W0:Y:S01]  /*8ad20*/  LDCU UR4, c[0x0][0x398] ;  /* 0x00007300ff0477ac */ /* 0x000e220008000800 */
[C---:B-1----:R-:W-:Y:S02]  /*8ad30*/  PRMT R2, R41.reuse, 0x7772, RZ ;  /* 0x0000777229027816 */ /* 0x042fe400000000ff */
[C---:B------:R-:W-:Y:S02]  /*8ad40*/  PRMT R3, R40.reuse, 0x7770, RZ ;  /* 0x0000777028037816 */ /* 0x040fe400000000ff */
[----:B------:R-:W-:Y:S01]  /*8ad50*/  PRMT R4, R40, 0x7773, RZ ;  /* 0x0000777328047816 */ /* 0x000fe200000000ff */
[----:B------:R-:W1:Y:S01]  /*8ad60*/  LDCU UR11, c[0x0][0x398] ;  /* 0x00007300ff0b77ac */ /* 0x000e620008000800 */
[----:B------:R0:W-:Y:S04]  /*8ad70*/  @P6 STG.E.U8 desc[UR34][R38.64], R2 ;  /* 0x0000000226006986 */ /* 0x0001e8000c101122 */
[----:B0-----:R-:W4:Y:S01]  /*8ad80*/  LDL.LU.64 R38, [R1+0x480] ;  /* 0x0004800001267983 */ /* 0x001f220000300a00 */
[----:B------:R-:W-:-:S03]  /*8ad90*/  PRMT R2, R41, 0x7773, RZ ;  /* 0x0000777329027816 */ /* 0x000fc600000000ff */
[----:B------:R-:W4:Y:S04]  /*8ada0*/  LDL.LU R51, [R1+0x2a8] ;  /* 0x0002a80001337983 */ /* 0x000f280000300800 */
[----:B--2---:R0:W-:Y:S04]  /*8adb0*/  @P3 STG.E.U8 desc[UR34][R48.64], R2 ;  /* 0x0000000230003986 */ /* 0x0041e8000c101122 */
[----:B0-----:R-:W2:Y:S04]  /*8adc0*/  LDL.LU.64 R48, [R1+0x4b0] ;  /* 0x0004b00001307983 */ /* 0x001ea80000300a00 */
[----:B---3--:R0:W-:Y:S04]  /*8add0*/  @P4 STG.E.U8 desc[UR34][R54.64], R3 ;  /* 0x0000000336004986 */ /* 0x0081e8000c101122 */
[----:B0-----:R-:W3:Y:S01]  /*8ade0*/  LDL.LU.64 R54, [R1+0x4a8] ;  /* 0x0004a80001367983 */ /* 0x001ee20000300a00 */
[----:B------:R-:W-:-:S02]  /*8adf0*/  ISETP.LT.AND P5, PT, R37, UR7, !P0 ;  /* 0x0000000725007c0c */ /* 0x000fc4000c7a1270 */
[----:B------:R-:W-:Y:S01]  /*8ae00*/  ISETP.LT.AND P6, PT, R45, UR8, !P0 ;  /* 0x000000082d007c0c */ /* 0x000fe2000c7c1270 */
[----:B------:R-:W-:Y:S01]  /*8ae10*/  VIADD R0, R50, 0x78 ;  /* 0x0000007832007836 */ /* 0x000fe20000000000 */
[----:B------:R-:W3:Y:S01]  /*8ae20*/  LDL.LU.64 R28, [R1+0x4e8] ;  /* 0x0004e800011c7983 */ /* 0x000ee20000300a00 */
[----:B------:R-:W-:Y:S02]  /*8ae30*/  PRMT R2, R40, 0x7772, RZ ;  /* 0x0000777228027816 */ /* 0x000fe400000000ff */
[----:B------:R-:W-:Y:S02]  /*8ae40*/  ISETP.LT.AND P4, PT, R36, UR9, !P0 ;  /* 0x0000000924007c0c */ /* 0x000fe4000c781270 */
[----:B----4-:R-:W-:Y:S02]  /*8ae50*/  PRMT R3, R61, 0x7772, RZ ;  /* 0x000077723d037816 */ /* 0x010fe400000000ff */
[----:B------:R-:W-:Y:S02]  /*8ae60*/  ISETP.GE.AND P3, PT, R0, UR31, PT ;  /* 0x0000001f00007c0c */ /* 0x000fe4000bf66270 */
[----:B------:R-:W-:-:S02]  /*8ae70*/  PRMT R0, R40, 0x7771, RZ ;  /* 0x0000777128007816 */ /* 0x000fc400000000ff */
[C---:B------:R-:W-:Y:S01]  /*8ae80*/  PRMT R5, R61.reuse, 0x7773, RZ ;  /* 0x000077733d057816 */ /* 0x040fe200000000ff */
[----:B------:R-:W0:Y:S01]  /*8ae90*/  LDCU UR7, c[0x0][0x398] ;  /* 0x00007300ff0777ac */ /* 0x000e220008000800 */
[----:B------:R-:W4:Y:S01]  /*8aea0*/  LDCU UR8, c[0x0][0x398] ;  /* 0x00007300ff0877ac */ /* 0x000f220008000800 */
[----:B------:R-:W0:Y:S01]  /*8aeb0*/  LDCU UR9, c[0x0][0x398] ;  /* 0x00007300ff0977ac */ /* 0x000e220008000800 */
[----:B------:R1:W-:Y:S04]  /*8aec0*/  @P5 STG.E.U8 desc[UR34][R42.64], R0 ;  /* 0x000000002a005986 */ /* 0x0003e8000c101122 */
[----:B------:R0:W-:Y:S01]  /*8aed0*/  @P6 STG.E.U8 desc[UR34][R46.64], R2 ;  /* 0x000000022e006986 */ /* 0x0001e2000c101122 */
[----:B------:R-:W-:Y:S02]  /*8aee0*/  ISETP.LT.AND P6, PT, R44, UR12, !P0 ;  /* 0x0000000c2c007c0c */ /* 0x000fe4000c7c1270 */
[----:B------:R-:W-:Y:S01]  /*8aef0*/  ISETP.LT.AND P5, PT, R60, UR5, !P0 ;  /* 0x000000053c007c0c */ /* 0x000fe2000c7a1270 */
[----:B------:R-:W2:Y:S01]  /*8af00*/  LDCU UR5, c[0x0][0x398] ;  /* 0x00007300ff0577ac */ /* 0x000ea20008000800 */
[----:B------:R-:W2:Y:S01]  /*8af10*/  LDCU UR12, c[0x0][0x398] ;  /* 0x00007300ff0c77ac */ /* 0x000ea20008000800 */
[----:B-1----:R-:W4:Y:S04]  /*8af20*/  LDL.LU.64 R42, [R1+0x4d8] ;  /* 0x0004d800012a7983 */ /* 0x002f280000300a00 */
[----:B0-----:R-:W4:Y:S04]  /*8af30*/  LDL.LU.64 R46, [R1+0x4a0] ;  /* 0x0004a000012e7983 */ /* 0x001f280000300a00 */
[----:B------:R-:W4:Y:S04]  /*8af40*/  LDL.LU.64 R40, [R1+0x498] ;  /* 0x0004980001287983 */ /* 0x000f280000300a00 */
[----:B------:R-:W4:Y:S01]  /*8af50*/  LDL.LU.64 R32, [R1+0x4d0] ;  /* 0x0004d00001207983 */ /* 0x000f220000300a00 */
[----:B------:R-:W-:-:S03]  /*8af60*/  PRMT R2, R61, 0x7770, RZ ;  /* 0x000077703d027816 */ /* 0x000fc600000000ff */
[----:B------:R0:W-:Y:S01]  /*8af70*/  @P4 STG.E.U8 desc[UR34][R38.64], R4 ;  /* 0x0000000426004986 */ /* 0x0001e2000c101122 */
[----:B------:R-:W-:-:S03]  /*8af80*/  PRMT R0, R61, 0x7771, RZ ;  /* 0x000077713d007816 */ /* 0x000fc600000000ff */
[----:B------:R-:W4:Y:S01]  /*8af90*/  LDL.LU R61, [R1+0x1dc] ;  /* 0x0001dc00013d7983 */ /* 0x000f220000300800 */
[C---:B------:R-:W-:Y:S02]  /*8afa0*/  PRMT R6, R51.reuse, 0x7771, RZ ;  /* 0x0000777133067816 */ /* 0x040fe400000000ff */
[----:B0-----:R-:W-:Y:S01]  /*8afb0*/  PRMT R4, R51, 0x7770, RZ ;  /* 0x0000777033047816 */ /* 0x001fe200000000ff */
[----:B------:R-:W4:Y:S04]  /*8afc0*/  LDL.LU.64 R38, [R1+0x4c8] ;  /* 0x0004c80001267983 */ /* 0x000f280000300a00 */
        /* <DEDUP_REMOVED lines=11> */
[----:B------:R-:W1:Y:S01]  /*8b080*/  LDCU UR6, c[0x0][0x398] ;  /* 0x00007300ff0677ac */ /* 0x000e620008000800 */
[----:B------:R-:W0:Y:S01]  /*8b090*/  LDCU UR4, c[0x0][0x398] ;  /* 0x00007300ff0477ac */ /* 0x000e220008000800 */
[----:B------:R-:W0:Y:S01]  /*8b0a0*/  LDCU UR13, c[0x0][0x398] ;  /* 0x00007300ff0d77ac */ /* 0x000e220008000800 */
[----:B------:R-:W-:Y:S01]  /*8b0b0*/  @P4 STG.E.U8 desc[UR34][R28.64], R4 ;  /* 0x000000041c004986 */ /* 0x000fe2000c101122 */
[----:B------:R-:W-:-:S03]  /*8b0c0*/  ISETP.LT.AND P4, PT, R45, UR11, !P1 ;  /* 0x0000000b2d007c0c */ /* 0x000fc6000cf81270 */
[----:B----4-:R4:W-:Y:S04]  /*8b0d0*/  @P0 STG.E.U8 desc[UR34][R42.64], R6 ;  /* 0x000000062a000986 */ /* 0x0109e8000c101122 */
[----:B------:R0:W-:Y:S04]  /*8b0e0*/  @P5 STG.E.U8 desc[UR34][R46.64], R2 ;  /* 0x000000022e005986 */ /* 0x0001e8000c101122 */
[----:B------:R1:W-:Y:S01]  /*8b0f0*/  @P6 STG.E.U8 desc[UR34][R40.64], R0 ;  /* 0x0000000028006986 */ /* 0x0003e2000c101122 */
[----:B------:R-:W-:Y:S02]  /*8b100*/  ISETP.LT.AND P0, PT, R36, UR7, !P1 ;  /* 0x0000000724007c0c */ /* 0x000fe4000cf01270 */
[----:B------:R-:W-:Y:S01]  /*8b110*/  ISETP.LT.AND P5, PT, R44, UR8, !P1 ;  /* 0x000000082c007c0c */ /* 0x000fe2000cfa1270 */
[----:B------:R-:W2:Y:S01]  /*8b120*/  LDCU UR11, c[0x0][0x398] ;  /* 0x00007300ff0b77ac */ /* 0x000ea20008000800 */
[----:B----4-:R-:W4:Y:S04]  /*8b130*/  LDL.LU.64 R42, [R1+0x530] ;  /* 0x00053000012a7983 */ /* 0x010f280000300a00 */
[----:B0-----:R-:W4:Y:S04]  /*8b140*/  LDL.LU.64 R46, [R1+0x528] ;  /* 0x00052800012e7983 */ /* 0x001f280000300a00 */
[----:B-1----:R-:W4:Y:S04]  /*8b150*/  LDL.LU R40, [R1+0x23c] ;  /* 0x00023c0001287983 */ /* 0x002f280000300800 */
[----:B------:R0:W-:Y:S01]  /*8b160*/  @P4 STG.E.U8 desc[UR34][R32.64], R3 ;  /* 0x0000000320004986 */ /* 0x0001e2000c101122 */
[----:B------:R-:W-:Y:S01]  /*8b170*/  ISETP.LT.AND P6, PT, R60, UR9, !P1 ;  /* 0x000000093c007c0c */ /* 0x000fe2000cfc1270 */
[----:B------:R-:W-:Y:S01]  /*8b180*/  VIADD R0, R50, 0x79 ;  /* 0x0000007932007836 */ /* 0x000fe20000000000 */
[----:B------:R-:W-:Y:S01]  /*8b190*/  PRMT R2, R61, 0x7771, RZ ;  /* 0x000077713d027816 */ /* 0x000fe200000000ff */
[----:B------:R-:W1:Y:S01]  /*8b1a0*/  LDCU UR7, c[0x0][0x398] ;  /* 0x00007300ff0777ac */ /* 0x000e620008000800 */
[----:B------:R-:W1:Y:S01]  /*8b1b0*/  LDCU UR8, c[0x0][0x398] ;  /* 0x00007300ff0877ac */ /* 0x000e620008000800 */
[----:B0-----:R-:W4:Y:S01]  /*8b1c0*/  LDL.LU.64 R32, [R1+0x518] ;  /* 0x0005180001207983 */ /* 0x001f220000300a00 */
[----:B------:R-:W-:-:S02]  /*8b1d0*/  ISETP.GE.AND P4, PT, R0, UR33, PT ;  /* 0x0000002100007c0c */ /* 0x000fc4000bf86270 */
[----:B------:R-:W-:Y:S01]  /*8b1e0*/  PRMT R0, R61, 0x7770, RZ ;  /* 0x000077703d007816 */ /* 0x000fe200000000ff */
[----:B------:R0:W-:Y:S01]  /*8b1f0*/  @P0 STG.E.U8 desc[UR34][R38.64], R5 ;  /* 0x0000000526000986 */ /* 0x0001e2000c101122 */
[----:B------:R-:W1:Y:S03]  /*8b200*/  LDCU UR9, c[0x0][0x398] ;  /* 0x00007300ff0977ac */ /* 0x000e660008000800 */
        /* <DEDUP_REMOVED lines=10> */
[----:B------:R-:W0:Y:S01]  /*8b2b0*/  LDCU UR5, c[0x0][0x398] ;  /* 0x00007300ff0577ac */ /* 0x000e220008000800 */
[----:B------:R-:W0:Y:S01]  /*8b2c0*/  LDCU UR10, c[0x0][0x398] ;  /* 0x00007300ff0a77ac */ /* 0x000e220008000800 */
[----:B------:R-:W-:Y:S02]  /*8b2d0*/  ISETP.GE.AND P5, PT, R2, UR37, PT ;  /* 0x0000002502007c0c */ /* 0x000fe4000bfa6270 */
[----:B------:R-:W-:Y:S01]  /*8b2e0*/  PRMT R2, R61, 0x7773, RZ ;  /* 0x000077733d027816 */ /* 0x000fe200000000ff */
[----:B------:R-:W0:Y:S01]  /*8b2f0*/  LDCU UR6, c[0x0][0x398] ;  /* 0x00007300ff0677ac */ /* 0x000e220008000800 */
[----:B------:R-:W3:Y:S04]  /*8b300*/  LDL.LU R61, [R1+0x2ac] ;  /* 0x0002ac00013d7983 */ /* 0x000ee80000300800 */
[----:B----4-:R4:W-:Y:S04]  /*8b310*/  @P0 STG.E.U8 desc[UR34][R42.64], R0 ;  /* 0x000000002a000986 */ /* 0x0109e8000c101122 */
[----:B------:R0:W-:Y:S01]  /*8b320*/  @P1 STG.E.U8 desc[UR34][R46.64], R2 ;  /* 0x000000022e001986 */ /* 0x0001e2000c101122 */
[----:B------:R-:W-:-:S02]  /*8b330*/  ISETP.LT.AND P0, PT, R37, UR12, !P2 ;  /* 0x0000000c25007c0c */ /* 0x000fc4000d701270 */
[----:B------:R-:W-:Y:S02]  /*8b340*/  ISETP.LT.AND P1, PT, R45, UR4, !P2 ;  /* 0x000000042d007c0c */ /* 0x000fe4000d721270 */
[C---:B------:R-:W-:Y:S01]  /*8b350*/  PRMT R3, R40.reuse, 0x7773, RZ ;  /* 0x0000777328037816 */ /* 0x040fe200000000ff */
[----:B------:R-:W1:Y:S01]  /*8b360*/  LDCU UR4, c[0x0][0x398] ;  /* 0x00007300ff0477ac */ /* 0x000e620008000800 */
[----:B------:R-:W1:Y:S01]  /*8b370*/  LDCU UR12, c[0x0][0x398] ;  /* 0x00007300ff0c77ac */ /* 0x000e620008000800 */
[----:B----4-:R-:W4:Y:S01]  /*8b380*/  LDL.LU.64 R42, [R1+0x5c0] ;  /* 0x0005c000012a7983 */ /* 0x010f220000300a00 */
[----:B------:R-:W-:-:S03]  /*8b390*/  PRMT R0, R40, 0x7770, RZ ;  /* 0x0000777028007816 */ /* 0x000fc600000000ff */
[----:B0-----:R-:W4:Y:S04]  /*8b3a0*/  LDL.LU.64 R46, [R1+0x5b8] ;  /* 0x0005b800012e7983 */ /* 0x001f280000300a00 */
[----:B------:R-:W4:Y:S01]  /*8b3b0*/  LDL.LU.64 R28, [R1+0x5b0] ;  /* 0x0005b000011c7983 */ /* 0x000f220000300a00 */
[----:B------:R-:W-:-:S03]  /*8b3c0*/  PRMT R2, R40, 0x7772, RZ ;  /* 0x0000777228027816 */ /* 0x000fc600000000ff */
[----:B------:R0:W-:Y:S01]  /*8b3d0*/  @P6 STG.E.U8 desc[UR34][R32.64], R0 ;  /* 0x0000000020006986 */ /* 0x0001e2000c101122 */
[----:B------:R-:W-:Y:S01]  /*8b3e0*/  ISETP.LT.AND P6, PT, R36, UR11, !P2 ;  /* 0x0000000b24007c0c */ /* 0x000fe2000d7c1270 */
[----:B------:R-:W1:Y:S01]  /*8b3f0*/  LDCU UR11, c[0x0][0x398] ;  /* 0x00007300ff0b77ac */ /* 0x000e620008000800 */
[----:B0-----:R-:W-:Y:S02]  /*8b400*/  PRMT R0, R40, 0x7771, RZ ;  /* 0x0000777128007816 */ /* 0x001fe400000000ff */
[----:B------:R-:W4:Y:S04]  /*8b410*/  LDL.LU.64 R40, [R1+0x588] ;  /* 0x0005880001287983 */ /* 0x000f280000300a00 */
[----:B------:R-:W4:Y:S04]  /*8b420*/  LDL.LU R51, [R1+0x290] ;  /* 0x0002900001337983 */ /* 0x000f280000300800 */
[----:B------:R-:W4:Y:S04]  /*8b430*/  LDL.LU.64 R32, [R1+0x5a8] ;  /* 0x0005a80001207983 */ /* 0x000f280000300a00 */
[----:B------:R-:W-:Y:S04]  /*8b440*/  @P0 STG.E.U8 desc[UR34][R38.64], R0 ;  /* 0x0000000026000986 */ /* 0x000fe8000c101122 */
[----:B--2---:R0:W-:Y:S04]  /*8b450*/  @P1 STG.E.U8 desc[UR34][R48.64], R2 ;  /* 0x0000000230001986 */ /* 0x0041e8000c101122 */
[----:B0-----:R-:W2:Y:S04]  /*8b460*/  LDL.LU.64 R48, [R1+0x5a0] ;  /* 0x0005a00001307983 */ /* 0x001ea80000300a00 */
[----:B---3--:R0:W-:Y:S04]  /*8b470*/  @P6 STG.E.U8 desc[UR34][R54.64], R3 ;  /* 0x0000000336006986 */ /* 0x0081e8000c101122 */
[----:B0-----:R-:W3:Y:S01]  /*8b480*/  LDL.LU.64 R54, [R1+0x5c8] ;  /* 0x0005c80001367983 */ /* 0x001ee20000300a00 */
[----:B-1----:R-:W-:-:S02]  /*8b490*/  ISETP.LT.AND P0, PT, R44, UR7, !P2 ;  /* 0x000000072c007c0c */ /* 0x002fc4000d701270 */
[----:B------:R-:W-:Y:S02]  /*8b4a0*/  ISETP.LT.AND P1, PT, R60, UR8, !P2 ;  /* 0x000000083c007c0c */ /* 0x000fe4000d721270 */
[----:B------:R-:W-:Y:S02]  /*8b4b0*/  ISETP.LT.AND P6, PT, R53, UR9, !P2 ;  /* 0x0000000935007c0c */ /* 0x000fe4000d7c1270 */
[----:B------:R-:W-:Y:S02]  /*8b4c0*/  ISETP.LT.AND P2, PT, R59, UR13, !P2 ;  /* 0x0000000d3b007c0c */ /* 0x000fe4000d741270 */
[C---:B------:R-:W-:Y:S01]  /*8b4d0*/  PRMT R0, R61.reuse, 0x7770, RZ ;  /* 0x000077703d007816 */ /* 0x040fe200000000ff */
[----:B------:R-:W3:Y:S01]  /*8b4e0*/  LDL.LU.64 R38, [R1+0x598] ;  /* 0x0005980001267983 */ /* 0x000ee20000300a00 */
[C---:B------:R-:W-:Y:S02]  /*8b4f0*/  PRMT R2, R61.reuse, 0x7771, RZ ;  /* 0x000077713d027816 */ /* 0x040fe400000000ff */
[----:B------:R-:W-:-:S02]  /*8b500*/  PRMT R3, R61, 0x7772, RZ ;  /* 0x000077723d037816 */ /* 0x000fc400000000ff */
[----:B------:R-:W-:Y:S01]  /*8b510*/  PRMT R4, R61, 0x7773, RZ ;  /* 0x000077733d047816 */ /* 0x000fe200000000ff */
[----:B------:R-:W0:Y:S01]  /*8b520*/  LDCU UR7, c[0x0][0x398] ;  /* 0x00007300ff0777ac */ /* 0x000e220008000800 */
[----:B------:R-:W1:Y:S01]  /*8b530*/  LDCU UR8, c[0x0][0x398] ;  /* 0x00007300ff0877ac */ /* 0x000e620008000800 */
[----:B------:R-:W0:Y:S01]  /*8b540*/  LDCU UR9, c[0x0][0x398] ;  /* 0x00007300ff0977ac */ /* 0x000e220008000800 */
[----:B------:R-:W0:Y:S01]  /*8b550*/  LDCU UR13, c[0x0][0x398] ;  /* 0x00007300ff0d77ac */ /* 0x000e220008000800 */
[----:B----4-:R4:W-:Y:S04]  /*8b560*/  @P0 STG.E.U8 desc[UR34][R42.64], R0 ;  /* 0x000000002a000986 */ /* 0x0109e8000c101122 */
[----:B------:R0:W-:Y:S01]  /*8b570*/  @P1 STG.E.U8 desc[UR34][R46.64], R2 ;  /* 0x000000022e001986 */ /* 0x0001e2000c101122 */
[----:B------:R-:W-:-:S03]  /*8b580*/  ISETP.LT.AND P1, PT, R52, UR5, !P3 ;  /* 0x0000000534007c0c */ /* 0x000fc6000df21270 */
[----:B------:R1:W-:Y:S01]  /*8b590*/  @P6 STG.E.U8 desc[UR34][R28.64], R3 ;  /* 0x000000031c006986 */ /* 0x0003e2000c101122 */
[----:B------:R-:W-:-:S03]  /*8b5a0*/  ISETP.LT.AND P0, PT, R37, UR10, !P3 ;  /* 0x0000000a25007c0c */ /* 0x000fc6000df01270 */
[----:B----4-:R-:W4:Y:S04]  /*8b5b0*/  LDL.LU R42, [R1+0x1c0] ;  /* 0x0001c000012a7983 */ /* 0x010f280000300800 */
[----:B0-----:R-:W4:Y:S04]  /*8b5c0*/  LDL.LU R46, [R1+0x31c] ;  /* 0x00031c00012e7983 */ /* 0x001f280000300800 */
[----:B-1----:R-:W4:Y:S01]  /*8b5d0*/  LDL.LU.64 R28, [R1+0x5f8] ;  /* 0x0005f800011c7983 */ /* 0x002f220000300a00 */
[----:B------:R-:W-:Y:S01]  /*8b5e0*/  ISETP.LT.AND P6, PT, R45, UR6, !P3 ;  /* 0x000000062d007c0c */ /* 0x000fe2000dfc1270 */
[----:B------:R-:W0:Y:S01]  /*8b5f0*/  LDCU UR5, c[0x0][0x398] ;  /* 0x00007300ff0577ac */ /* 0x000e220008000800 */
[----:B------:R-:W1:Y:S01]  /*8b600*/  LDCU UR10, c[0x0][0x398] ;  /* 0x00007300ff0a77ac */ /* 0x000e620008000800 */
[----:B------:R-:W0:Y:S01]  /*8b610*/  LDCU UR6, c[0x0][0x398] ;  /* 0x00007300ff0677ac */ /* 0x000e220008000800 */
[----:B------:R1:W-:Y:S01]  /*8b620*/  @P2 STG.E.U8 desc[UR34][R40.64], R4 ;  /* 0x0000000428002986 */ /* 0x0003e2000c101122 */
[----:B------:R-:W-:-:S02]  /*8b630*/  PRMT R0, R51, 0x7770, RZ ;  /* 0x0000777033007816 */ /* 0x000fc400000000ff */
[C---:B------:R-:W-:Y:S01]  /*8b640*/  PRMT R2, R51.reuse, 0x7771, RZ ;  /* 0x0000777133027816 */ /* 0x040fe200000000ff */
[----:B-1----:R-:W4:Y:S04]  /*8b650*/  LDL.LU.64 R40, [R1+0x638] ;  /* 0x0006380001287983 */ /* 0x002f280000300a00 */
[----:B------:R1:W-:Y:S04]  /*8b660*/  @P1 STG.E.U8 desc[UR34][R32.64], R0 ;  /* 0x0000000020001986 */ /* 0x0003e8000c101122 */
[----:B-1----:R-:W4:Y:S01]  /*8b670*/  LDL.LU.64 R32, [R1+0x630] ;  /* 0x0006300001207983 */ /* 0x002f220000300a00 */
[----:B------:R-:W-:-:S03]  /*8b680*/  PRMT R0, R51, 0x7772, RZ ;  /* 0x0000777233007816 */ /* 0x000fc600000000ff */
[----:B------:R-:W4:Y:S04]  /*8b690*/  LDL.LU R61, [R1+0x220] ;  /* 0x00022000013d7983 */ /* 0x000f280000300800 */
[----:B--2---:R1:W-:Y:S04]  /*8b6a0*/  @P0 STG.E.U8 desc[UR34][R48.64], R2 ;  /* 0x0000000230000986 */ /* 0x0043e8000c101122 */
[----:B-1----:R-:W2:Y:S04]  /*8b6b0*/  LDL.LU.64 R48, [R1+0x640] ;  /* 0x0006400001307983 */ /* 0x002ea80000300a00 */
[----:B---3--:R1:W-:Y:S04]  /*8b6c0*/  @P6 STG.E.U8 desc[UR34][R54.64], R0 ;  /* 0x0000000036006986 */ /* 0x0083e8000c101122 */
[----:B-1----:R-:W3:Y:S01]  /*8b6d0*/  LDL.LU.64 R54, [R1+0x628] ;  /* 0x0006280001367983 */ /* 0x002ee20000300a00 */
[----:B------:R-:W-:-:S02]  /*8b6e0*/  ISETP.LT.AND P2, PT, R36, UR14, !P3 ;  /* 0x0000000e24007c0c */ /* 0x000fc4000df41270 */
[----:B------:R-:W-:Y:S02]  /*8b6f0*/  PRMT R2, R51, 0x7773, RZ ;  /* 0x0000777333027816 */ /* 0x000fe400000000ff */
[----:B------:R-:W-:Y:S01]  /*8b700*/  ISETP.LT.AND P1, PT, R44, UR4, !P3 ;  /* 0x000000042c007c0c */ /* 0x000fe2000df21270 */
[----:B------:R-:W-:Y:S01]  /*8b710*/  VIADD R0, R50, 0x7b ;  /* 0x0000007b32007836 */ /* 0x000fe20000000000 */
[----:B------:R-:W-:Y:S01]  /*8b720*/  ISETP.LT.AND P6, PT, R53, UR12, !P3 ;  /* 0x0000000c35007c0c */ /* 0x000fe2000dfc1270 */
[----:B------:R-:W1:Y:S01]  /*8b730*/  LDCU UR14, c[0x0][0x398] ;  /* 0x00007300ff0e77ac */ /* 0x000e620008000800 */
[----:B------:R-:W0:Y:S01]  /*8b740*/  LDCU UR4, c[0x0][0x398] ;  /* 0x00007300ff0477ac */ /* 0x000e220008000800 */
[----:B------:R-:W0:Y:S04]  /*8b750*/  LDCU UR12, c[0x0][0x398] ;  /* 0x00007300ff0c77ac */ /* 0x000e280008000800 */
[----:B------:R0:W-:Y:S01]  /*8b760*/  @P2 STG.E.U8 desc[UR34][R38.64], R2 ;  /* 0x0000000226002986 */ /* 0x0001e2000c101122 */
[----:B------:R-:W-:-:S03]  /*8b770*/  ISETP.LT.AND P2, PT, R60, UR11, !P3 ;  /* 0x0000000b3c007c0c */ /* 0x000fc6000df41270 */
[----:B----4-:R4:W1:Y:S01]  /*8b780*/  LDS.128 R4, [R46] ;  /* 0x000000002e047984 */ /* 0x0108620000000c00 */
[----:B------:R-:W-:Y:S02]  /*8b790*/  ISETP.GE.AND P0, PT, R0, UR39, PT ;  /* 0x0000002700007c0c */ /* 0x000fe4000bf06270 */
[C---:B------:R-:W-:Y:S02]  /*8b7a0*/  PRMT R0, R42.reuse, 0x7771, RZ ;  /* 0x000077712a007816 */ /* 0x040fe400000000ff */
[----:B------:R-:W-:Y:S01]  /*8b7b0*/  ISETP.LT.AND P3, PT, R59, UR7, !P3 ;  /* 0x000000073b007c0c */ /* 0x000fe2000df61270 */
[----:B------:R-:W1:Y:S01]  /*8b7c0*/  LDCU UR11, c[0x0][0x398] ;  /* 0x00007300ff0b77ac */ /* 0x000e620008000800 */
[----:B------:R-:W1:Y:S01]  /*8b7d0*/  LDCU UR7, c[0x0][0x398] ;  /* 0x00007300ff0777ac */ /* 0x000e620008000800 */
[----:B0-----:R-:W3:Y:S01]  /*8b7e0*/  LDL.LU.64 R38, [R1+0x650] ;  /* 0x0006500001267983 */ /* 0x001ee20000300a00 */
[----:B------:R-:W-:-:S03]  /*8b7f0*/  PRMT R2, R42, 0x7770, RZ ;  /* 0x000077702a027816 */ /* 0x000fc600000000ff */
[----:B----4-:R-:W4:Y:S04]  /*8b800*/  LDL.LU.64 R46, [R1+0x648] ;  /* 0x00064800012e7983 */ /* 0x010f280000300a00 */
        /* <DEDUP_REMOVED lines=8> */
[----:B0-----:R-:W4:Y:S01]  /*8b890*/  LDL.LU.64 R32, [R1+0x678] ;  /* 0x0006780001207983 */ /* 0x001f220000300a00 */
[----:B------:R-:W-:-:S03]  /*8b8a0*/  PRMT R2, R61, 0x7770, RZ ;  /* 0x000077703d027816 */ /* 0x000fc600000000ff */
[----:B------:R-:W4:Y:S04]  /*8b8b0*/  LDL.LU.64 R42, [R1+0x6b8] ;  /* 0x0006b800012a7983 */ /* 0x000f280000300a00 */
[----:B--2---:R-:W-:Y:S04]  /*8b8c0*/  @P3 STG.E.U8 desc[UR34][R48.64], R0 ;  /* 0x0000000030003986 */ /* 0x004fe8000c101122 */
[----:B---3--:R0:W-:Y:S04]  /*8b8d0*/  @P1 STG.E.U8 desc[UR34][R54.64], R2 ;  /* 0x0000000236001986 */ /* 0x0081e8000c101122 */
[----:B0-----:R-:W2:Y:S01]  /*8b8e0*/  LDL.LU.64 R54, [R1+0x6b0] ;  /* 0x0006b00001367983 */ /* 0x001ea20000300a00 */
[----:B------:R-:W-:-:S02]  /*8b8f0*/  ISETP.LT.AND P6, PT, R37, UR9, !P4 ;  /* 0x0000000925007c0c */ /* 0x000fc4000e7c1270 */
[----:B------:R-:W-:Y:S02]  /*8b900*/  ISETP.LT.AND P2, PT, R45, UR5, !P4 ;  /* 0x000000052d007c0c */ /* 0x000fe4000e741270 */
[C---:B------:R-:W-:Y:S02]  /*8b910*/  PRMT R0, R61.reuse, 0x7771, RZ ;  /* 0x000077713d007816 */ /* 0x040fe400000000ff */
[----:B------:R-:W-:Y:S02]  /*8b920*/  ISETP.LT.AND P1, PT, R36, UR10, !P4 ;  /* 0x0000000a24007c0c */ /* 0x000fe4000e721270 */
[----:B------:R-:W-:Y:S01]  /*8b930*/  PRMT R2, R61, 0x7772, RZ ;  /* 0x000077723d027816 */ /* 0x000fe200000000ff */
[----:B------:R-:W3:Y:S01]  /*8b940*/  LDL.LU R48, [R1+0x294] ;  /* 0x0002940001307983 */ /* 0x000ee20000300800 */
[----:B------:R-:W-:Y:S02]  /*8b950*/  ISETP.LT.AND P3, PT, R44, UR6, !P4 ;  /* 0x000000062c007c0c */ /* 0x000fe4000e761270 */
[----:B-1----:R-:W-:Y:S01]  /*8b960*/  PRMT R3, R4, 0x7770, RZ ;  /* 0x0000777004037816 */ /* 0x002fe200000000ff */
[----:B------:R-:W0:Y:S01]  /*8b970*/  LDCU UR5, c[0x0][0x398] ;  /* 0x00007300ff0577ac */ /* 0x000e220008000800 */
[----:B------:R-:W1:Y:S01]  /*8b980*/  LDCU UR9, c[0x0][0x398] ;  /* 0x00007300ff0977ac */ /* 0x000e620008000800 */
[----:B------:R-:W0:Y:S01]  /*8b990*/  LDCU UR10, c[0x0][0x398] ;  /* 0x00007300ff0a77ac */ /* 0x000e220008000800 */
[----:B------:R-:W0:Y:S01]  /*8b9a0*/  LDCU UR6, c[0x0][0x398] ;  /* 0x00007300ff0677ac */ /* 0x000e220008000800 */
[----:B------:R1:W-:Y:S04]  /*8b9b0*/  @P6 STG.E.U8 desc[UR34][R38.64], R0 ;  /* 0x0000000026006986 */ /* 0x0003e8000c101122 */
[----:B----4-:R4:W-:Y:S01]  /*8b9c0*/  @P2 STG.E.U8 desc[UR34][R46.64], R2 ;  /* 0x000000022e002986 */ /* 0x0109e2000c101122 */
[----:B------:R-:W-:-:S02]  /*8b9d0*/  ISETP.LT.AND P2, PT, R60, UR13, !P4 ;  /* 0x0000000d3c007c0c */ /* 0x000fc4000e741270 */
[----:B------:R-:W-:Y:S01]  /*8b9e0*/  ISETP.LT.AND P6, PT, R53, UR14, !P4 ;  /* 0x0000000e35007c0c */ /* 0x000fe2000e7c1270 */
[----:B-1----:R-:W3:Y:S04]  /*8b9f0*/  LDL.LU.64 R38, [R1+0x6c0] ;  /* 0x0006c00001267983 */ /* 0x002ee80000300a00 */
[----:B----4-:R-:W4:Y:S01]  /*8ba00*/  LDL.LU.64 R46, [R1+0x6a8] ;  /* 0x0006a800012e7983 */ /* 0x010f220000300a00 */
[----:B------:R-:W-:-:S03]  /*8ba10*/  PRMT R2, R61, 0x7773, RZ ;  /* 0x000077733d027816 */ /* 0x000fc600000000ff */
[----:B------:R-:W4:Y:S01]  /*8ba20*/  LDL.LU.64 R28, [R1+0x6d8] ;  /* 0x0006d800011c7983 */ /* 0x000f220000300a00 */
[----:B------:R-:W-:Y:S01]  /*8ba30*/  VIADD R0, R50, 0x7c ;  /* 0x0000007c32007836 */ /* 0x000fe20000000000 */
[----:B------:R-:W1:Y:S01]  /*8ba40*/  LDCU UR13, c[0x0][0x398] ;  /* 0x00007300ff0d77ac */ /* 0x000e620008000800 */
[----:B------:R-:W0:Y:S01]  /*8ba50*/  LDCU UR14, c[0x0][0x398] ;  /* 0x00007300ff0e77ac */ /* 0x000e220008000800 */
[----:B------:R1:W-:Y:S02]  /*8ba60*/  @P1 STG.E.U8 desc[UR34][R40.64], R2 ;  /* 0x0000000228001986 */ /* 0x0003e4000c101122 */
[----:B------:R-:W-:Y:S02]  /*8ba70*/  ISETP.GE.AND P1, PT, R0, UR41, PT ;  /* 0x0000002900007c0c */ /* 0x000fe4000bf26270 */
[C---:B------:R-:W-:Y:S01]  /*8ba80*/  PRMT R0, R4.reuse, 0x7771, RZ ;  /* 0x0000777104007816 */ /* 0x040fe200000000ff */
[----:B-1----:R-:W4:Y:S04]  /*8ba90*/  LDL.LU.64 R40, [R1+0x6d0] ;  /* 0x0006d00001287983 */ /* 0x002f280000300a00 */
[----:B------:R1:W-:Y:S01]  /*8baa0*/  @P3 STG.E.U8 desc[UR34][R32.64], R3 ;  /* 0x0000000320003986 */ /* 0x0003e2000c101122 */
[----:B------:R-:W-:-:S03]  /*8bab0*/  PRMT R2, R4, 0x7772, RZ ;  /* 0x0000777204027816 */ /* 0x000fc600000000ff */
[----:B------:R-:W-:Y:S04]  /*8bac0*/  @P2 STG.E.U8 desc[UR34][R42.64], R0 ;  /* 0x000000002a002986 */ /* 0x000fe8000c101122 */
[----:B-1----:R-:W4:Y:S04]  /*8bad0*/  LDL.LU.64 R32, [R1+0x6e8] ;  /* 0x0006e80001207983 */ /* 0x002f280000300a00 */
[----:B------:R-:W4:Y:S04]  /*8bae0*/  LDL.LU R51, [R1+0x1c4] ;  /* 0x0001c40001337983 */ /* 0x000f280000300800 */
[----:B--2---:R1:W-:Y:S04]  /*8baf0*/  @P6 STG.E.U8 desc[UR34][R54.64], R2 ;  /* 0x0000000236006986 */ /* 0x0043e8000c101122 */
[----:B-1----:R-:W2:Y:S01]  /*8bb00*/  LDL.LU.64 R54, [R1+0x708] ;  /* 0x0007080001367983 */ /* 0x002ea20000300a00 */
[----:B------:R-:W-:-:S02]  /*8bb10*/  ISETP.LT.AND P4, PT, R59, UR4, !P4 ;  /* 0x000000043b007c0c */ /* 0x000fc4000e781270 */
[----:B------:R-:W-:Y:S02]  /*8bb20*/  ISETP.LT.AND P3, PT, R52, UR11, !P5 ;  /* 0x0000000b34007c0c */ /* 0x000fe4000ef61270 */
[----:B------:R-:W-:Y:S01]  /*8bb30*/  ISETP.LT.AND P6, PT, R37, UR12, !P5 ;  /* 0x0000000c25007c0c */ /* 0x000fe2000efc1270 */
[----:B------:R-:W2:Y:S01]  /*8bb40*/  LDL.LU.64 R42, [R1+0x700] ;  /* 0x00070000012a7983 */ /* 0x000ea20000300a00 */
[----:B------:R-:W-:Y:S02]  /*8bb50*/  PRMT R4, R4, 0x7773, RZ ;  /* 0x0000777304047816 */ /* 0x000fe400000000ff */
[----:B------:R-:W-:Y:S02]  /*8bb60*/  ISETP.LT.AND P2, PT, R45, UR7, !P5 ;  /* 0x000000072d007c0c */ /* 0x000fe4000ef41270 */
[C---:B---3--:R-:W-:Y:S02]  /*8bb70*/  PRMT R0, R48.reuse, 0x7770, RZ ;  /* 0x0000777030007816 */ /* 0x048fe400000000ff */
[----:B------:R-:W-:Y:S01]  /*8bb80*/  PRMT R2, R48, 0x7772, RZ ;  /* 0x0000777230027816 */ /* 0x000fe200000000ff */
[----:B------:R-:W1:Y:S01]  /*8bb90*/  LDCU UR4, c[0x0][0x398] ;  /* 0x00007300ff0477ac */ /* 0x000e620008000800 */
[----:B------:R-:W3:Y:S01]  /*8bba0*/  LDCU UR7, c[0x0][0x398] ;  /* 0x00007300ff0777ac */ /* 0x000ee20008000800 */
[----:B------:R-:W1:Y:S01]  /*8bbb0*/  LDCU UR11, c[0x0][0x398] ;  /* 0x00007300ff0b77ac */ /* 0x000e620008000800 */
[----:B------:R-:W1:Y:S01]  /*8bbc0*/  LDCU UR12, c[0x0][0x398] ;  /* 0x00007300ff0c77ac */ /* 0x000e620008000800 */
[----:B------:R3:W-:Y:S04]  /*8bbd0*/  @P4 STG.E.U8 desc[UR34][R38.64], R4 ;  /* 0x0000000426004986 */ /* 0x0007e8000c101122 */
[----:B----4-:R4:W-:Y:S01]  /*8bbe0*/  @P3 STG.E.U8 desc[UR34][R46.64], R0 ;  /* 0x000000002e003986 */ /* 0x0109e2000c101122 */
[----:B------:R-:W-:-:S02]  /*8bbf0*/  ISETP.LT.AND P3, PT, R36, UR8, !P5 ;  /* 0x0000000824007c0c */ /* 0x000fc4000ef61270 */
[----:B0-----:R-:W-:Y:S01]  /*8bc00*/  ISETP.LT.AND P4, PT, R44, UR5, !P5 ;  /* 0x000000052c007c0c */ /* 0x001fe2000ef81270 */
[----:B------:R-:W0:Y:S01]  /*8bc10*/  LDCU UR8, c[0x0][0x398] ;  /* 0x00007300ff0877ac */ /* 0x000e220008000800 */
[----:B------:R-:W0:Y:S01]  /*8bc20*/  LDCU UR5, c[0x0][0x398] ;  /* 0x00007300ff0577ac */ /* 0x000e220008000800 */
[----:B---3--:R-:W3:Y:S01]  /*8bc30*/  LDL.LU.64 R38, [R1+0x730] ;  /* 0x0007300001267983 */ /* 0x008ee20000300a00 */
[----:B----4-:R-:W-:-:S03]  /*8bc40*/  PRMT R0, R48, 0x7771, RZ ;  /* 0x0000777130007816 */ /* 0x010fc600000000ff */
[----:B------:R-:W4:Y:S04]  /*8bc50*/  LDL.LU.64 R46, [R1+0x718] ;  /* 0x00071800012e7983 */ /* 0x000f280000300a00 */
[----:B------:R-:W4:Y:S04]  /*8bc60*/  LDL.LU R61, [R1+0x224] ;  /* 0x00022400013d7983 */ /* 0x000f280000300800 */
[----:B------:R0:W-:Y:S04]  /*8bc70*/  @P6 STG.E.U8 desc[UR34][R28.64], R0 ;  /* 0x000000001c006986 */ /* 0x0001e8000c101122 */
[----:B------:R1:W-:Y:S01]  /*8bc80*/  @P2 STG.E.U8 desc[UR34][R40.64], R2 ;  /* 0x0000000228002986 */ /* 0x0003e2000c101122 */
[----:B0-----:R-:W-:-:S03]  /*8bc90*/  VIADD R0, R50, 0x7d ;  /* 0x0000007d32007836 */ /* 0x001fc60000000000 */
[----:B-1----:R-:W4:Y:S01]  /*8bca0*/  LDL.LU.64 R40, [R1+0x728] ;  /* 0x0007280001287983 */ /* 0x002f220000300a00 */
[----:B------:R-:W-:-:S03]  /*8bcb0*/  PRMT R2, R48, 0x7773, RZ ;  /* 0x0000777330027816 */ /* 0x000fc600000000ff */
[----:B------:R-:W4:Y:S01]  /*8bcc0*/  LDL.LU.64 R48, [R1+0x720] ;  /* 0x0007200001307983 */ /* 0x000f220000300a00 */
[----:B------:R-:W-:Y:S02]  /*8bcd0*/  ISETP.GE.AND P2, PT, R0, UR43, PT ;  /* 0x0000002b00007c0c */ /* 0x000fe4000bf46270 */
[----:B------:R-:W-:Y:S01]  /*8bce0*/  PRMT R0, R51, 0x7770, RZ ;  /* 0x0000777033007816 */ /* 0x000fe200000000ff */
[----:B------:R-:W-:Y:S04]  /*8bcf0*/  @P3 STG.E.U8 desc[UR34][R32.64], R2 ;  /* 0x0000000220003986 */ /* 0x000fe8000c101122 */
[----:B--2---:R0:W-:Y:S04]  /*8bd00*/  @P4 STG.E.U8 desc[UR34][R54.64], R0 ;  /* 0x0000000036004986 */ /* 0x0041e8000c101122 */
[----:B0-----:R-:W2:Y:S01]  /*8bd10*/  LDL.LU.64 R54, [R1+0x768] ;  /* 0x0007680001367983 */ /* 0x001ea20000300a00 */
[----:B------:R-:W-:-:S02]  /*8bd20*/  ISETP.LT.AND P6, PT, R60, UR9, !P5 ;  /* 0x000000093c007c0c */ /* 0x000fc4000efc1270 */
[----:B------:R-:W-:Y:S02]  /*8bd30*/  ISETP.LT.AND P3, PT, R53, UR10, !P5 ;  /* 0x0000000a35007c0c */ /* 0x000fe4000ef61270 */
[----:B------:R-:W-:Y:S02]  /*8bd40*/  ISETP.LT.AND P5, PT, R59, UR6, !P5 ;  /* 0x000000063b007c0c */ /* 0x000fe4000efa1270 */
[C---:B------:R-:W-:Y:S02]  /*8bd50*/  PRMT R2, R51.reuse, 0x7771, RZ ;  /* 0x0000777133027816 */ /* 0x040fe400000000ff */
[----:B------:R-:W-:Y:S02]  /*8bd60*/  PRMT R0, R51, 0x7772, RZ ;  /* 0x0000777233007816 */ /* 0x000fe400000000ff */
[----:B------:R-:W-:Y:S01]  /*8bd70*/  ISETP.LT.AND P4, PT, R37, UR14, !P0 ;  /* 0x0000000e25007c0c */ /* 0x000fe2000c781270 */
[----:B------:R-:W0:Y:S01]  /*8bd80*/  LDCU UR9, c[0x0][0x398] ;  /* 0x00007300ff0977ac */ /* 0x000e220008000800 */
[----:B------:R-:W1:Y:S01]  /*8bd90*/  LDCU UR6, c[0x0][0x398] ;  /* 0x00007300ff0677ac */ /* 0x000e620008000800 */
[----:B------:R-:W0:Y:S01]  /*8bda0*/  LDCU UR10, c[0x0][0x398] ;  /* 0x00007300ff0a77ac */ /* 0x000e220008000800 */
[----:B------:R-:W0:Y:S01]  /*8bdb0*/  LDCU UR14, c[0x0][0x398] ;  /* 0x00007300ff0e77ac */ /* 0x000e220008000800 */
[----:B------:R1:W-:Y:S01]  /*8bdc0*/  @P6 STG.E.U8 desc[UR34][R42.64], R2 ;  /* 0x000000022a006986 */ /* 0x0003e2000c101122 */
[----:B------:R-:W-:-:S03]  /*8bdd0*/  ISETP.LT.AND P6, PT, R52, UR13, !P0 ;  /* 0x0000000d34007c0c */ /* 0x000fc6000c7c1270 */
[----:B---3--:R4:W-:Y:S04]  /*8bde0*/  @P3 STG.E.U8 desc[UR34][R38.64], R0 ;  /* 0x0000000026003986 */ /* 0x0089e8000c101122 */
[----:B-1----:R-:W3:Y:S01]  /*8bdf0*/  LDL.LU.64 R42, [R1+0x760] ;  /* 0x00076000012a7983 */ /* 0x002ee20000300a00 */
[----:B------:R-:W-:Y:S02]  /*8be00*/  PRMT R2, R51, 0x7773, RZ ;  /* 0x0000777333027816 */ /* 0x000fe400000000ff */
[C---:B----4-:R-:W-:Y:S02]  /*8be10*/  PRMT R0, R61.reuse, 0x7770, RZ ;  /* 0x000077703d007816 */ /* 0x050fe400000000ff */
[----:B------:R-:W-:Y:S01]  /*8be20*/  PRMT R3, R61, 0x7773, RZ ;  /* 0x000077733d037816 */ /* 0x000fe200000000ff */
[----:B------:R-:W1:Y:S01]  /*8be30*/  LDCU UR13, c[0x0][0x398] ;  /* 0x00007300ff0d77ac */ /* 0x000e620008000800 */
[----:B------:R4:W-:Y:S01]  /*8be40*/  @P5 STG.E.U8 desc[UR34][R46.64], R2 ;  /* 0x000000022e005986 */ /* 0x0009e2000c101122 */
[----:B------:R-:W-:-:S03]  /*8be50*/  ISETP.LT.AND P3, PT, R45, UR4, !P0 ;  /* 0x000000042d007c0c */ /* 0x000fc6000c761270 */
[----:B----4-:R-:W4:Y:S04]  /*8be60*/  LDL.LU.64 R46, [R1+0x778] ;  /* 0x00077800012e7983 */ /* 0x010f280000300a00 */
[----:B------:R-:W4:Y:S04]  /*8be70*/  LDL.LU.64 R38, [R1+0x770] ;  /* 0x0007700001267983 */ /* 0x000f280000300a00 */
[----:B------:R0:W-:Y:S01]  /*8be80*/  @P6 STG.E.U8 desc[UR34][R40.64], R0 ;  /* 0x0000000028006986 */ /* 0x0001e2000c101122 */
[C---:B------:R-:W-:Y:S02]  /*8be90*/  PRMT R2, R61.reuse, 0x7771, RZ ;  /* 0x000077713d027816 */ /* 0x040fe400000000ff */
[----:B------:R-:W-:Y:S01]  /*8bea0*/  ISETP.LT.AND P5, PT, R36, UR7, !P0 ;  /* 0x0000000724007c0c */ /* 0x000fe2000c7a1270 */
[----:B------:R-:W1:Y:S01]  /*8beb0*/  LDCU UR4, c[0x0][0x398] ;  /* 0x00007300ff0477ac */ /* 0x000e620008000800 */
[----:B0-----:R-:W4:Y:S04]  /*8bec0*/  LDL.LU.64 R40, [R1+0x7c8] ;  /* 0x0007c80001287983 */ /* 0x001f280000300a00 */
[----:B------:R0:W-:Y:S04]  /*8bed0*/  @P4 STG.E.U8 desc[UR34][R48.64], R2 ;  /* 0x0000000230004986 */ /* 0x0001e8000c101122 */
[----:B------:R-:W4:Y:S01]  /*8bee0*/  LDL.LU.64 R32, [R1+0x7a0] ;  /* 0x0007a00001207983 */ /* 0x000f220000300a00 */
[----:B------:R-:W-:Y:S01]  /*8bef0*/  ISETP.LT.AND P6, PT, R60, UR8, !P0 ;  /* 0x000000083c007c0c */ /* 0x000fe2000c7c1270 */
[----:B------:R-:W-:Y:S01]  /*8bf00*/  VIADD R0, R50, 0x7e ;  /* 0x0000007e32007836 */ /* 0x000fe20000000000 */
[----:B------:R-:W1:Y:S01]  /*8bf10*/  LDCU UR7, c[0x0][0x398] ;  /* 0x00007300ff0777ac */ /* 0x000e620008000800 */
[----:B0-----:R-:W-:Y:S01]  /*8bf20*/  PRMT R2, R61, 0x7772, RZ ;  /* 0x000077723d027816 */ /* 0x001fe200000000ff */
[----:B------:R-:W4:Y:S04]  /*8bf30*/  LDL.LU.64 R48, [R1+0x7c0] ;  /* 0x0007c00001307983 */ /* 0x000f280000300a00 */
[----:B------:R-:W4:Y:S01]  /*8bf40*/  LDL.LU R51, [R1+0x298] ;  /* 0x0002980001337983 */ /* 0x000f220000300800 */
[----:B------:R-:W-:Y:S01]  /*8bf50*/  ISETP.LT.AND P4, PT, R44, UR11, !P0 ;  /* 0x0000000b2c007c0c */ /* 0x000fe2000c781270 */
[----:B------:R-:W0:Y:S01]  /*8bf60*/  LDCU UR8, c[0x0][0x398] ;  /* 0x00007300ff0877ac */ /* 0x000e220008000800 */
[----:B------:R-:W0:Y:S01]  /*8bf70*/  LDCU UR11, c[0x0][0x398] ;  /* 0x00007300ff0b77ac */ /* 0x000e220008000800 */
[----:B--2---:R2:W-:Y:S04]  /*8bf80*/  @P3 STG.E.U8 desc[UR34][R54.64], R2 ;  /* 0x0000000236003986 */ /* 0x0045e8000c101122 */
[----:B--2---:R-:W2:Y:S01]  /*8bf90*/  LDL.LU.64 R54, [R1+0x7b8] ;  /* 0x0007b80001367983 */ /* 0x004ea20000300a00 */
[----:B------:R-:W-:-:S02]  /*8bfa0*/  ISETP.GE.AND P3, PT, R0, UR45, PT ;  /* 0x0000002d00007c0c */ /* 0x000fc4000bf66270 */
[C---:B------:R-:W-:Y:S02]  /*8bfb0*/  PRMT R0, R5.reuse, 0x7770, RZ ;  /* 0x0000777005007816 */ /* 0x040fe400000000ff */
[----:B------:R-:W-:Y:S01]  /*8bfc0*/  PRMT R2, R5, 0x7771, RZ ;  /* 0x0000777105027816 */ /* 0x000fe200000000ff */
[----:B---3--:R3:W-:Y:S01]  /*8bfd0*/  @P5 STG.E.U8 desc[UR34][R42.64], R3 ;  /* 0x000000032a005986 */ /* 0x0087e2000c101122 */
[----:B------:R-:W-:Y:S02]  /*8bfe0*/  ISETP.LT.AND P5, PT, R53, UR12, !P0 ;  /* 0x0000000c35007c0c */ /* 0x000fe4000c7a1270 */
[----:B------:R-:W-:Y:S01]  /*8bff0*/  ISETP.LT.AND P0, PT, R59, UR5, !P0 ;  /* 0x000000053b007c0c */ /* 0x000fe2000c701270 */
[----:B------:R-:W0:Y:S01]  /*8c000*/  LDCU UR5, c[0x0][0x398] ;  /* 0x00007300ff0577ac */ /* 0x000e220008000800 */
[----:B------:R-:W0:Y:S01]  /*8c010*/  LDCU UR12, c[0x0][0x398] ;  /* 0x00007300ff0c77ac */ /* 0x000e220008000800 */
[----:B---3--:R-:W3:Y:S04]  /*8c020*/  LDL.LU.64 R42, [R1+0x7e0] ;  /* 0x0007e000012a7983 */ /* 0x008ee80000300a00 */
[----:B----4-:R4:W-:Y:S04]  /*8c030*/  @P4 STG.E.U8 desc[UR34][R46.64], R0 ;  /* 0x000000002e004986 */ /* 0x0109e8000c101122 */
[----:B------:R0:W-:Y:S01]  /*8c040*/  @P6 STG.E.U8 desc[UR34][R38.64], R2 ;  /* 0x0000000226006986 */ /* 0x0001e2000c101122 */
[----:B------:R-:W-:-:S02]  /*8c050*/  ISETP.LT.AND P6, PT, R52, UR9, !P1 ;  /* 0x0000000934007c0c */ /* 0x000fc4000cfc1270 */
[----:B------:R-:W-:Y:S01]  /*8c060*/  ISETP.LT.AND P4, PT, R37, UR6, !P1 ;  /* 0x0000000625007c0c */ /* 0x000fe2000cf81270 */
[----:B------:R-:W1:Y:S01]  /*8c070*/  LDCU UR6, c[0x0][0x398] ;  /* 0x00007300ff0677ac */ /* 0x000e620008000800 */
[----:B------:R-:W1:Y:S01]  /*8c080*/  LDCU UR9, c[0x0][0x398] ;  /* 0x00007300ff0977ac */ /* 0x000e620008000800 */
[----:B----4-:R-:W4:Y:S01]  /*8c090*/  LDL.LU.64 R46, [R1+0x7d8] ;  /* 0x0007d800012e7983 */ /* 0x010f220000300a00 */
[----:B------:R-:W-:-:S03]  /*8c0a0*/  PRMT R0, R5, 0x7772, RZ ;  /* 0x0000777205007816 */ /* 0x000fc600000000ff */
[----:B0-----:R-:W4:Y:S01]  /*8c0b0*/  LDL.LU R38, [R1+0x1c8] ;  /* 0x0001c80001267983 */ /* 0x001f220000300800 */
[----:B------:R-:W-:-:S03]  /*8c0c0*/  PRMT R5, R5, 0x7773, RZ ;  /* 0x0000777305057816 */ /* 0x000fc600000000ff */
[----:B------:R0:W-:Y:S04]  /*8c0d0*/  @P5 STG.E.U8 desc[UR34][R40.64], R0 ;  /* 0x0000000028005986 */ /* 0x0001e8000c101122 */
[----:B------:R1:W-:Y:S04]  /*8c0e0*/  @P0 STG.E.U8 desc[UR34][R32.64], R5 ;  /* 0x0000000520000986 */ /* 0x0003e8000c101122 */
[----:B0-----:R-:W4:Y:S01]  /*8c0f0*/  LDL.LU.64 R40, [R1+0x7f0] ;  /* 0x0007f00001287983 */ /* 0x001f220000300a00 */
[----:B------:R-:W-:-:S03]  /*8c100*/  PRMT R0, R51, 0x7770, RZ ;  /* 0x0000777033007816 */ /* 0x000fc600000000ff */
[----:B------:R-:W4:Y:S01]  /*8c110*/  LDL.LU.64 R28, [R1+0x818] ;  /* 0x00081800011c7983 */ /* 0x000f220000300a00 */
[----:B------:R-:W-:-:S03]  /*8c120*/  PRMT R2, R51, 0x7771, RZ ;  /* 0x0000777133027816 */ /* 0x000fc600000000ff */
[----:B-1----:R-:W4:Y:S04]  /*8c130*/  LDL.LU.64 R32, [R1+0x810] ;  /* 0x0008100001207983 */ /* 0x002f280000300a00 */
[----:B------:R-:W4:Y:S04]  /*8c140*/  LDL.LU R61, [R1+0x228] ;  /* 0x00022800013d7983 */ /* 0x000f280000300800 */
[----:B------:R0:W-:Y:S04]  /*8c150*/  @P6 STG.E.U8 desc[UR34][R48.64], R0 ;  /* 0x0000000030006986 */ /* 0x0001e8000c101122 */
[----:B0-----:R-:W4:Y:S04]  /*8c160*/  LDL.LU.64 R48, [R1+0x820] ;  /* 0x0008200001307983 */ /* 0x001f280000300a00 */
        /* <DEDUP_REMOVED lines=10> */
[----:B------:R-:W-:Y:S01]  /*8c210*/  PRMT R4, R6, 0x7770, RZ ;  /* 0x0000777006047816 */ /* 0x000fe200000000ff */
[----:B------:R-:W0:Y:S01]  /*8c220*/  LDCU UR14, c[0x0][0x398] ;  /* 0x00007300ff0e77ac */ /* 0x000e220008000800 */
[----:B------:R-:W0:Y:S01]  /*8c230*/  LDCU UR7, c[0x0][0x398] ;  /* 0x00007300ff0777ac */ /* 0x000e220008000800 */
[----:B---3--:R3:W-:Y:S01]  /*8c240*/  @P5 STG.E.U8 desc[UR34][R42.64], R0 ;  /* 0x000000002a005986 */ /* 0x0087e2000c101122 */
[----:B------:R-:W-:-:S02]  /*8c250*/  ISETP.LT.AND P5, PT, R60, UR4, !P1 ;  /* 0x000000043c007c0c */ /* 0x000fc4000cfa1270 */
[----:B------:R-:W-:Y:S01]  /*8c260*/  ISETP.LT.AND P1, PT, R59, UR8, !P1 ;  /* 0x000000083b007c0c */ /* 0x000fe2000cf21270 */
[----:B------:R-:W0:Y:S01]  /*8c270*/  LDCU UR4, c[0x0][0x398] ;  /* 0x00007300ff0477ac */ /* 0x000e220008000800 */
[----:B------:R-:W0:Y:S01]  /*8c280*/  LDCU UR8, c[0x0][0x398] ;  /* 0x00007300ff0877ac */ /* 0x000e220008000800 */
[----:B---3--:R-:W-:Y:S01]  /*8c290*/  VIADD R0, R50, 0x7f ;  /* 0x0000007f32007836 */ /* 0x008fe20000000000 */
[----:B------:R-:W3:Y:S04]  /*8c2a0*/  LDL.LU.64 R42, [R1+0x828] ;  /* 0x00082800012a7983 */ /* 0x000ee80000300a00 */
[----:B----4-:R4:W-:Y:S01]  /*8c2b0*/  @P0 STG.E.U8 desc[UR34][R46.64], R2 ;  /* 0x000000022e000986 */ /* 0x0109e2000c101122 */
[----:B------:R-:W-:Y:S02]  /*8c2c0*/  ISETP.GE.AND P0, PT, R0, UR23, PT ;  /* 0x0000001700007c0c */ /* 0x000fe4000bf06270 */
[----:B------:R-:W-:-:S02]  /*8c2d0*/  PRMT R0, R38, 0x7771, RZ ;  /* 0x0000777126007816 */ /* 0x000fc400000000ff */
[----:B----4-:R-:W-:Y:S01]  /*8c2e0*/  PRMT R2, R38, 0x7770, RZ ;  /* 0x0000777026027816 */ /* 0x010fe200000000ff */
[----:B------:R-:W4:Y:S04]  /*8c2f0*/  LDL.LU.64 R46, [R1+0x7b0] ;  /* 0x0007b000012e7983 */ /* 0x000f280000300a00 */
[----:B------:R-:W4:Y:S04]  /*8c300*/  LDL.LU.64 R50, [R1+0x748] ;  /* 0x0007480001327983 */ /* 0x000f280000300a00 */
[----:B------:R0:W-:Y:S01]  /*8c310*/  @P4 STG.E.U8 desc[UR34][R40.64], R2 ;  /* 0x0000000228004986 */ /* 0x0001e2000c101122 */
[----:B------:R-:W-:-:S03]  /*8c320*/  ISETP.LT.AND P4, PT, R52, UR11, !P2 ;  /* 0x0000000b34007c0c */ /* 0x000fc6000d781270 */
[----:B------:R1:W-:Y:S01]  /*8c330*/  @P5 STG.E.U8 desc[UR34][R28.64], R0 ;  /* 0x000000001c005986 */ /* 0x0003e2000c101122 */
[----:B------:R-:W2:Y:S01]  /*8c340*/  LDCU UR11, c[0x0][0x398] ;  /* 0x00007300ff0b77ac */ /* 0x000ea20008000800 */
[C---:B0-----:R-:W-:Y:S02]  /*8c350*/  PRMT R2, R38.reuse, 0x7772, RZ ;  /* 0x0000777226027816 */ /* 0x041fe400000000ff */
[----:B------:R-:W4:Y:S01]  /*8c360*/  LDL.LU.64 R40, [R1+0x6a0] ;  /* 0x0006a00001287983 */ /* 0x000f220000300a00 */
[----:B-1----:R-:W-:-:S03]  /*8c370*/  PRMT R0, R38, 0x7773, RZ ;  /* 0x0000777326007816 */ /* 0x002fc600000000ff */
[----:B------:R0:W-:Y:S04]  /*8c380*/  @P6 STG.E.U8 desc[UR34][R32.64], R2 ;  /* 0x0000000220006986 */ /* 0x0001e8000c101122 */
[----:B------:R1:W-:Y:S01]  /*8c390*/  @P1 STG.E.U8 desc[UR34][R48.64], R0 ;  /* 0x0000000030001986 */ /* 0x0003e2000c101122 */
[----:B0-----:R-:W-:-:S03]  /*8c3a0*/  PRMT R2, R61, 0x7770, RZ ;  /* 0x000077703d027816 */ /* 0x001fc600000000ff */
[----:B-1----:R-:W4:Y:S04]  /*8c3b0*/  LDL.LU.64 R48, [R1+0x608] ;  /* 0x0006080001307983 */ /* 0x002f280000300a00 */
[----:B--2---:R0:W-:Y:S04]  /*8c3c0*/  @P4 STG.E.U8 desc[UR34][R54.64], R2 ;  /* 0x0000000236004986 */ /* 0x0041e8000c101122 */
[----:B0-----:R-:W2:Y:S01]  /*8c3d0*/  LDL.LU.64 R54, [R1+0x520] ;  /* 0x0005200001367983 */ /* 0x001ea20000300a00 */
[----:B------:R-:W-:Y:S02]  /*8c3e0*/  ISETP.LT.AND P5, PT, R37, UR5, !P2 ;  /* 0x0000000525007c0c */ /* 0x000fe4000d7a1270 */
[----:B------:R-:W-:Y:S01]  /*8c3f0*/  ISETP.LT.AND P6, PT, R45, UR6, !P2 ;  /* 0x000000062d007c0c */ /* 0x000fe2000d7c1270 */
[----:B------:R-:W2:Y:S04]  /*8c400*/  LDL.LU R56, [R1+0x29c] ;  /* 0x00029c0001387983 */ /* 0x000ea80000300800 */
[----:B------:R-:W2:Y:S01]  /*8c410*/  LDL.LU.64 R24, [R1+0x420] ;  /* 0x0004200001187983 */ /* 0x000ea20000300a00 */
[----:B------:R-:W-:-:S02]  /*8c420*/  PRMT R0, R61, 0x7771, RZ ;  /* 0x000077713d007816 */ /* 0x000fc400000000ff */
[C---:B------:R-:W-:Y:S02]  /*8c430*/  PRMT R2, R61.reuse, 0x7772, RZ ;  /* 0x000077723d027816 */ /* 0x040fe400000000ff */
[----:B------:R-:W-:Y:S02]  /*8c440*/  ISETP.LT.AND P1, PT, R36, UR9, !P2 ;  /* 0x0000000924007c0c */ /* 0x000fe4000d721270 */
[----:B------:R-:W-:Y:S01]  /*8c450*/  ISETP.LT.AND P4, PT, R44, UR10, !P2 ;  /* 0x0000000a2c007c0c */ /* 0x000fe2000d781270 */
[----:B------:R-:W2:Y:S04]  /*8c460*/  LDL.LU.64 R28, [R1+0x410] ;  /* 0x00041000011c7983 */ /* 0x000ea80000300a00 */
[----:B------:R-:W2:Y:S04]  /*8c470*/  LDL.LU.64 R32, [R1+0x400] ;  /* 0x0004000001207983 */ /* 0x000ea80000300a00 */
[----:B------:R-:W2:Y:S01]  /*8c480*/  LDL.LU.64 R38, [R1+0x3e8] ;  /* 0x0003e80001267983 */ /* 0x000ea20000300a00 */
[----:B------:R-:W-:Y:S01]  /*8c490*/  PRMT R3, R61, 0x7773, RZ ;  /* 0x000077733d037816 */ /* 0x000fe200000000ff */
[----:B------:R-:W0:Y:S01]  /*8c4a0*/  LDCU UR5, c[0x0][0x398] ;  /* 0x00007300ff0577ac */ /* 0x000e220008000800 */
[----:B------:R-:W1:Y:S01]  /*8c4b0*/  LDCU UR6, c[0x0][0x398] ;  /* 0x00007300ff0677ac */ /* 0x000e620008000800 */
[----:B---3--:R3:W-:Y:S01]  /*8c4c0*/  @P5 STG.E.U8 desc[UR34][R42.64], R0 ;  /* 0x000000002a005986 */ /* 0x0087e2000c101122 */
[----:B------:R-:W-:Y:S01]  /*8c4d0*/  ISETP.LT.AND P5, PT, R60, UR12, !P2 ;  /* 0x0000000c3c007c0c */ /* 0x000fe2000d7a1270 */
[----:B------:R-:W0:Y:S01]  /*8c4e0*/  LDCU UR9, c[0x0][0x398] ;  /* 0x00007300ff0977ac */ /* 0x000e220008000800 */
[----:B------:R-:W0:Y:S01]  /*8c4f0*/  LDCU UR10, c[0x0][0x398] ;  /* 0x00007300ff0a77ac */ /* 0x000e220008000800 */
[----:B---3--:R-:W3:Y:S01]  /*8c500*/  LDL.LU.64 R42, [R1+0x3a0] ;  /* 0x0003a000012a7983 */ /* 0x008ee20000300a00 */
[----:B------:R-:W-:-:S03]  /*8c510*/  PRMT R0, R6, 0x7771, RZ ;  /* 0x0000777106007816 */ /* 0x000fc600000000ff */
[----:B------:R-:W3:Y:S04]  /*8c520*/  LDL.LU R61, [R1+0x1cc] ;  /* 0x0001cc00013d7983 */ /* 0x000ee80000300800 */
[----:B----4-:R4:W-:Y:S01]  /*8c530*/  @P6 STG.E.U8 desc[UR34][R46.64], R2 ;  /* 0x000000022e006986 */ /* 0x0109e2000c101122 */
[----:B------:R-:W-:-:S03]  /*8c540*/  ISETP.LT.AND P6, PT, R53, UR13, !P2 ;  /* 0x0000000d35007c0c */ /* 0x000fc6000d7c1270 */
[----:B------:R0:W-:Y:S01]  /*8c550*/  @P1 STG.E.U8 desc[UR34][R50.64], R3 ;  /* 0x0000000332001986 */ /* 0x0001e2000c101122 */
[----:B------:R-:W-:Y:S02]  /*8c560*/  ISETP.LT.AND P1, PT, R52, UR4, !P3 ;  /* 0x0000000434007c0c */ /* 0x000fe4000df21270 */
[----:B----4-:R-:W-:Y:S01]  /*8c570*/  PRMT R2, R6, 0x7772, RZ ;  /* 0x0000777206027816 */ /* 0x010fe200000000ff */
[----:B------:R-:W4:Y:S04]  /*8c580*/  LDL.LU.64 R46, [R1+0x388] ;  /* 0x00038800012e7983 */ /* 0x000f280000300a00 */
[----:B0-----:R-:W4:Y:S04]  /*8c590*/  LDL.LU.64 R50, [R1+0x378] ;  /* 0x0003780001327983 */ /* 0x001f280000300a00 */
[----:B------:R0:W-:Y:S01]  /*8c5a0*/  @P4 STG.E.U8 desc[UR34][R40.64], R4 ;  /* 0x0000000428004986 */ /* 0x0001e2000c101122 */
[----:B------:R-:W-:-:S02]  /*8c5b0*/  ISETP.LT.AND P4, PT, R52, UR15, !P0 ;  /* 0x0000000f34007c0c */ /* 0x000fc4000c781270 */
[----:B------:R-:W-:Y:S01]  /*8c5c0*/  ISETP.LT.AND P2, PT, R59, UR14, !P2 ;  /* 0x0000000e3b007c0c */ /* 0x000fe2000d741270 */
[----:B------:R-:W1:Y:S01]  /*8c5d0*/  LDCU UR4, c[0x0][0x398] ;  /* 0x00007300ff0477ac */ /* 0x000e620008000800 */
[----:B0-----:R-:W4:Y:S04]  /*8c5e0*/  LDL.LU.64 R40, [R1+0x368] ;  /* 0x0003680001287983 */ /* 0x001f280000300a00 */
[----:B------:R0:W-:Y:S04]  /*8c5f0*/  @P5 STG.E.U8 desc[UR34][R48.64], R0 ;  /* 0x0000000030005986 */ /* 0x0001e8000c101122 */
[----:B0-----:R-:W4:Y:S04]  /*8c600*/  LDL.LU.64 R48, [R1+0x350] ;  /* 0x0003500001307983 */ /* 0x001f280000300a00 */
[----:B--2---:R0:W-:Y:S04]  /*8c610*/  @P6 STG.E.U8 desc[UR34][R54.64], R2 ;  /* 0x0000000236006986 */ /* 0x0041e8000c101122 */
[----:B0-----:R-:W2:Y:S04]  /*8c620*/  LDL.LU.64 R54, [R1+0x408] ;  /* 0x0004080001367983 */ /* 0x001ea80000300a00 */
[----:B------:R-:W2:Y:S01]  /*8c630*/  LDL.LU R52, [R1+0x22c] ;  /* 0x00022c0001347983 */ /* 0x000ea20000300800 */
[----:B------:R-:W-:-:S02]  /*8c640*/  PRMT R6, R6, 0x7773, RZ ;  /* 0x0000777306067816 */ /* 0x000fc400000000ff */
[----:B------:R-:W-:Y:S02]  /*8c650*/  ISETP.LT.AND P6, PT, R37, UR7, !P3 ;  /* 0x0000000725007c0c */ /* 0x000fe4000dfc1270 */
[----:B------:R-:W-:Y:S02]  /*8c660*/  ISETP.LT.AND P5, PT, R45, UR8, !P3 ;  /* 0x000000082d007c0c */ /* 0x000fe4000dfa1270 */
[C---:B------:R-:W-:Y:S02]  /*8c670*/  PRMT R3, R56.reuse, 0x7770, RZ ;  /* 0x0000777038037816 */ /* 0x040fe400000000ff */
[----:B------:R-:W-:Y:S01]  /*8c680*/  PRMT R4, R56, 0x7771, RZ ;  /* 0x0000777138047816 */ /* 0x000fe200000000ff */
[----:B------:R-:W-:Y:S01]  /*8c690*/  @P2 STG.E.U8 desc[UR34][R24.64], R6 ;  /* 0x0000000618002986 */ /* 0x000fe2000c101122 */
[----:B------:R-:W-:Y:S02]  /*8c6a0*/  ISETP.LT.AND P2, PT, R36, UR11, !P3 ;  /* 0x0000000b24007c0c */ /* 0x000fe4000df41270 */
[----:B------:R-:W-:-:S02]  /*8c6b0*/  PRMT R5, R56, 0x7772, RZ ;  /* 0x0000777238057816 */ /* 0x000fc400000000ff */
[----:B------:R-:W-:Y:S01]  /*8c6c0*/  PRMT R8, R56, 0x7773, RZ ;  /* 0x0000777338087816 */ /* 0x000fe200000000ff */
[----:B------:R0:W-:Y:S01]  /*8c6d0*/  @P1 STG.E.U8 desc[UR34][R28.64], R3 ;  /* 0x000000031c001986 */ /* 0x0001e2000c101122 */
[----:B------:R-:W-:Y:S01]  /*8c6e0*/  ISETP.LT.AND P1, PT, R44, UR5, !P3 ;  /* 0x000000052c007c0c */ /* 0x000fe2000df21270 */
[----:B------:R-:W0:Y:S01]  /*8c6f0*/  LDCU UR7, c[0x0][0x398] ;  /* 0x00007300ff0777ac */ /* 0x000e220008000800 */
[----:B------:R-:W0:Y:S01]  /*8c700*/  LDCU UR8, c[0x0][0x398] ;  /* 0x00007300ff0877ac */ /* 0x000e220008000800 */
[----:B------:R-:W0:Y:S01]  /*8c710*/  LDCU UR5, c[0x0][0x398] ;  /* 0x00007300ff0577ac */ /* 0x000e220008000800 */
[----:B------:R0:W-:Y:S04]  /*8c720*/  @P6 STG.E.U8 desc[UR34][R32.64], R4 ;  /* 0x0000000420006986 */ /* 0x0001e8000c101122 */
[----:B------:R2:W-:Y:S01]  /*8c730*/  @P5 STG.E.U8 desc[UR34][R38.64], R5 ;  /* 0x0000000526005986 */ /* 0x0005e2000c101122 */
[----:B-1----:R-:W-:Y:S01]  /*8c740*/  ISETP.LT.AND P6, PT, R60, UR6, !P3 ;  /* 0x000000063c007c0c */ /* 0x002fe2000dfc1270 */
[----:B------:R-:W1:Y:S02]  /*8c750*/  LDCU UR6, c[0x0][0x398] ;  /* 0x00007300ff0677ac */ /* 0x000e640008000800 */
[----:B---3--:R-:W-:Y:S01]  /*8c760*/  @P2 STG.E.U8 desc[UR34][R42.64], R8 ;  /* 0x000000082a002986 */ /* 0x008fe2000c101122 */
[----:B------:R-:W-:Y:S01]  /*8c770*/  ISETP.LT.AND P2, PT, R53, UR9, !P3 ;  /* 0x0000000935007c0c */ /* 0x000fe2000df41270 */
[----:B------:R-:W3:Y:S01]  /*8c780*/  LDCU UR9, c[0x0][0x398] ;  /* 0x00007300ff0977ac */ /* 0x000ee20008000800 */
[----:B------:R-:W-:-:S02]  /*8c790*/  ISETP.LT.AND P3, PT, R59, UR4, !P3 ;  /* 0x000000043b007c0c */ /* 0x000fc4000df61270 */
[C---:B------:R-:W-:Y:S02]  /*8c7a0*/  PRMT R0, R61.reuse, 0x7770, RZ ;  /* 0x000077703d007816 */ /* 0x040fe400000000ff */
[C---:B------:R-:W-:Y:S02]  /*8c7b0*/  PRMT R2, R61.reuse, 0x7771, RZ ;  /* 0x000077713d027816 */ /* 0x040fe400000000ff */
[C---:B0-----:R-:W-:Y:S02]  /*8c7c0*/  PRMT R3, R61.reuse, 0x7772, RZ ;  /* 0x000077723d037816 */ /* 0x041fe400000000ff */
[----:B------:R-:W-:Y:S02]  /*8c7d0*/  PRMT R4, R61, 0x7773, RZ ;  /* 0x000077733d047816 */ /* 0x000fe400000000ff */
[----:B------:R-:W-:Y:S01]  /*8c7e0*/  ISETP.LT.AND P5, PT, R37, UR10, !P0 ;  /* 0x0000000a25007c0c */ /* 0x000fe2000c7a1270 */
[----:B----4-:R0:W-:Y:S04]  /*8c7f0*/  @P1 STG.E.U8 desc[UR34][R46.64], R0 ;  /* 0x000000002e001986 */ /* 0x0101e8000c101122 */
[----:B------:R4:W-:Y:S01]  /*8c800*/  @P6 STG.E.U8 desc[UR34][R50.64], R2 ;  /* 0x0000000232006986 */ /* 0x0009e2000c101122 */
[----:B------:R-:W-:-:S02]  /*8c810*/  ISETP.LT.AND P1, PT, R45, UR7, !P0 ;  /* 0x000000072d007c0c */ /* 0x000fc4000c721270 */
[----:B------:R-:W-:Y:S01]  /*8c820*/  ISETP.LT.AND P6, PT, R36, UR8, !P0 ;  /* 0x0000000824007c0c */ /* 0x000fe2000c7c1270 */
[----:B------:R0:W-:Y:S01]  /*8c830*/  @P2 STG.E.U8 desc[UR34][R40.64], R3 ;  /* 0x0000000328002986 */ /* 0x0001e2000c101122 */
[----:B------:R-:W-:-:S03]  /*8c840*/  ISETP.LT.AND P2, PT, R44, UR5, !P0 ;  /* 0x000000052c007c0c */ /* 0x000fc6000c741270 */
[----:B------:R0:W-:Y:S01]  /*8c850*/  @P3 STG.E.U8 desc[UR34][R48.64], R4 ;  /* 0x0000000430003986 */ /* 0x0001e2000c101122 */
[----:B-1----:R-:W-:Y:S02]  /*8c860*/  ISETP.LT.AND P3, PT, R60, UR6, !P0 ;  /* 0x000000063c007c0c */ /* 0x002fe4000c761270 */
[C---:B--2---:R-:W-:Y:S02]  /*8c870*/  PRMT R5, R52.reuse, 0x7770, RZ ;  /* 0x0000777034057816 */ /* 0x044fe400000000ff */
[C---:B0-----:R-:W-:Y:S02]  /*8c880*/  PRMT R0, R52.reuse, 0x7771, RZ ;  /* 0x0000777134007816 */ /* 0x041fe400000000ff */
[C---:B----4-:R-:W-:Y:S02]  /*8c890*/  PRMT R2, R52.reuse, 0x7772, RZ ;  /* 0x0000777234027816 */ /* 0x050fe400000000ff */
[----:B------:R-:W-:Y:S01]  /*8c8a0*/  PRMT R6, R52, 0x7773, RZ ;  /* 0x0000777334067816 */ /* 0x000fe200000000ff */
[----:B------:R0:W-:Y:S01]  /*8c8b0*/  @P4 STG.E.U8 desc[UR34][R54.64], R5 ;  /* 0x0000000536004986 */ /* 0x0001e2000c101122 */
[----:B---3--:R-:W-:-:S03]  /*8c8c0*/  ISETP.LT.AND P4, PT, R53, UR9, !P0 ;  /* 0x0000000935007c0c */ /* 0x008fc6000c781270 */
[----:B------:R-:W2:Y:S04]  /*8c8d0*/  LDL.LU.64 R40, [R1+0x3f0] ;  /* 0x0003f00001287983 */ /* 0x000ea80000300a00 */
[----:B------:R-:W3:Y:S04]  /*8c8e0*/  LDL.LU.64 R44, [R1+0x3b0] ;  /* 0x0003b000012c7983 */ /* 0x000ee80000300a00 */
[----:B------:R-:W4:Y:S04]  /*8c8f0*/  LDL.LU.64 R48, [R1+0x390] ;  /* 0x0003900001307983 */ /* 0x000f280000300a00 */
[----:B------:R-:W4:Y:S04]  /*8c900*/  LDL.LU.64 R60, [R1+0x380] ;  /* 0x00038000013c7983 */ /* 0x000f280000300a00 */
[----:B0-----:R-:W4:Y:S04]  /*8c910*/  LDL.LU.64 R54, [R1+0x370] ;  /* 0x0003700001367983 */ /* 0x001f280000300a00 */
[----:B------:R-:W4:Y:S01]  /*8c920*/  LDL.LU.64 R52, [R1+0x360] ;  /* 0x0003600001347983 */ /* 0x000f220000300a00 */
[----:B------:R-:W-:-:S02]  /*8c930*/  ISETP.LT.AND P0, PT, R59, UR9, !P0 ;  /* 0x000000093b007c0c */ /* 0x000fc4000c701270 */
[C---:B------:R-:W-:Y:S02]  /*8c940*/  PRMT R3, R7.reuse, 0x7770, RZ ;  /* 0x0000777007037816 */ /* 0x040fe400000000ff */
[C---:B------:R-:W-:Y:S02]  /*8c950*/  PRMT R4, R7.reuse, 0x7771, RZ ;  /* 0x0000777107047816 */ /* 0x040fe400000000ff */
[C---:B------:R-:W-:Y:S02]  /*8c960*/  PRMT R5, R7.reuse, 0x7772, RZ ;  /* 0x0000777207057816 */ /* 0x040fe400000000ff */
[----:B------:R-:W-:Y:S01]  /*8c970*/  PRMT R7, R7, 0x7773, RZ ;  /* 0x0000777307077816 */ /* 0x000fe200000000ff */
[----:B--2---:R0:W-:Y:S04]  /*8c980*/  @P5 STG.E.U8 desc[UR34][R40.64], R0 ;  /* 0x0000000028005986 */ /* 0x0041e8000c101122 */
[----:B---3--:R0:W-:Y:S04]  /*8c990*/  @P1 STG.E.U8 desc[UR34][R44.64], R2 ;  /* 0x000000022c001986 */ /* 0x0081e8000c101122 */
[----:B----4-:R0:W-:Y:S04]  /*8c9a0*/  @P6 STG.E.U8 desc[UR34][R48.64], R6 ;  /* 0x0000000630006986 */ /* 0x0101e8000c101122 */
[----:B------:R0:W-:Y:S04]  /*8c9b0*/  @P2 STG.E.U8 desc[UR34][R60.64], R3 ;  /* 0x000000033c002986 */ /* 0x0001e8000c101122 */
[----:B------:R0:W-:Y:S04]  /*8c9c0*/  @P3 STG.E.U8 desc[UR34][R54.64], R4 ;  /* 0x0000000436003986 */ /* 0x0001e8000c101122 */
[----:B------:R0:W-:Y:S01]  /*8c9d0*/  @P4 STG.E.U8 desc[UR34][R52.64], R5 ;  /* 0x0000000534004986 */ /* 0x0001e2000c101122 */
[----:B------:R-:W-:Y:S05]  /*8c9e0*/  @!P0 EXIT ;  /* 0x000000000000894d */ /* 0x000fea0003800000 */
[----:B0-----:R-:W2:Y:S04]  /*8c9f0*/  LDL.LU.64 R52, [R1+0x358] ;  /* 0x0003580001347983 */ /* 0x001ea80000300a00 */
[----:B--2---:R-:W-:Y:S01]  /*8ca00*/  STG.E.U8 desc[UR34][R52.64], R7 ;  /* 0x0000000734007986 */ /* 0x004fe2000c101122 */
[----:B------:R-:W-:Y:S05]  /*8ca10*/  EXIT ;  /* 0x000000000000794d */ /* 0x000fea0003800000 */
.L_x_2:
[----:B------:R-:W-:-:S00]  /*8ca20*/  BRA `(.L_x_2) ;  /* 0xfffffffc00fc7947 */ /* 0x000fc0000383ffff */
[----:B------:R-:W-:-:S00]  /*8ca30*/  NOP ;  /* 0x0000000000007918 */ /* 0x000fc00000000000 */
        /* <DEDUP_REMOVED lines=12> */
.L_x_3:


//--------------------- .nv.shared.matmul_kernel  --------------------------
	.section	.nv.shared.matmul_kernel,"aw",@nobits
	.sectionflags	@""
	.align	16
	.zero		1024


//--------------------- .nv.shared.reserved.0     --------------------------
	.section	.nv.shared.reserved.0,"aw",@nobits
	.weak		__nv_reservedSMEM_offset_0_alias
	.size		__nv_reservedSMEM_offset_0_alias, 0, 64
	.other		__nv_reservedSMEM_offset_0_alias,@"STO_CUDA_RESERVED_SHARED STV_DEFAULT"
__nv_reservedSMEM_offset_0_alias:
	.zero		0
	.zero		64


//--------------------- .nv.constant0.matmul_kernel --------------------------
	.section	.nv.constant0.matmul_kernel,"a",@progbits
	.sectionflags	@""
	.align	4
.nv.constant0.matmul_kernel:
	.zero		976


//--------------------- SYMBOLS --------------------------

	.type		.nv.reservedSmem.offset0,@object
	.size		.nv.reservedSmem.offset0,0x4
	.type		.nv.reservedSmem.cap,@object
	.size		.nv.reservedSmem.cap,0x4
